//
// Generated by NVIDIA NVVM Compiler
//
// Compiler Build ID: CL-36424714
// Cuda compilation tools, release 13.0, V13.0.88
// Based on NVVM 20.0.0
//

.version 9.0
.target sm_100
.address_size 64

	// .globl	halftrend_batch_f32

.visible .entry halftrend_batch_f32(
	.param .u64 .ptr .align 1 halftrend_batch_f32_param_0,
	.param .u64 .ptr .align 1 halftrend_batch_f32_param_1,
	.param .u64 .ptr .align 1 halftrend_batch_f32_param_2,
	.param .u64 .ptr .align 1 halftrend_batch_f32_param_3,
	.param .u64 .ptr .align 1 halftrend_batch_f32_param_4,
	.param .u64 .ptr .align 1 halftrend_batch_f32_param_5,
	.param .u64 .ptr .align 1 halftrend_batch_f32_param_6,
	.param .u64 .ptr .align 1 halftrend_batch_f32_param_7,
	.param .u64 .ptr .align 1 halftrend_batch_f32_param_8,
	.param .u64 .ptr .align 1 halftrend_batch_f32_param_9,
	.param .u32 halftrend_batch_f32_param_10,
	.param .u32 halftrend_batch_f32_param_11,
	.param .u64 .ptr .align 1 halftrend_batch_f32_param_12,
	.param .u64 .ptr .align 1 halftrend_batch_f32_param_13,
	.param .u64 .ptr .align 1 halftrend_batch_f32_param_14,
	.param .u64 .ptr .align 1 halftrend_batch_f32_param_15,
	.param .u64 .ptr .align 1 halftrend_batch_f32_param_16,
	.param .u64 .ptr .align 1 halftrend_batch_f32_param_17
)
.maxntid 256
.minnctapersm 2
{
	.reg .pred 	%p<90>;
	.reg .b32 	%r<78>;
	.reg .b32 	%f<149>;
	.reg .b64 	%rd<132>;

	ld.param.u64 	%rd49, [halftrend_batch_f32_param_0];
	ld.param.u64 	%rd50, [halftrend_batch_f32_param_1];
	ld.param.u64 	%rd51, [halftrend_batch_f32_param_2];
	ld.param.u64 	%rd52, [halftrend_batch_f32_param_3];
	ld.param.u64 	%rd53, [halftrend_batch_f32_param_4];
	ld.param.u64 	%rd54, [halftrend_batch_f32_param_5];
	ld.param.u64 	%rd55, [halftrend_batch_f32_param_6];
	ld.param.u64 	%rd56, [halftrend_batch_f32_param_7];
	ld.param.u64 	%rd57, [halftrend_batch_f32_param_8];
	ld.param.u64 	%rd58, [halftrend_batch_f32_param_9];
	ld.param.u32 	%r29, [halftrend_batch_f32_param_10];
	ld.param.u32 	%r30, [halftrend_batch_f32_param_11];
	ld.param.u64 	%rd59, [halftrend_batch_f32_param_12];
	ld.param.u64 	%rd60, [halftrend_batch_f32_param_13];
	ld.param.u64 	%rd61, [halftrend_batch_f32_param_14];
	ld.param.u64 	%rd62, [halftrend_batch_f32_param_15];
	ld.param.u64 	%rd63, [halftrend_batch_f32_param_16];
	ld.param.u64 	%rd64, [halftrend_batch_f32_param_17];
	cvta.to.global.u64 	%rd1, %rd60;
	cvta.to.global.u64 	%rd2, %rd62;
	cvta.to.global.u64 	%rd3, %rd61;
	cvta.to.global.u64 	%rd4, %rd59;
	cvta.to.global.u64 	%rd5, %rd64;
	cvta.to.global.u64 	%rd6, %rd63;
	mov.u32 	%r31, %ctaid.x;
	mov.u32 	%r1, %ntid.x;
	mov.u32 	%r32, %tid.x;
	mad.lo.s32 	%r67, %r31, %r1, %r32;
	setp.ge.s32 	%p14, %r67, %r30;
	@%p14 bra 	$L__BB0_78;
	add.s64 	%rd7, %rd4, 16;
	add.s64 	%rd8, %rd1, 16;
	add.s64 	%rd9, %rd3, 16;
	add.s64 	%rd10, %rd2, 16;
	add.s64 	%rd11, %rd6, 16;
	add.s64 	%rd12, %rd5, 28;
	mov.u32 	%r33, %nctaid.x;
	mul.lo.s32 	%r3, %r1, %r33;
$L__BB0_2:
	mul.lo.s32 	%r35, %r67, %r29;
	cvt.s64.s32 	%rd13, %r35;
	mul.wide.s32 	%rd67, %r35, 4;
	add.s64 	%rd14, %rd4, %rd67;
	add.s64 	%rd15, %rd1, %rd67;
	add.s64 	%rd16, %rd3, %rd67;
	add.s64 	%rd17, %rd2, %rd67;
	add.s64 	%rd18, %rd6, %rd67;
	add.s64 	%rd19, %rd5, %rd67;
	mul.wide.s32 	%rd68, %r67, 4;
	add.s64 	%rd65, %rd57, %rd68;
	// begin inline asm
	ld.global.nc.s32 %r34, [%rd65];
	// end inline asm
	min.s32 	%r6, %r34, %r29;
	add.s64 	%rd66, %rd58, %rd68;
	// begin inline asm
	ld.global.nc.f32 %f67, [%rd66];
	// end inline asm
	mul.f32 	%f1, %f67, 0f3F000000;
	setp.lt.s32 	%p15, %r6, 1;
	@%p15 bra 	$L__BB0_14;
	and.b32  	%r7, %r6, 7;
	setp.lt.u32 	%p16, %r6, 8;
	mov.b32 	%r69, 0;
	@%p16 bra 	$L__BB0_6;
	and.b32  	%r69, %r6, 2147483640;
	neg.s32 	%r68, %r69;
	shl.b64 	%rd131, %rd13, 2;
$L__BB0_5:
	.pragma "nounroll";
	add.s64 	%rd69, %rd7, %rd131;
	mov.b32 	%r37, 2143289344;
	st.global.u32 	[%rd69+-16], %r37;
	add.s64 	%rd70, %rd8, %rd131;
	st.global.u32 	[%rd70+-16], %r37;
	add.s64 	%rd71, %rd9, %rd131;
	st.global.u32 	[%rd71+-16], %r37;
	add.s64 	%rd72, %rd10, %rd131;
	st.global.u32 	[%rd72+-16], %r37;
	add.s64 	%rd73, %rd11, %rd131;
	st.global.u32 	[%rd73+-16], %r37;
	add.s64 	%rd74, %rd12, %rd131;
	st.global.u32 	[%rd74+-28], %r37;
	st.global.u32 	[%rd69+-12], %r37;
	st.global.u32 	[%rd70+-12], %r37;
	st.global.u32 	[%rd71+-12], %r37;
	st.global.u32 	[%rd72+-12], %r37;
	st.global.u32 	[%rd73+-12], %r37;
	st.global.u32 	[%rd74+-24], %r37;
	st.global.u32 	[%rd69+-8], %r37;
	st.global.u32 	[%rd70+-8], %r37;
	st.global.u32 	[%rd71+-8], %r37;
	st.global.u32 	[%rd72+-8], %r37;
	st.global.u32 	[%rd73+-8], %r37;
	st.global.u32 	[%rd74+-20], %r37;
	st.global.u32 	[%rd69+-4], %r37;
	st.global.u32 	[%rd70+-4], %r37;
	st.global.u32 	[%rd71+-4], %r37;
	st.global.u32 	[%rd72+-4], %r37;
	st.global.u32 	[%rd73+-4], %r37;
	st.global.u32 	[%rd74+-16], %r37;
	st.global.u32 	[%rd69], %r37;
	st.global.u32 	[%rd70], %r37;
	st.global.u32 	[%rd71], %r37;
	st.global.u32 	[%rd72], %r37;
	st.global.u32 	[%rd73], %r37;
	st.global.u32 	[%rd74+-12], %r37;
	st.global.u32 	[%rd69+4], %r37;
	st.global.u32 	[%rd70+4], %r37;
	st.global.u32 	[%rd71+4], %r37;
	st.global.u32 	[%rd72+4], %r37;
	st.global.u32 	[%rd73+4], %r37;
	st.global.u32 	[%rd74+-8], %r37;
	st.global.u32 	[%rd69+8], %r37;
	st.global.u32 	[%rd70+8], %r37;
	st.global.u32 	[%rd71+8], %r37;
	st.global.u32 	[%rd72+8], %r37;
	st.global.u32 	[%rd73+8], %r37;
	st.global.u32 	[%rd74+-4], %r37;
	st.global.u32 	[%rd69+12], %r37;
	st.global.u32 	[%rd70+12], %r37;
	st.global.u32 	[%rd71+12], %r37;
	st.global.u32 	[%rd72+12], %r37;
	st.global.u32 	[%rd73+12], %r37;
	st.global.u32 	[%rd74], %r37;
	add.s32 	%r68, %r68, 8;
	add.s64 	%rd131, %rd131, 32;
	setp.ne.s32 	%p17, %r68, 0;
	@%p17 bra 	$L__BB0_5;
$L__BB0_6:
	setp.eq.s32 	%p18, %r7, 0;
	@%p18 bra 	$L__BB0_14;
	mul.wide.u32 	%rd75, %r69, 4;
	add.s64 	%rd23, %rd14, %rd75;
	mov.b32 	%r38, 2143289344;
	st.global.u32 	[%rd23], %r38;
	add.s64 	%rd24, %rd15, %rd75;
	st.global.u32 	[%rd24], %r38;
	add.s64 	%rd25, %rd16, %rd75;
	st.global.u32 	[%rd25], %r38;
	add.s64 	%rd26, %rd17, %rd75;
	st.global.u32 	[%rd26], %r38;
	add.s64 	%rd27, %rd18, %rd75;
	st.global.u32 	[%rd27], %r38;
	add.s64 	%rd28, %rd19, %rd75;
	st.global.u32 	[%rd28], %r38;
	setp.eq.s32 	%p19, %r7, 1;
	@%p19 bra 	$L__BB0_14;
	mov.b32 	%r39, 2143289344;
	st.global.u32 	[%rd23+4], %r39;
	st.global.u32 	[%rd24+4], %r39;
	st.global.u32 	[%rd25+4], %r39;
	st.global.u32 	[%rd26+4], %r39;
	st.global.u32 	[%rd27+4], %r39;
	st.global.u32 	[%rd28+4], %r39;
	setp.eq.s32 	%p20, %r7, 2;
	@%p20 bra 	$L__BB0_14;
	mov.b32 	%r40, 2143289344;
	st.global.u32 	[%rd23+8], %r40;
	st.global.u32 	[%rd24+8], %r40;
	st.global.u32 	[%rd25+8], %r40;
	st.global.u32 	[%rd26+8], %r40;
	st.global.u32 	[%rd27+8], %r40;
	st.global.u32 	[%rd28+8], %r40;
	setp.eq.s32 	%p21, %r7, 3;
	@%p21 bra 	$L__BB0_14;
	mov.b32 	%r41, 2143289344;
	st.global.u32 	[%rd23+12], %r41;
	st.global.u32 	[%rd24+12], %r41;
	st.global.u32 	[%rd25+12], %r41;
	st.global.u32 	[%rd26+12], %r41;
	st.global.u32 	[%rd27+12], %r41;
	st.global.u32 	[%rd28+12], %r41;
	setp.eq.s32 	%p22, %r7, 4;
	@%p22 bra 	$L__BB0_14;
	mov.b32 	%r42, 2143289344;
	st.global.u32 	[%rd23+16], %r42;
	st.global.u32 	[%rd24+16], %r42;
	st.global.u32 	[%rd25+16], %r42;
	st.global.u32 	[%rd26+16], %r42;
	st.global.u32 	[%rd27+16], %r42;
	st.global.u32 	[%rd28+16], %r42;
	setp.eq.s32 	%p23, %r7, 5;
	@%p23 bra 	$L__BB0_14;
	mov.b32 	%r43, 2143289344;
	st.global.u32 	[%rd23+20], %r43;
	st.global.u32 	[%rd24+20], %r43;
	st.global.u32 	[%rd25+20], %r43;
	st.global.u32 	[%rd26+20], %r43;
	st.global.u32 	[%rd27+20], %r43;
	st.global.u32 	[%rd28+20], %r43;
	setp.eq.s32 	%p24, %r7, 6;
	@%p24 bra 	$L__BB0_14;
	mov.b32 	%r44, 2143289344;
	st.global.u32 	[%rd23+24], %r44;
	st.global.u32 	[%rd24+24], %r44;
	st.global.u32 	[%rd25+24], %r44;
	st.global.u32 	[%rd26+24], %r44;
	st.global.u32 	[%rd27+24], %r44;
	st.global.u32 	[%rd28+24], %r44;
$L__BB0_14:
	setp.ge.s32 	%p25, %r34, %r29;
	@%p25 bra 	$L__BB0_77;
	setp.lt.s32 	%p26, %r6, 1;
	@%p26 bra 	$L__BB0_17;
	add.s32 	%r45, %r6, -1;
	mul.wide.u32 	%rd80, %r45, 4;
	add.s64 	%rd78, %rd50, %rd80;
	// begin inline asm
	ld.global.nc.f32 %f133, [%rd78];
	// end inline asm
	add.s64 	%rd79, %rd49, %rd80;
	// begin inline asm
	ld.global.nc.f32 %f134, [%rd79];
	// end inline asm
	bra.uni 	$L__BB0_18;
$L__BB0_17:
	// begin inline asm
	ld.global.nc.f32 %f133, [%rd50];
	// end inline asm
	// begin inline asm
	ld.global.nc.f32 %f134, [%rd49];
	// end inline asm
$L__BB0_18:
	sub.s32 	%r13, %r29, %r6;
	add.s32 	%r47, %r6, 1;
	setp.eq.s32 	%p28, %r29, %r47;
	mov.b32 	%r74, 0;
	mov.pred 	%p87, -1;
	mov.f32 	%f135, 0f00000000;
	mov.u32 	%r75, %r6;
	mov.f32 	%f123, %f134;
	mov.f32 	%f142, %f133;
	mov.f32 	%f129, %f135;
	@%p28 bra 	$L__BB0_57;
	and.b32  	%r14, %r13, -2;
	mov.b32 	%r74, 0;
	mov.pred 	%p87, -1;
	mov.f32 	%f12, 0f00000000;
	mov.u32 	%r75, %r6;
	mov.f32 	%f123, %f134;
	mov.f32 	%f142, %f133;
	mov.f32 	%f13, %f12;
	mov.u32 	%r72, %r74;
$L__BB0_20:
	cvt.s64.s32 	%rd29, %r75;
	mul.wide.s32 	%rd83, %r75, 4;
	add.s64 	%rd30, %rd18, %rd83;
	mov.b32 	%r49, 2143289344;
	st.global.u32 	[%rd30], %r49;
	add.s64 	%rd31, %rd19, %rd83;
	st.global.u32 	[%rd31], %r49;
	add.s64 	%rd32, %rd29, %rd13;
	shl.b64 	%rd84, %rd32, 2;
	add.s64 	%rd81, %rd55, %rd84;
	// begin inline asm
	ld.global.nc.f32 %f74, [%rd81];
	// end inline asm
	add.s64 	%rd82, %rd56, %rd84;
	// begin inline asm
	ld.global.nc.f32 %f75, [%rd82];
	// end inline asm
	add.s64 	%rd35, %rd54, %rd84;
	add.s64 	%rd36, %rd51, %rd83;
	add.s64 	%rd37, %rd53, %rd84;
	@%p87 bra 	$L__BB0_24;
	max.f32 	%f133, %f133, %f75;
	// begin inline asm
	ld.global.nc.f32 %f76, [%rd37];
	// end inline asm
	setp.geu.f32 	%p31, %f76, %f133;
	mov.pred 	%p85, 0;
	@%p31 bra 	$L__BB0_23;
	// begin inline asm
	ld.global.nc.f32 %f77, [%rd36];
	// end inline asm
	setp.lt.f32 	%p85, %f77, %f142;
$L__BB0_23:
	selp.f32 	%f128, %f74, %f134, %p85;
	selp.b32 	%r73, 1, %r74, %p85;
	bra.uni 	$L__BB0_27;
$L__BB0_24:
	min.f32 	%f128, %f134, %f74;
	// begin inline asm
	ld.global.nc.f32 %f78, [%rd35];
	// end inline asm
	setp.leu.f32 	%p33, %f78, %f128;
	mov.pred 	%p85, -1;
	mov.u32 	%r73, %r74;
	@%p33 bra 	$L__BB0_27;
	// begin inline asm
	ld.global.nc.f32 %f79, [%rd36];
	// end inline asm
	setp.leu.f32 	%p35, %f79, %f123;
	mov.u32 	%r73, %r74;
	@%p35 bra 	$L__BB0_27;
	mov.pred 	%p85, 0;
	mov.b32 	%r73, 0;
	mov.f32 	%f133, %f75;
$L__BB0_27:
	cvt.u32.u64 	%r51, %rd29;
	add.s64 	%rd89, %rd52, %rd84;
	// begin inline asm
	ld.global.nc.f32 %f80, [%rd89];
	// end inline asm
	mul.f32 	%f21, %f80, 0f3F000000;
	mul.f32 	%f22, %f1, %f80;
	setp.gt.s32 	%p37, %r51, %r6;
	setp.ne.s32 	%p38, %r74, %r73;
	and.pred  	%p5, %p37, %p38;
	setp.ne.s32 	%p39, %r73, 0;
	shl.b64 	%rd91, %rd29, 2;
	add.s64 	%rd39, %rd14, %rd91;
	add.s64 	%rd40, %rd16, %rd91;
	add.s64 	%rd41, %rd17, %rd91;
	add.s64 	%rd42, %rd15, %rd91;
	@%p39 bra 	$L__BB0_33;
	not.pred 	%p45, %p5;
	@%p45 bra 	$L__BB0_30;
	sub.f32 	%f84, %f12, %f21;
	st.global.f32 	[%rd30], %f84;
	mov.f32 	%f129, %f12;
	bra.uni 	$L__BB0_32;
$L__BB0_30:
	setp.eq.s32 	%p46, %r51, %r6;
	setp.eq.f32 	%p47, %f13, 0f00000000;
	or.pred  	%p48, %p46, %p47;
	mov.f32 	%f129, %f133;
	@%p48 bra 	$L__BB0_32;
	setp.gt.f32 	%p49, %f133, %f13;
	selp.f32 	%f129, %f133, %f13, %p49;
$L__BB0_32:
	st.global.f32 	[%rd39], %f129;
	add.f32 	%f85, %f22, %f129;
	st.global.f32 	[%rd40], %f85;
	sub.f32 	%f86, %f129, %f22;
	st.global.f32 	[%rd41], %f86;
	mov.b32 	%r55, 0;
	st.global.u32 	[%rd42], %r55;
	bra.uni 	$L__BB0_38;
$L__BB0_33:
	not.pred 	%p40, %p5;
	@%p40 bra 	$L__BB0_35;
	add.f32 	%f81, %f13, %f21;
	st.global.f32 	[%rd31], %f81;
	mov.f32 	%f130, %f13;
	bra.uni 	$L__BB0_37;
$L__BB0_35:
	setp.eq.s32 	%p41, %r51, %r6;
	setp.eq.f32 	%p42, %f12, 0f00000000;
	or.pred  	%p43, %p41, %p42;
	mov.f32 	%f130, %f128;
	@%p43 bra 	$L__BB0_37;
	setp.lt.f32 	%p44, %f128, %f12;
	selp.f32 	%f130, %f128, %f12, %p44;
$L__BB0_37:
	st.global.f32 	[%rd39], %f130;
	add.f32 	%f82, %f22, %f130;
	st.global.f32 	[%rd40], %f82;
	sub.f32 	%f83, %f130, %f22;
	st.global.f32 	[%rd41], %f83;
	mov.b32 	%r53, 1065353216;
	st.global.u32 	[%rd42], %r53;
	mov.f32 	%f129, %f13;
	mov.f32 	%f12, %f130;
$L__BB0_38:
	add.s64 	%rd92, %rd50, %rd91;
	// begin inline asm
	ld.global.nc.f32 %f87, [%rd92];
	// end inline asm
	add.s64 	%rd93, %rd49, %rd91;
	// begin inline asm
	ld.global.nc.f32 %f88, [%rd93];
	// end inline asm
	mov.b32 	%r56, 2143289344;
	st.global.u32 	[%rd30+4], %r56;
	st.global.u32 	[%rd31+4], %r56;
	add.s64 	%rd94, %rd81, 4;
	// begin inline asm
	ld.global.nc.f32 %f89, [%rd94];
	// end inline asm
	add.s64 	%rd95, %rd82, 4;
	// begin inline asm
	ld.global.nc.f32 %f90, [%rd95];
	// end inline asm
	@%p85 bra 	$L__BB0_42;
	max.f32 	%f133, %f133, %f90;
	add.s64 	%rd97, %rd37, 4;
	// begin inline asm
	ld.global.nc.f32 %f91, [%rd97];
	// end inline asm
	setp.geu.f32 	%p51, %f91, %f133;
	mov.pred 	%p87, 0;
	@%p51 bra 	$L__BB0_41;
	add.s64 	%rd98, %rd36, 4;
	// begin inline asm
	ld.global.nc.f32 %f92, [%rd98];
	// end inline asm
	setp.lt.f32 	%p87, %f92, %f87;
$L__BB0_41:
	selp.f32 	%f134, %f89, %f128, %p87;
	selp.b32 	%r74, 1, %r73, %p87;
	bra.uni 	$L__BB0_45;
$L__BB0_42:
	min.f32 	%f134, %f128, %f89;
	add.s64 	%rd99, %rd35, 4;
	// begin inline asm
	ld.global.nc.f32 %f93, [%rd99];
	// end inline asm
	setp.leu.f32 	%p53, %f93, %f134;
	mov.pred 	%p87, -1;
	mov.u32 	%r74, %r73;
	@%p53 bra 	$L__BB0_45;
	add.s64 	%rd100, %rd36, 4;
	// begin inline asm
	ld.global.nc.f32 %f94, [%rd100];
	// end inline asm
	setp.leu.f32 	%p55, %f94, %f88;
	mov.u32 	%r74, %r73;
	@%p55 bra 	$L__BB0_45;
	mov.pred 	%p87, 0;
	mov.b32 	%r74, 0;
	mov.f32 	%f133, %f90;
$L__BB0_45:
	add.s64 	%rd101, %rd89, 4;
	// begin inline asm
	ld.global.nc.f32 %f95, [%rd101];
	// end inline asm
	mul.f32 	%f38, %f95, 0f3F000000;
	mul.f32 	%f39, %f1, %f95;
	setp.ge.s32 	%p57, %r51, %r6;
	setp.ne.s32 	%p58, %r73, %r74;
	and.pred  	%p9, %p57, %p58;
	setp.eq.s32 	%p59, %r74, 0;
	@%p59 bra 	$L__BB0_51;
	@%p9 bra 	$L__BB0_49;
	setp.eq.f32 	%p60, %f12, 0f00000000;
	mov.f32 	%f135, %f134;
	@%p60 bra 	$L__BB0_50;
	setp.lt.f32 	%p61, %f134, %f12;
	selp.f32 	%f135, %f134, %f12, %p61;
	bra.uni 	$L__BB0_50;
$L__BB0_49:
	add.f32 	%f96, %f129, %f38;
	st.global.f32 	[%rd31+4], %f96;
	mov.f32 	%f135, %f129;
$L__BB0_50:
	st.global.f32 	[%rd39+4], %f135;
	add.f32 	%f97, %f39, %f135;
	st.global.f32 	[%rd40+4], %f97;
	sub.f32 	%f98, %f135, %f39;
	st.global.f32 	[%rd41+4], %f98;
	mov.b32 	%r59, 1065353216;
	st.global.u32 	[%rd42+4], %r59;
	mov.f32 	%f12, %f135;
	bra.uni 	$L__BB0_56;
$L__BB0_51:
	@%p9 bra 	$L__BB0_54;
	setp.eq.f32 	%p62, %f129, 0f00000000;
	mov.f32 	%f136, %f133;
	@%p62 bra 	$L__BB0_55;
	setp.gt.f32 	%p63, %f133, %f129;
	selp.f32 	%f136, %f133, %f129, %p63;
	bra.uni 	$L__BB0_55;
$L__BB0_54:
	sub.f32 	%f99, %f12, %f38;
	st.global.f32 	[%rd30+4], %f99;
	mov.f32 	%f136, %f12;
$L__BB0_55:
	st.global.f32 	[%rd39+4], %f136;
	add.f32 	%f100, %f39, %f136;
	st.global.f32 	[%rd40+4], %f100;
	sub.f32 	%f101, %f136, %f39;
	st.global.f32 	[%rd41+4], %f101;
	mov.b32 	%r60, 0;
	st.global.u32 	[%rd42+4], %r60;
	mov.f32 	%f129, %f136;
	mov.f32 	%f135, %f12;
$L__BB0_56:
	add.s64 	%rd102, %rd92, 4;
	// begin inline asm
	ld.global.nc.f32 %f142, [%rd102];
	// end inline asm
	add.s64 	%rd103, %rd93, 4;
	// begin inline asm
	ld.global.nc.f32 %f123, [%rd103];
	// end inline asm
	add.s32 	%r75, %r51, 2;
	add.s32 	%r72, %r72, 2;
	setp.ne.s32 	%p64, %r72, %r14;
	mov.f32 	%f13, %f129;
	@%p64 bra 	$L__BB0_20;
$L__BB0_57:
	and.b32  	%r62, %r13, 1;
	setp.eq.b32 	%p65, %r62, 1;
	not.pred 	%p66, %p65;
	@%p66 bra 	$L__BB0_77;
	cvt.s64.s32 	%rd45, %r75;
	mul.wide.s32 	%rd106, %r75, 4;
	add.s64 	%rd46, %rd18, %rd106;
	mov.b32 	%r63, 2143289344;
	st.global.u32 	[%rd46], %r63;
	add.s64 	%rd47, %rd19, %rd106;
	st.global.u32 	[%rd47], %r63;
	add.s64 	%rd48, %rd45, %rd13;
	shl.b64 	%rd107, %rd48, 2;
	add.s64 	%rd104, %rd55, %rd107;
	// begin inline asm
	ld.global.nc.f32 %f104, [%rd104];
	// end inline asm
	add.s64 	%rd105, %rd56, %rd107;
	// begin inline asm
	ld.global.nc.f32 %f105, [%rd105];
	// end inline asm
	@%p87 bra 	$L__BB0_62;
	max.f32 	%f133, %f133, %f105;
	add.s64 	%rd108, %rd53, %rd107;
	// begin inline asm
	ld.global.nc.f32 %f106, [%rd108];
	// end inline asm
	setp.geu.f32 	%p68, %f106, %f133;
	mov.pred 	%p89, 0;
	@%p68 bra 	$L__BB0_61;
	shl.b64 	%rd111, %rd45, 2;
	add.s64 	%rd110, %rd51, %rd111;
	// begin inline asm
	ld.global.nc.f32 %f107, [%rd110];
	// end inline asm
	setp.lt.f32 	%p89, %f107, %f142;
$L__BB0_61:
	selp.f32 	%f147, %f104, %f134, %p89;
	selp.b32 	%r77, 1, %r74, %p89;
	bra.uni 	$L__BB0_65;
$L__BB0_62:
	min.f32 	%f147, %f134, %f104;
	add.s64 	%rd112, %rd54, %rd107;
	// begin inline asm
	ld.global.nc.f32 %f108, [%rd112];
	// end inline asm
	setp.leu.f32 	%p69, %f108, %f147;
	mov.u32 	%r77, %r74;
	@%p69 bra 	$L__BB0_65;
	shl.b64 	%rd115, %rd45, 2;
	add.s64 	%rd114, %rd51, %rd115;
	// begin inline asm
	ld.global.nc.f32 %f109, [%rd114];
	// end inline asm
	setp.leu.f32 	%p70, %f109, %f123;
	mov.u32 	%r77, %r74;
	@%p70 bra 	$L__BB0_65;
	mov.b32 	%r77, 0;
	mov.f32 	%f133, %f105;
$L__BB0_65:
	add.s64 	%rd116, %rd52, %rd107;
	// begin inline asm
	ld.global.nc.f32 %f110, [%rd116];
	// end inline asm
	mul.f32 	%f61, %f110, 0f3F000000;
	mul.f32 	%f62, %f1, %f110;
	setp.gt.s32 	%p71, %r75, %r6;
	setp.ne.s32 	%p72, %r74, %r77;
	and.pred  	%p13, %p71, %p72;
	setp.eq.s32 	%p73, %r77, 0;
	@%p73 bra 	$L__BB0_71;
	@%p13 bra 	$L__BB0_69;
	setp.eq.s32 	%p74, %r75, %r6;
	setp.eq.f32 	%p75, %f135, 0f00000000;
	or.pred  	%p76, %p74, %p75;
	@%p76 bra 	$L__BB0_70;
	setp.lt.f32 	%p77, %f147, %f135;
	selp.f32 	%f147, %f147, %f135, %p77;
	bra.uni 	$L__BB0_70;
$L__BB0_69:
	add.f32 	%f111, %f129, %f61;
	st.global.f32 	[%rd47], %f111;
	mov.f32 	%f147, %f129;
$L__BB0_70:
	shl.b64 	%rd118, %rd45, 2;
	add.s64 	%rd119, %rd14, %rd118;
	st.global.f32 	[%rd119], %f147;
	add.f32 	%f112, %f62, %f147;
	add.s64 	%rd120, %rd16, %rd118;
	st.global.f32 	[%rd120], %f112;
	sub.f32 	%f113, %f147, %f62;
	add.s64 	%rd121, %rd17, %rd118;
	st.global.f32 	[%rd121], %f113;
	add.s64 	%rd122, %rd15, %rd118;
	mov.b32 	%r65, 1065353216;
	st.global.u32 	[%rd122], %r65;
	bra.uni 	$L__BB0_76;
$L__BB0_71:
	@%p13 bra 	$L__BB0_74;
	setp.eq.s32 	%p78, %r75, %r6;
	setp.eq.f32 	%p79, %f129, 0f00000000;
	or.pred  	%p80, %p78, %p79;
	@%p80 bra 	$L__BB0_75;
	setp.gt.f32 	%p81, %f133, %f129;
	selp.f32 	%f133, %f133, %f129, %p81;
	bra.uni 	$L__BB0_75;
$L__BB0_74:
	sub.f32 	%f114, %f135, %f61;
	st.global.f32 	[%rd46], %f114;
	mov.f32 	%f133, %f135;
$L__BB0_75:
	shl.b64 	%rd123, %rd45, 2;
	add.s64 	%rd124, %rd14, %rd123;
	st.global.f32 	[%rd124], %f133;
	add.f32 	%f115, %f62, %f133;
	add.s64 	%rd125, %rd16, %rd123;
	st.global.f32 	[%rd125], %f115;
	sub.f32 	%f116, %f133, %f62;
	add.s64 	%rd126, %rd17, %rd123;
	st.global.f32 	[%rd126], %f116;
	add.s64 	%rd127, %rd15, %rd123;
	mov.b32 	%r66, 0;
	st.global.u32 	[%rd127], %r66;
$L__BB0_76:
	shl.b64 	%rd130, %rd45, 2;
	add.s64 	%rd128, %rd50, %rd130;
	// begin inline asm
	ld.global.nc.f32 %f117, [%rd128];
	// end inline asm
	add.s64 	%rd129, %rd49, %rd130;
	// begin inline asm
	ld.global.nc.f32 %f118, [%rd129];
	// end inline asm
$L__BB0_77:
	add.s32 	%r67, %r67, %r3;
	setp.lt.s32 	%p82, %r67, %r30;
	@%p82 bra 	$L__BB0_2;
$L__BB0_78:
	ret;

}
	// .globl	halftrend_batch_fused_f32
.visible .entry halftrend_batch_fused_f32(
	.param .u64 .ptr .align 1 halftrend_batch_fused_f32_param_0,
	.param .u64 .ptr .align 1 halftrend_batch_fused_f32_param_1,
	.param .u64 .ptr .align 1 halftrend_batch_fused_f32_param_2,
	.param .u64 .ptr .align 1 halftrend_batch_fused_f32_param_3,
	.param .u64 .ptr .align 1 halftrend_batch_fused_f32_param_4,
	.param .u64 .ptr .align 1 halftrend_batch_fused_f32_param_5,
	.param .u32 halftrend_batch_fused_f32_param_6,
	.param .u32 halftrend_batch_fused_f32_param_7,
	.param .u32 halftrend_batch_fused_f32_param_8,
	.param .u64 .ptr .align 1 halftrend_batch_fused_f32_param_9,
	.param .u64 .ptr .align 1 halftrend_batch_fused_f32_param_10,
	.param .u64 .ptr .align 1 halftrend_batch_fused_f32_param_11,
	.param .u64 .ptr .align 1 halftrend_batch_fused_f32_param_12,
	.param .u64 .ptr .align 1 halftrend_batch_fused_f32_param_13,
	.param .u64 .ptr .align 1 halftrend_batch_fused_f32_param_14
)
.maxntid 256
.minnctapersm 2
{
	.local .align 16 .b8 	__local_depot1[512];
	.reg .b64 	%SP;
	.reg .b64 	%SPL;
	.reg .pred 	%p<112>;
	.reg .b32 	%r<236>;
	.reg .b32 	%f<262>;
	.reg .b64 	%rd<217>;

	mov.u64 	%SPL, __local_depot1;
	ld.param.u64 	%rd48, [halftrend_batch_fused_f32_param_0];
	ld.param.u64 	%rd49, [halftrend_batch_fused_f32_param_1];
	ld.param.u64 	%rd50, [halftrend_batch_fused_f32_param_2];
	ld.param.u64 	%rd51, [halftrend_batch_fused_f32_param_3];
	ld.param.u64 	%rd52, [halftrend_batch_fused_f32_param_4];
	ld.param.u64 	%rd53, [halftrend_batch_fused_f32_param_5];
	ld.param.u32 	%r120, [halftrend_batch_fused_f32_param_6];
	ld.param.u32 	%r121, [halftrend_batch_fused_f32_param_7];
	ld.param.u32 	%r122, [halftrend_batch_fused_f32_param_8];
	ld.param.u64 	%rd54, [halftrend_batch_fused_f32_param_9];
	ld.param.u64 	%rd55, [halftrend_batch_fused_f32_param_10];
	ld.param.u64 	%rd56, [halftrend_batch_fused_f32_param_11];
	ld.param.u64 	%rd57, [halftrend_batch_fused_f32_param_12];
	ld.param.u64 	%rd58, [halftrend_batch_fused_f32_param_13];
	ld.param.u64 	%rd59, [halftrend_batch_fused_f32_param_14];
	cvta.to.global.u64 	%rd1, %rd55;
	cvta.to.global.u64 	%rd2, %rd57;
	cvta.to.global.u64 	%rd3, %rd56;
	cvta.to.global.u64 	%rd4, %rd54;
	cvta.to.global.u64 	%rd5, %rd59;
	cvta.to.global.u64 	%rd6, %rd58;
	add.u64 	%rd7, %SPL, 0;
	add.u64 	%rd8, %SPL, 256;
	mov.u32 	%r123, %ctaid.x;
	mov.u32 	%r1, %ntid.x;
	mov.u32 	%r124, %tid.x;
	mad.lo.s32 	%r177, %r123, %r1, %r124;
	setp.ge.s32 	%p7, %r177, %r122;
	@%p7 bra 	$L__BB1_89;
	mul.wide.s32 	%rd62, %r120, 4;
	add.s64 	%rd9, %rd48, %rd62;
	add.s64 	%rd10, %rd49, %rd62;
	add.s64 	%rd11, %rd50, %rd62;
	and.b32  	%r3, %r121, 3;
	add.s32 	%r4, %r120, 1;
	add.s64 	%rd12, %rd9, 4;
	add.s64 	%rd13, %rd10, 4;
	add.s64 	%rd14, %rd11, 4;
	add.s32 	%r5, %r120, 2;
	add.s64 	%rd15, %rd9, 8;
	add.s64 	%rd16, %rd10, 8;
	add.s64 	%rd17, %rd11, 8;
	add.s32 	%r6, %r120, 3;
	add.s64 	%rd18, %rd9, 12;
	add.s64 	%rd19, %rd10, 12;
	add.s64 	%rd20, %rd11, 12;
	and.b32  	%r7, %r121, 2147483644;
	and.b32  	%r8, %r121, 1;
	add.s64 	%rd21, %rd4, 16;
	add.s64 	%rd22, %rd1, 16;
	add.s64 	%rd23, %rd3, 16;
	add.s64 	%rd24, %rd2, 16;
	add.s64 	%rd25, %rd6, 16;
	add.s64 	%rd26, %rd5, 28;
	mov.u32 	%r125, %nctaid.x;
	mul.lo.s32 	%r9, %r1, %r125;
$L__BB1_2:
	mul.wide.s32 	%rd66, %r177, 4;
	add.s64 	%rd63, %rd51, %rd66;
	// begin inline asm
	ld.global.nc.s32 %r126, [%rd63];
	// end inline asm
	add.s64 	%rd64, %rd52, %rd66;
	// begin inline asm
	ld.global.nc.s32 %r127, [%rd64];
	// end inline asm
	add.s64 	%rd65, %rd53, %rd66;
	// begin inline asm
	ld.global.nc.f32 %f84, [%rd65];
	// end inline asm
	setp.gt.s32 	%p8, %r127, 0;
	add.s32 	%r128, %r126, -65;
	setp.gt.u32 	%p9, %r128, -65;
	and.pred  	%p10, %p9, %p8;
	@%p10 bra 	$L__BB1_12;
	setp.lt.s32 	%p103, %r121, 1;
	mul.lo.s32 	%r171, %r177, %r121;
	cvt.s64.s32 	%rd27, %r171;
	@%p103 bra 	$L__BB1_88;
	setp.lt.u32 	%p104, %r121, 4;
	mov.b32 	%r235, 0;
	@%p104 bra 	$L__BB1_7;
	mov.b32 	%r178, 0;
$L__BB1_6:
	.pragma "nounroll";
	cvt.u64.u32 	%rd189, %r178;
	add.s64 	%rd190, %rd189, %rd27;
	shl.b64 	%rd191, %rd190, 2;
	add.s64 	%rd192, %rd4, %rd191;
	mov.b32 	%r174, 2143289344;
	st.global.u32 	[%rd192], %r174;
	add.s64 	%rd193, %rd1, %rd191;
	st.global.u32 	[%rd193], %r174;
	add.s64 	%rd194, %rd3, %rd191;
	st.global.u32 	[%rd194], %r174;
	add.s64 	%rd195, %rd2, %rd191;
	st.global.u32 	[%rd195], %r174;
	add.s64 	%rd196, %rd6, %rd191;
	st.global.u32 	[%rd196], %r174;
	add.s64 	%rd197, %rd5, %rd191;
	st.global.u32 	[%rd197], %r174;
	st.global.u32 	[%rd192+4], %r174;
	st.global.u32 	[%rd193+4], %r174;
	st.global.u32 	[%rd194+4], %r174;
	st.global.u32 	[%rd195+4], %r174;
	st.global.u32 	[%rd196+4], %r174;
	st.global.u32 	[%rd197+4], %r174;
	st.global.u32 	[%rd192+8], %r174;
	st.global.u32 	[%rd193+8], %r174;
	st.global.u32 	[%rd194+8], %r174;
	st.global.u32 	[%rd195+8], %r174;
	st.global.u32 	[%rd196+8], %r174;
	st.global.u32 	[%rd197+8], %r174;
	st.global.u32 	[%rd192+12], %r174;
	st.global.u32 	[%rd193+12], %r174;
	st.global.u32 	[%rd194+12], %r174;
	st.global.u32 	[%rd195+12], %r174;
	st.global.u32 	[%rd196+12], %r174;
	st.global.u32 	[%rd197+12], %r174;
	add.s32 	%r178, %r178, 4;
	setp.eq.s32 	%p105, %r178, %r7;
	mov.u32 	%r235, %r7;
	@%p105 bra 	$L__BB1_7;
	bra.uni 	$L__BB1_6;
$L__BB1_7:
	setp.eq.s32 	%p106, %r3, 0;
	@%p106 bra 	$L__BB1_88;
	setp.eq.s32 	%p107, %r3, 1;
	@%p107 bra 	$L__BB1_10;
	cvt.u64.u32 	%rd198, %r235;
	add.s64 	%rd199, %rd198, %rd27;
	shl.b64 	%rd200, %rd199, 2;
	add.s64 	%rd201, %rd4, %rd200;
	mov.b32 	%r175, 2143289344;
	st.global.u32 	[%rd201], %r175;
	add.s64 	%rd202, %rd1, %rd200;
	st.global.u32 	[%rd202], %r175;
	add.s64 	%rd203, %rd3, %rd200;
	st.global.u32 	[%rd203], %r175;
	add.s64 	%rd204, %rd2, %rd200;
	st.global.u32 	[%rd204], %r175;
	add.s64 	%rd205, %rd6, %rd200;
	st.global.u32 	[%rd205], %r175;
	add.s64 	%rd206, %rd5, %rd200;
	st.global.u32 	[%rd206], %r175;
	st.global.u32 	[%rd201+4], %r175;
	st.global.u32 	[%rd202+4], %r175;
	st.global.u32 	[%rd203+4], %r175;
	st.global.u32 	[%rd204+4], %r175;
	st.global.u32 	[%rd205+4], %r175;
	st.global.u32 	[%rd206+4], %r175;
	add.s32 	%r235, %r235, 2;
$L__BB1_10:
	setp.eq.s32 	%p108, %r8, 0;
	@%p108 bra 	$L__BB1_88;
	cvt.u64.u32 	%rd207, %r235;
	add.s64 	%rd208, %rd207, %rd27;
	shl.b64 	%rd209, %rd208, 2;
	add.s64 	%rd210, %rd4, %rd209;
	mov.b32 	%r176, 2143289344;
	st.global.u32 	[%rd210], %r176;
	add.s64 	%rd211, %rd1, %rd209;
	st.global.u32 	[%rd211], %r176;
	add.s64 	%rd212, %rd3, %rd209;
	st.global.u32 	[%rd212], %r176;
	add.s64 	%rd213, %rd2, %rd209;
	st.global.u32 	[%rd213], %r176;
	add.s64 	%rd214, %rd6, %rd209;
	st.global.u32 	[%rd214], %r176;
	add.s64 	%rd215, %rd5, %rd209;
	st.global.u32 	[%rd215], %r176;
	bra.uni 	$L__BB1_88;
$L__BB1_12:
	max.u32 	%r129, %r126, %r127;
	add.s32 	%r15, %r129, %r120;
	add.s32 	%r130, %r15, -1;
	min.s32 	%r16, %r130, %r121;
	mul.lo.s32 	%r17, %r177, %r121;
	mul.wide.s32 	%rd216, %r17, 4;
	add.s64 	%rd28, %rd4, %rd216;
	add.s64 	%rd29, %rd1, %rd216;
	add.s64 	%rd30, %rd3, %rd216;
	add.s64 	%rd31, %rd2, %rd216;
	add.s64 	%rd32, %rd6, %rd216;
	add.s64 	%rd33, %rd5, %rd216;
	setp.lt.s32 	%p11, %r16, 1;
	@%p11 bra 	$L__BB1_24;
	and.b32  	%r18, %r16, 7;
	setp.lt.u32 	%p12, %r16, 8;
	mov.b32 	%r180, 0;
	@%p12 bra 	$L__BB1_16;
	and.b32  	%r180, %r16, 2147483640;
	neg.s32 	%r179, %r180;
$L__BB1_15:
	.pragma "nounroll";
	add.s64 	%rd68, %rd21, %rd216;
	mov.b32 	%r132, 2143289344;
	st.global.u32 	[%rd68+-16], %r132;
	add.s64 	%rd69, %rd22, %rd216;
	st.global.u32 	[%rd69+-16], %r132;
	add.s64 	%rd70, %rd23, %rd216;
	st.global.u32 	[%rd70+-16], %r132;
	add.s64 	%rd71, %rd24, %rd216;
	st.global.u32 	[%rd71+-16], %r132;
	add.s64 	%rd72, %rd25, %rd216;
	st.global.u32 	[%rd72+-16], %r132;
	add.s64 	%rd73, %rd26, %rd216;
	st.global.u32 	[%rd73+-28], %r132;
	st.global.u32 	[%rd68+-12], %r132;
	st.global.u32 	[%rd69+-12], %r132;
	st.global.u32 	[%rd70+-12], %r132;
	st.global.u32 	[%rd71+-12], %r132;
	st.global.u32 	[%rd72+-12], %r132;
	st.global.u32 	[%rd73+-24], %r132;
	st.global.u32 	[%rd68+-8], %r132;
	st.global.u32 	[%rd69+-8], %r132;
	st.global.u32 	[%rd70+-8], %r132;
	st.global.u32 	[%rd71+-8], %r132;
	st.global.u32 	[%rd72+-8], %r132;
	st.global.u32 	[%rd73+-20], %r132;
	st.global.u32 	[%rd68+-4], %r132;
	st.global.u32 	[%rd69+-4], %r132;
	st.global.u32 	[%rd70+-4], %r132;
	st.global.u32 	[%rd71+-4], %r132;
	st.global.u32 	[%rd72+-4], %r132;
	st.global.u32 	[%rd73+-16], %r132;
	st.global.u32 	[%rd68], %r132;
	st.global.u32 	[%rd69], %r132;
	st.global.u32 	[%rd70], %r132;
	st.global.u32 	[%rd71], %r132;
	st.global.u32 	[%rd72], %r132;
	st.global.u32 	[%rd73+-12], %r132;
	st.global.u32 	[%rd68+4], %r132;
	st.global.u32 	[%rd69+4], %r132;
	st.global.u32 	[%rd70+4], %r132;
	st.global.u32 	[%rd71+4], %r132;
	st.global.u32 	[%rd72+4], %r132;
	st.global.u32 	[%rd73+-8], %r132;
	st.global.u32 	[%rd68+8], %r132;
	st.global.u32 	[%rd69+8], %r132;
	st.global.u32 	[%rd70+8], %r132;
	st.global.u32 	[%rd71+8], %r132;
	st.global.u32 	[%rd72+8], %r132;
	st.global.u32 	[%rd73+-4], %r132;
	st.global.u32 	[%rd68+12], %r132;
	st.global.u32 	[%rd69+12], %r132;
	st.global.u32 	[%rd70+12], %r132;
	st.global.u32 	[%rd71+12], %r132;
	st.global.u32 	[%rd72+12], %r132;
	st.global.u32 	[%rd73], %r132;
	add.s32 	%r179, %r179, 8;
	add.s64 	%rd216, %rd216, 32;
	setp.ne.s32 	%p13, %r179, 0;
	@%p13 bra 	$L__BB1_15;
$L__BB1_16:
	setp.eq.s32 	%p14, %r18, 0;
	@%p14 bra 	$L__BB1_24;
	mul.wide.u32 	%rd74, %r180, 4;
	add.s64 	%rd37, %rd28, %rd74;
	mov.b32 	%r133, 2143289344;
	st.global.u32 	[%rd37], %r133;
	add.s64 	%rd38, %rd29, %rd74;
	st.global.u32 	[%rd38], %r133;
	add.s64 	%rd39, %rd30, %rd74;
	st.global.u32 	[%rd39], %r133;
	add.s64 	%rd40, %rd31, %rd74;
	st.global.u32 	[%rd40], %r133;
	add.s64 	%rd41, %rd32, %rd74;
	st.global.u32 	[%rd41], %r133;
	add.s64 	%rd42, %rd33, %rd74;
	st.global.u32 	[%rd42], %r133;
	setp.eq.s32 	%p15, %r18, 1;
	@%p15 bra 	$L__BB1_24;
	mov.b32 	%r134, 2143289344;
	st.global.u32 	[%rd37+4], %r134;
	st.global.u32 	[%rd38+4], %r134;
	st.global.u32 	[%rd39+4], %r134;
	st.global.u32 	[%rd40+4], %r134;
	st.global.u32 	[%rd41+4], %r134;
	st.global.u32 	[%rd42+4], %r134;
	setp.eq.s32 	%p16, %r18, 2;
	@%p16 bra 	$L__BB1_24;
	mov.b32 	%r135, 2143289344;
	st.global.u32 	[%rd37+8], %r135;
	st.global.u32 	[%rd38+8], %r135;
	st.global.u32 	[%rd39+8], %r135;
	st.global.u32 	[%rd40+8], %r135;
	st.global.u32 	[%rd41+8], %r135;
	st.global.u32 	[%rd42+8], %r135;
	setp.eq.s32 	%p17, %r18, 3;
	@%p17 bra 	$L__BB1_24;
	mov.b32 	%r136, 2143289344;
	st.global.u32 	[%rd37+12], %r136;
	st.global.u32 	[%rd38+12], %r136;
	st.global.u32 	[%rd39+12], %r136;
	st.global.u32 	[%rd40+12], %r136;
	st.global.u32 	[%rd41+12], %r136;
	st.global.u32 	[%rd42+12], %r136;
	setp.eq.s32 	%p18, %r18, 4;
	@%p18 bra 	$L__BB1_24;
	mov.b32 	%r137, 2143289344;
	st.global.u32 	[%rd37+16], %r137;
	st.global.u32 	[%rd38+16], %r137;
	st.global.u32 	[%rd39+16], %r137;
	st.global.u32 	[%rd40+16], %r137;
	st.global.u32 	[%rd41+16], %r137;
	st.global.u32 	[%rd42+16], %r137;
	setp.eq.s32 	%p19, %r18, 5;
	@%p19 bra 	$L__BB1_24;
	mov.b32 	%r138, 2143289344;
	st.global.u32 	[%rd37+20], %r138;
	st.global.u32 	[%rd38+20], %r138;
	st.global.u32 	[%rd39+20], %r138;
	st.global.u32 	[%rd40+20], %r138;
	st.global.u32 	[%rd41+20], %r138;
	st.global.u32 	[%rd42+20], %r138;
	setp.eq.s32 	%p20, %r18, 6;
	@%p20 bra 	$L__BB1_24;
	mov.b32 	%r139, 2143289344;
	st.global.u32 	[%rd37+24], %r139;
	st.global.u32 	[%rd38+24], %r139;
	st.global.u32 	[%rd39+24], %r139;
	st.global.u32 	[%rd40+24], %r139;
	st.global.u32 	[%rd41+24], %r139;
	st.global.u32 	[%rd42+24], %r139;
$L__BB1_24:
	setp.gt.s32 	%p21, %r15, %r121;
	@%p21 bra 	$L__BB1_88;
	mov.f32 	%f230, 0f00000000;
	mov.b32 	%r181, 0;
	mov.f32 	%f229, %f230;
$L__BB1_26:
	.pragma "nounroll";
	mul.wide.u32 	%rd77, %r181, 4;
	add.s64 	%rd75, %rd9, %rd77;
	// begin inline asm
	ld.global.nc.f32 %f86, [%rd75];
	// end inline asm
	add.f32 	%f229, %f229, %f86;
	add.s64 	%rd76, %rd10, %rd77;
	// begin inline asm
	ld.global.nc.f32 %f87, [%rd76];
	// end inline asm
	add.f32 	%f230, %f230, %f87;
	add.s32 	%r181, %r181, 1;
	setp.ne.s32 	%p22, %r181, %r126;
	@%p22 bra 	$L__BB1_26;
	add.s32 	%r182, %r126, %r120;
	setp.gt.s32 	%p23, %r182, %r16;
	@%p23 bra 	$L__BB1_29;
$L__BB1_28:
	mul.wide.s32 	%rd82, %r182, 4;
	add.s64 	%rd78, %rd48, %rd82;
	// begin inline asm
	ld.global.nc.f32 %f88, [%rd78];
	// end inline asm
	add.f32 	%f92, %f229, %f88;
	sub.s32 	%r141, %r182, %r126;
	mul.wide.s32 	%rd83, %r141, 4;
	add.s64 	%rd79, %rd48, %rd83;
	// begin inline asm
	ld.global.nc.f32 %f89, [%rd79];
	// end inline asm
	sub.f32 	%f229, %f92, %f89;
	add.s64 	%rd80, %rd49, %rd82;
	// begin inline asm
	ld.global.nc.f32 %f90, [%rd80];
	// end inline asm
	add.f32 	%f93, %f230, %f90;
	add.s64 	%rd81, %rd49, %rd83;
	// begin inline asm
	ld.global.nc.f32 %f91, [%rd81];
	// end inline asm
	sub.f32 	%f230, %f93, %f91;
	add.s32 	%r28, %r182, 1;
	setp.ne.s32 	%p24, %r182, %r16;
	mov.u32 	%r182, %r28;
	@%p24 bra 	$L__BB1_28;
$L__BB1_29:
	cvt.rn.f32.u32 	%f12, %r127;
	rcp.rn.f32 	%f13, %f12;
	add.s32 	%r185, %r127, %r120;
	add.s32 	%r30, %r185, -1;
	// begin inline asm
	ld.global.nc.f32 %f94, [%rd9];
	// end inline asm
	// begin inline asm
	ld.global.nc.f32 %f95, [%rd10];
	// end inline asm
	sub.f32 	%f237, %f94, %f95;
	// begin inline asm
	ld.global.nc.f32 %f238, [%rd11];
	// end inline asm
	setp.ge.s32 	%p25, %r120, %r30;
	@%p25 bra 	$L__BB1_36;
	and.b32  	%r31, %r127, 3;
	setp.eq.s32 	%p26, %r31, 1;
	mov.u32 	%r183, %r120;
	@%p26 bra 	$L__BB1_34;
	// begin inline asm
	ld.global.nc.f32 %f98, [%rd12];
	// end inline asm
	// begin inline asm
	ld.global.nc.f32 %f99, [%rd13];
	// end inline asm
	sub.f32 	%f101, %f98, %f99;
	sub.f32 	%f102, %f98, %f238;
	abs.f32 	%f103, %f102;
	setp.gt.f32 	%p27, %f103, %f101;
	selp.f32 	%f104, %f103, %f101, %p27;
	sub.f32 	%f105, %f99, %f238;
	abs.f32 	%f106, %f105;
	setp.gt.f32 	%p28, %f106, %f104;
	selp.f32 	%f107, %f106, %f104, %p28;
	add.f32 	%f237, %f237, %f107;
	// begin inline asm
	ld.global.nc.f32 %f238, [%rd14];
	// end inline asm
	setp.eq.s32 	%p29, %r31, 2;
	mov.u32 	%r183, %r4;
	@%p29 bra 	$L__BB1_34;
	// begin inline asm
	ld.global.nc.f32 %f108, [%rd15];
	// end inline asm
	// begin inline asm
	ld.global.nc.f32 %f109, [%rd16];
	// end inline asm
	sub.f32 	%f111, %f108, %f109;
	sub.f32 	%f112, %f108, %f238;
	abs.f32 	%f113, %f112;
	setp.gt.f32 	%p30, %f113, %f111;
	selp.f32 	%f114, %f113, %f111, %p30;
	sub.f32 	%f115, %f109, %f238;
	abs.f32 	%f116, %f115;
	setp.gt.f32 	%p31, %f116, %f114;
	selp.f32 	%f117, %f116, %f114, %p31;
	add.f32 	%f237, %f237, %f117;
	// begin inline asm
	ld.global.nc.f32 %f238, [%rd17];
	// end inline asm
	setp.eq.s32 	%p32, %r31, 3;
	mov.u32 	%r183, %r5;
	@%p32 bra 	$L__BB1_34;
	// begin inline asm
	ld.global.nc.f32 %f118, [%rd18];
	// end inline asm
	// begin inline asm
	ld.global.nc.f32 %f119, [%rd19];
	// end inline asm
	sub.f32 	%f121, %f118, %f119;
	sub.f32 	%f122, %f118, %f238;
	abs.f32 	%f123, %f122;
	setp.gt.f32 	%p33, %f123, %f121;
	selp.f32 	%f124, %f123, %f121, %p33;
	sub.f32 	%f125, %f119, %f238;
	abs.f32 	%f126, %f125;
	setp.gt.f32 	%p34, %f126, %f124;
	selp.f32 	%f127, %f126, %f124, %p34;
	add.f32 	%f237, %f237, %f127;
	// begin inline asm
	ld.global.nc.f32 %f238, [%rd20];
	// end inline asm
	mov.u32 	%r183, %r6;
$L__BB1_34:
	add.s32 	%r142, %r127, -2;
	setp.lt.u32 	%p35, %r142, 3;
	@%p35 bra 	$L__BB1_36;
$L__BB1_35:
	mul.wide.s32 	%rd108, %r183, 4;
	add.s64 	%rd109, %rd48, %rd108;
	add.s64 	%rd96, %rd109, 4;
	// begin inline asm
	ld.global.nc.f32 %f128, [%rd96];
	// end inline asm
	add.s64 	%rd110, %rd49, %rd108;
	add.s64 	%rd97, %rd110, 4;
	// begin inline asm
	ld.global.nc.f32 %f129, [%rd97];
	// end inline asm
	sub.f32 	%f140, %f128, %f129;
	sub.f32 	%f141, %f128, %f238;
	abs.f32 	%f142, %f141;
	setp.gt.f32 	%p36, %f142, %f140;
	selp.f32 	%f143, %f142, %f140, %p36;
	sub.f32 	%f144, %f129, %f238;
	abs.f32 	%f145, %f144;
	setp.gt.f32 	%p37, %f145, %f143;
	selp.f32 	%f146, %f145, %f143, %p37;
	add.f32 	%f147, %f237, %f146;
	add.s64 	%rd111, %rd50, %rd108;
	add.s64 	%rd98, %rd111, 4;
	// begin inline asm
	ld.global.nc.f32 %f130, [%rd98];
	// end inline asm
	add.s64 	%rd99, %rd109, 8;
	// begin inline asm
	ld.global.nc.f32 %f131, [%rd99];
	// end inline asm
	add.s64 	%rd100, %rd110, 8;
	// begin inline asm
	ld.global.nc.f32 %f132, [%rd100];
	// end inline asm
	sub.f32 	%f148, %f131, %f132;
	sub.f32 	%f149, %f131, %f130;
	abs.f32 	%f150, %f149;
	setp.gt.f32 	%p38, %f150, %f148;
	selp.f32 	%f151, %f150, %f148, %p38;
	sub.f32 	%f152, %f132, %f130;
	abs.f32 	%f153, %f152;
	setp.gt.f32 	%p39, %f153, %f151;
	selp.f32 	%f154, %f153, %f151, %p39;
	add.f32 	%f155, %f147, %f154;
	add.s64 	%rd101, %rd111, 8;
	// begin inline asm
	ld.global.nc.f32 %f133, [%rd101];
	// end inline asm
	add.s64 	%rd102, %rd109, 12;
	// begin inline asm
	ld.global.nc.f32 %f134, [%rd102];
	// end inline asm
	add.s64 	%rd103, %rd110, 12;
	// begin inline asm
	ld.global.nc.f32 %f135, [%rd103];
	// end inline asm
	sub.f32 	%f156, %f134, %f135;
	sub.f32 	%f157, %f134, %f133;
	abs.f32 	%f158, %f157;
	setp.gt.f32 	%p40, %f158, %f156;
	selp.f32 	%f159, %f158, %f156, %p40;
	sub.f32 	%f160, %f135, %f133;
	abs.f32 	%f161, %f160;
	setp.gt.f32 	%p41, %f161, %f159;
	selp.f32 	%f162, %f161, %f159, %p41;
	add.f32 	%f163, %f155, %f162;
	add.s64 	%rd104, %rd111, 12;
	// begin inline asm
	ld.global.nc.f32 %f136, [%rd104];
	// end inline asm
	add.s32 	%r183, %r183, 4;
	add.s64 	%rd105, %rd109, 16;
	// begin inline asm
	ld.global.nc.f32 %f137, [%rd105];
	// end inline asm
	add.s64 	%rd106, %rd110, 16;
	// begin inline asm
	ld.global.nc.f32 %f138, [%rd106];
	// end inline asm
	sub.f32 	%f164, %f137, %f138;
	sub.f32 	%f165, %f137, %f136;
	abs.f32 	%f166, %f165;
	setp.gt.f32 	%p42, %f166, %f164;
	selp.f32 	%f167, %f166, %f164, %p42;
	sub.f32 	%f168, %f138, %f136;
	abs.f32 	%f169, %f168;
	setp.gt.f32 	%p43, %f169, %f167;
	selp.f32 	%f170, %f169, %f167, %p43;
	add.f32 	%f237, %f163, %f170;
	add.s64 	%rd107, %rd111, 16;
	// begin inline asm
	ld.global.nc.f32 %f238, [%rd107];
	// end inline asm
	setp.ne.s32 	%p44, %r183, %r30;
	@%p44 bra 	$L__BB1_35;
$L__BB1_36:
	div.rn.f32 	%f261, %f237, %f12;
	setp.gt.s32 	%p45, %r185, %r16;
	@%p45 bra 	$L__BB1_38;
$L__BB1_37:
	mul.wide.s32 	%rd115, %r185, 4;
	add.s64 	%rd112, %rd48, %rd115;
	// begin inline asm
	ld.global.nc.f32 %f171, [%rd112];
	// end inline asm
	add.s64 	%rd113, %rd49, %rd115;
	// begin inline asm
	ld.global.nc.f32 %f172, [%rd113];
	// end inline asm
	sub.f32 	%f174, %f171, %f172;
	sub.f32 	%f175, %f171, %f238;
	abs.f32 	%f176, %f175;
	setp.gt.f32 	%p46, %f176, %f174;
	selp.f32 	%f177, %f176, %f174, %p46;
	sub.f32 	%f178, %f172, %f238;
	abs.f32 	%f179, %f178;
	setp.gt.f32 	%p47, %f179, %f177;
	selp.f32 	%f180, %f179, %f177, %p47;
	sub.f32 	%f181, %f180, %f261;
	fma.rn.f32 	%f261, %f13, %f181, %f261;
	add.s64 	%rd114, %rd50, %rd115;
	// begin inline asm
	ld.global.nc.f32 %f238, [%rd114];
	// end inline asm
	add.s32 	%r36, %r185, 1;
	setp.ne.s32 	%p48, %r185, %r16;
	mov.u32 	%r185, %r36;
	@%p48 bra 	$L__BB1_37;
$L__BB1_38:
	sub.s32 	%r144, %r16, %r126;
	add.s32 	%r186, %r144, 1;
	setp.gt.s32 	%p49, %r186, %r16;
	mov.b32 	%r193, 0;
	mov.u32 	%r222, %r193;
	mov.u32 	%r201, %r193;
	mov.u32 	%r226, %r193;
	@%p49 bra 	$L__BB1_49;
	mov.b32 	%r226, 0;
	mov.u32 	%r201, %r226;
	mov.u32 	%r222, %r226;
	mov.u32 	%r193, %r226;
$L__BB1_40:
	mov.u32 	%r38, %r186;
	mul.wide.s32 	%rd117, %r38, 4;
	add.s64 	%rd116, %rd48, %rd117;
	// begin inline asm
	ld.global.nc.f32 %f182, [%rd116];
	// end inline asm
	setp.lt.s32 	%p50, %r222, 1;
	@%p50 bra 	$L__BB1_44;
	mov.u32 	%r191, %r222;
$L__BB1_42:
	setp.eq.s32 	%p51, %r193, 0;
	selp.b32 	%r45, %r126, %r193, %p51;
	mul.wide.s32 	%rd119, %r45, 4;
	add.s64 	%rd120, %rd7, %rd119;
	ld.local.u32 	%r146, [%rd120+-4];
	mul.wide.s32 	%rd121, %r146, 4;
	add.s64 	%rd118, %rd48, %rd121;
	// begin inline asm
	ld.global.nc.f32 %f183, [%rd118];
	// end inline asm
	setp.gtu.f32 	%p52, %f183, %f182;
	mov.u32 	%r222, %r191;
	@%p52 bra 	$L__BB1_44;
	add.s32 	%r193, %r45, -1;
	add.s32 	%r47, %r191, -1;
	setp.gt.s32 	%p53, %r191, 1;
	mov.b32 	%r222, 0;
	mov.u32 	%r191, %r47;
	@%p53 bra 	$L__BB1_42;
$L__BB1_44:
	mul.wide.s32 	%rd123, %r193, 4;
	add.s64 	%rd124, %rd7, %rd123;
	st.local.u32 	[%rd124], %r38;
	add.s32 	%r148, %r193, 1;
	setp.eq.s32 	%p54, %r148, %r126;
	selp.b32 	%r193, 0, %r148, %p54;
	add.s32 	%r222, %r222, 1;
	add.s64 	%rd122, %rd49, %rd117;
	// begin inline asm
	ld.global.nc.f32 %f184, [%rd122];
	// end inline asm
	setp.lt.s32 	%p55, %r226, 1;
	@%p55 bra 	$L__BB1_48;
	mov.u32 	%r195, %r226;
$L__BB1_46:
	setp.eq.s32 	%p56, %r201, 0;
	selp.b32 	%r54, %r126, %r201, %p56;
	mul.wide.s32 	%rd127, %r54, 4;
	add.s64 	%rd128, %rd8, %rd127;
	ld.local.u32 	%r149, [%rd128+-4];
	mul.wide.s32 	%rd129, %r149, 4;
	add.s64 	%rd126, %rd49, %rd129;
	// begin inline asm
	ld.global.nc.f32 %f185, [%rd126];
	// end inline asm
	setp.ltu.f32 	%p57, %f185, %f184;
	mov.u32 	%r226, %r195;
	@%p57 bra 	$L__BB1_48;
	add.s32 	%r201, %r54, -1;
	add.s32 	%r56, %r195, -1;
	setp.gt.s32 	%p58, %r195, 1;
	mov.b32 	%r226, 0;
	mov.u32 	%r195, %r56;
	@%p58 bra 	$L__BB1_46;
$L__BB1_48:
	mul.wide.s32 	%rd130, %r201, 4;
	add.s64 	%rd131, %rd8, %rd130;
	st.local.u32 	[%rd131], %r38;
	add.s32 	%r151, %r201, 1;
	setp.eq.s32 	%p59, %r151, %r126;
	selp.b32 	%r201, 0, %r151, %p59;
	add.s32 	%r226, %r226, 1;
	add.s32 	%r186, %r38, 1;
	setp.ne.s32 	%p60, %r38, %r16;
	@%p60 bra 	$L__BB1_40;
$L__BB1_49:
	setp.lt.s32 	%p61, %r16, 1;
	@%p61 bra 	$L__BB1_51;
	add.s32 	%r152, %r16, -1;
	mul.wide.u32 	%rd136, %r152, 4;
	add.s64 	%rd134, %rd49, %rd136;
	// begin inline asm
	ld.global.nc.f32 %f245, [%rd134];
	// end inline asm
	add.s64 	%rd135, %rd48, %rd136;
	// begin inline asm
	ld.global.nc.f32 %f244, [%rd135];
	// end inline asm
	bra.uni 	$L__BB1_52;
$L__BB1_51:
	// begin inline asm
	ld.global.nc.f32 %f245, [%rd49];
	// end inline asm
	// begin inline asm
	ld.global.nc.f32 %f244, [%rd48];
	// end inline asm
$L__BB1_52:
	cvt.rn.f32.u32 	%f191, %r126;
	rcp.rn.f32 	%f46, %f191;
	mul.f32 	%f47, %f84, 0f3F000000;
	mov.b32 	%r204, 0;
	mov.pred 	%p110, -1;
	mov.f32 	%f52, 0f00000000;
	mov.u32 	%r203, %r16;
	mov.f32 	%f246, %f244;
	mov.f32 	%f247, %f245;
	mov.f32 	%f53, %f52;
	mov.u32 	%r217, %r204;
	mov.u32 	%r227, %r204;
$L__BB1_53:
	cvt.s64.s32 	%rd43, %r203;
	mul.wide.s32 	%rd137, %r203, 4;
	add.s64 	%rd44, %rd32, %rd137;
	mov.b32 	%r154, 2143289344;
	st.global.u32 	[%rd44], %r154;
	add.s64 	%rd45, %rd33, %rd137;
	st.global.u32 	[%rd45], %r154;
	setp.gt.s32 	%p63, %r15, %r203;
	add.s64 	%rd46, %rd48, %rd137;
	add.s64 	%rd47, %rd49, %rd137;
	@%p63 bra 	$L__BB1_71;
	sub.s32 	%r155, %r203, %r126;
	add.s32 	%r74, %r155, 1;
	setp.lt.s32 	%p64, %r222, 1;
	@%p64 bra 	$L__BB1_58;
	mov.u32 	%r211, %r222;
$L__BB1_56:
	mul.wide.s32 	%rd138, %r227, 4;
	add.s64 	%rd139, %rd7, %rd138;
	ld.local.u32 	%r156, [%rd139];
	setp.ge.s32 	%p65, %r156, %r74;
	mov.u32 	%r222, %r211;
	@%p65 bra 	$L__BB1_58;
	add.s32 	%r158, %r227, 1;
	setp.eq.s32 	%p66, %r158, %r126;
	selp.b32 	%r227, 0, %r158, %p66;
	add.s32 	%r78, %r211, -1;
	setp.gt.s32 	%p67, %r211, 1;
	mov.b32 	%r222, 0;
	mov.u32 	%r211, %r78;
	@%p67 bra 	$L__BB1_56;
$L__BB1_58:
	setp.lt.s32 	%p68, %r226, 1;
	@%p68 bra 	$L__BB1_62;
	mov.u32 	%r215, %r226;
$L__BB1_60:
	mul.wide.s32 	%rd140, %r217, 4;
	add.s64 	%rd141, %rd8, %rd140;
	ld.local.u32 	%r159, [%rd141];
	setp.ge.s32 	%p69, %r159, %r74;
	mov.u32 	%r226, %r215;
	@%p69 bra 	$L__BB1_62;
	add.s32 	%r161, %r217, 1;
	setp.eq.s32 	%p70, %r161, %r126;
	selp.b32 	%r217, 0, %r161, %p70;
	add.s32 	%r84, %r215, -1;
	setp.gt.s32 	%p71, %r215, 1;
	mov.b32 	%r226, 0;
	mov.u32 	%r215, %r84;
	@%p71 bra 	$L__BB1_60;
$L__BB1_62:
	// begin inline asm
	ld.global.nc.f32 %f192, [%rd46];
	// end inline asm
	setp.lt.s32 	%p72, %r222, 1;
	@%p72 bra 	$L__BB1_66;
	mov.u32 	%r219, %r222;
$L__BB1_64:
	setp.eq.s32 	%p73, %r193, 0;
	selp.b32 	%r89, %r126, %r193, %p73;
	mul.wide.s32 	%rd144, %r89, 4;
	add.s64 	%rd145, %rd7, %rd144;
	ld.local.u32 	%r162, [%rd145+-4];
	mul.wide.s32 	%rd146, %r162, 4;
	add.s64 	%rd143, %rd48, %rd146;
	// begin inline asm
	ld.global.nc.f32 %f193, [%rd143];
	// end inline asm
	setp.gtu.f32 	%p74, %f193, %f192;
	mov.u32 	%r222, %r219;
	@%p74 bra 	$L__BB1_66;
	add.s32 	%r193, %r89, -1;
	add.s32 	%r91, %r219, -1;
	setp.gt.s32 	%p75, %r219, 1;
	mov.b32 	%r222, 0;
	mov.u32 	%r219, %r91;
	@%p75 bra 	$L__BB1_64;
$L__BB1_66:
	mul.wide.s32 	%rd148, %r193, 4;
	add.s64 	%rd149, %rd7, %rd148;
	st.local.u32 	[%rd149], %r203;
	add.s32 	%r94, %r193, 1;
	// begin inline asm
	ld.global.nc.f32 %f194, [%rd47];
	// end inline asm
	setp.lt.s32 	%p76, %r226, 1;
	@%p76 bra 	$L__BB1_70;
	mov.u32 	%r223, %r226;
$L__BB1_68:
	setp.eq.s32 	%p77, %r201, 0;
	selp.b32 	%r97, %r126, %r201, %p77;
	mul.wide.s32 	%rd151, %r97, 4;
	add.s64 	%rd152, %rd8, %rd151;
	ld.local.u32 	%r164, [%rd152+-4];
	mul.wide.s32 	%rd153, %r164, 4;
	add.s64 	%rd150, %rd49, %rd153;
	// begin inline asm
	ld.global.nc.f32 %f195, [%rd150];
	// end inline asm
	setp.ltu.f32 	%p78, %f195, %f194;
	mov.u32 	%r226, %r223;
	@%p78 bra 	$L__BB1_70;
	add.s32 	%r201, %r97, -1;
	add.s32 	%r99, %r223, -1;
	setp.gt.s32 	%p79, %r223, 1;
	mov.b32 	%r226, 0;
	mov.u32 	%r223, %r99;
	@%p79 bra 	$L__BB1_68;
$L__BB1_70:
	mul.wide.s32 	%rd154, %r201, 4;
	add.s64 	%rd155, %rd8, %rd154;
	st.local.u32 	[%rd155], %r203;
	add.s32 	%r166, %r201, 1;
	setp.eq.s32 	%p80, %r166, %r126;
	selp.b32 	%r201, 0, %r166, %p80;
	add.s32 	%r226, %r226, 1;
	add.s32 	%r222, %r222, 1;
	setp.eq.s32 	%p81, %r94, %r126;
	selp.b32 	%r193, 0, %r94, %p81;
$L__BB1_71:
	mul.wide.s32 	%rd159, %r227, 4;
	add.s64 	%rd160, %rd7, %rd159;
	ld.local.u32 	%r167, [%rd160];
	mul.wide.s32 	%rd161, %r167, 4;
	add.s64 	%rd156, %rd48, %rd161;
	// begin inline asm
	ld.global.nc.f32 %f196, [%rd156];
	// end inline asm
	mul.wide.s32 	%rd162, %r217, 4;
	add.s64 	%rd163, %rd8, %rd162;
	ld.local.u32 	%r168, [%rd163];
	mul.wide.s32 	%rd164, %r168, 4;
	add.s64 	%rd157, %rd49, %rd164;
	// begin inline asm
	ld.global.nc.f32 %f197, [%rd157];
	// end inline asm
	shl.b64 	%rd165, %rd43, 2;
	add.s64 	%rd158, %rd50, %rd165;
	// begin inline asm
	ld.global.nc.f32 %f198, [%rd158];
	// end inline asm
	@%p110 bra 	$L__BB1_73;
	max.f32 	%f245, %f245, %f197;
	mul.f32 	%f199, %f46, %f229;
	setp.geu.f32 	%p82, %f199, %f245;
	setp.geu.f32 	%p83, %f198, %f247;
	or.pred  	%p111, %p82, %p83;
	selp.f32 	%f244, %f244, %f196, %p111;
	selp.b32 	%r233, %r204, 1, %p111;
	bra.uni 	$L__BB1_74;
$L__BB1_73:
	min.f32 	%f244, %f244, %f196;
	mul.f32 	%f200, %f46, %f230;
	setp.gt.f32 	%p84, %f200, %f244;
	setp.gt.f32 	%p85, %f198, %f246;
	and.pred  	%p111, %p84, %p85;
	selp.f32 	%f245, %f197, %f245, %p111;
	selp.b32 	%r233, 0, %r204, %p111;
$L__BB1_74:
	mul.f32 	%f68, %f261, 0f3F000000;
	mul.f32 	%f69, %f47, %f261;
	setp.gt.s32 	%p86, %r203, %r16;
	setp.ne.s32 	%p87, %r204, %r233;
	and.pred  	%p5, %p86, %p87;
	setp.ne.s32 	%p88, %r233, 0;
	@%p88 bra 	$L__BB1_80;
	not.pred 	%p94, %p5;
	@%p94 bra 	$L__BB1_77;
	sub.f32 	%f204, %f52, %f68;
	st.global.f32 	[%rd44], %f204;
	mov.f32 	%f255, %f52;
	bra.uni 	$L__BB1_79;
$L__BB1_77:
	setp.eq.s32 	%p95, %r203, %r16;
	setp.eq.f32 	%p96, %f53, 0f00000000;
	or.pred  	%p97, %p95, %p96;
	mov.f32 	%f255, %f245;
	@%p97 bra 	$L__BB1_79;
	setp.gt.f32 	%p98, %f245, %f53;
	selp.f32 	%f255, %f245, %f53, %p98;
$L__BB1_79:
	add.s64 	%rd172, %rd28, %rd165;
	st.global.f32 	[%rd172], %f255;
	add.f32 	%f205, %f69, %f255;
	add.s64 	%rd173, %rd30, %rd165;
	st.global.f32 	[%rd173], %f205;
	sub.f32 	%f206, %f255, %f69;
	add.s64 	%rd174, %rd31, %rd165;
	st.global.f32 	[%rd174], %f206;
	add.s64 	%rd175, %rd29, %rd165;
	mov.b32 	%r170, 0;
	st.global.u32 	[%rd175], %r170;
	bra.uni 	$L__BB1_85;
$L__BB1_80:
	not.pred 	%p89, %p5;
	@%p89 bra 	$L__BB1_82;
	add.f32 	%f201, %f68, %f53;
	st.global.f32 	[%rd45], %f201;
	mov.f32 	%f256, %f53;
	bra.uni 	$L__BB1_84;
$L__BB1_82:
	setp.eq.s32 	%p90, %r203, %r16;
	setp.eq.f32 	%p91, %f52, 0f00000000;
	or.pred  	%p92, %p90, %p91;
	mov.f32 	%f256, %f244;
	@%p92 bra 	$L__BB1_84;
	setp.lt.f32 	%p93, %f244, %f52;
	selp.f32 	%f256, %f244, %f52, %p93;
$L__BB1_84:
	add.s64 	%rd167, %rd28, %rd165;
	st.global.f32 	[%rd167], %f256;
	add.f32 	%f202, %f69, %f256;
	add.s64 	%rd168, %rd30, %rd165;
	st.global.f32 	[%rd168], %f202;
	sub.f32 	%f203, %f256, %f69;
	add.s64 	%rd169, %rd31, %rd165;
	st.global.f32 	[%rd169], %f203;
	add.s64 	%rd170, %rd29, %rd165;
	mov.b32 	%r169, 1065353216;
	st.global.u32 	[%rd170], %r169;
	mov.f32 	%f255, %f53;
	mov.f32 	%f52, %f256;
$L__BB1_85:
	add.s32 	%r203, %r203, 1;
	setp.ge.s32 	%p99, %r203, %r121;
	@%p99 bra 	$L__BB1_87;
	add.s64 	%rd180, %rd46, 4;
	// begin inline asm
	ld.global.nc.f32 %f207, [%rd180];
	// end inline asm
	add.f32 	%f213, %f229, %f207;
	cvt.u64.u32 	%rd182, %r126;
	sub.s64 	%rd183, %rd43, %rd182;
	shl.b64 	%rd184, %rd183, 2;
	add.s64 	%rd185, %rd48, %rd184;
	add.s64 	%rd177, %rd185, 4;
	// begin inline asm
	ld.global.nc.f32 %f208, [%rd177];
	// end inline asm
	sub.f32 	%f229, %f213, %f208;
	add.s64 	%rd181, %rd47, 4;
	// begin inline asm
	ld.global.nc.f32 %f209, [%rd181];
	// end inline asm
	add.f32 	%f214, %f230, %f209;
	add.s64 	%rd186, %rd49, %rd184;
	add.s64 	%rd179, %rd186, 4;
	// begin inline asm
	ld.global.nc.f32 %f210, [%rd179];
	// end inline asm
	sub.f32 	%f230, %f214, %f210;
	// begin inline asm
	ld.global.nc.f32 %f211, [%rd180];
	// end inline asm
	// begin inline asm
	ld.global.nc.f32 %f212, [%rd181];
	// end inline asm
	sub.f32 	%f215, %f211, %f212;
	sub.f32 	%f216, %f211, %f198;
	abs.f32 	%f217, %f216;
	setp.gt.f32 	%p100, %f217, %f215;
	selp.f32 	%f218, %f217, %f215, %p100;
	sub.f32 	%f219, %f212, %f198;
	abs.f32 	%f220, %f219;
	setp.gt.f32 	%p101, %f220, %f218;
	selp.f32 	%f221, %f220, %f218, %p101;
	sub.f32 	%f222, %f221, %f261;
	fma.rn.f32 	%f261, %f13, %f222, %f261;
$L__BB1_87:
	setp.lt.s32 	%p102, %r203, %r121;
	// begin inline asm
	ld.global.nc.f32 %f247, [%rd47];
	// end inline asm
	// begin inline asm
	ld.global.nc.f32 %f246, [%rd46];
	// end inline asm
	not.pred 	%p110, %p111;
	mov.f32 	%f53, %f255;
	mov.u32 	%r204, %r233;
	@%p102 bra 	$L__BB1_53;
$L__BB1_88:
	add.s32 	%r177, %r177, %r9;
	setp.lt.s32 	%p109, %r177, %r122;
	@%p109 bra 	$L__BB1_2;
$L__BB1_89:
	ret;

}
	// .globl	halftrend_batch_time_major_f32
.visible .entry halftrend_batch_time_major_f32(
	.param .u64 .ptr .align 1 halftrend_batch_time_major_f32_param_0,
	.param .u64 .ptr .align 1 halftrend_batch_time_major_f32_param_1,
	.param .u64 .ptr .align 1 halftrend_batch_time_major_f32_param_2,
	.param .u64 .ptr .align 1 halftrend_batch_time_major_f32_param_3,
	.param .u64 .ptr .align 1 halftrend_batch_time_major_f32_param_4,
	.param .u64 .ptr .align 1 halftrend_batch_time_major_f32_param_5,
	.param .u64 .ptr .align 1 halftrend_batch_time_major_f32_param_6,
	.param .u64 .ptr .align 1 halftrend_batch_time_major_f32_param_7,
	.param .u64 .ptr .align 1 halftrend_batch_time_major_f32_param_8,
	.param .u64 .ptr .align 1 halftrend_batch_time_major_f32_param_9,
	.param .u32 halftrend_batch_time_major_f32_param_10,
	.param .u32 halftrend_batch_time_major_f32_param_11,
	.param .u64 .ptr .align 1 halftrend_batch_time_major_f32_param_12,
	.param .u64 .ptr .align 1 halftrend_batch_time_major_f32_param_13,
	.param .u64 .ptr .align 1 halftrend_batch_time_major_f32_param_14,
	.param .u64 .ptr .align 1 halftrend_batch_time_major_f32_param_15,
	.param .u64 .ptr .align 1 halftrend_batch_time_major_f32_param_16,
	.param .u64 .ptr .align 1 halftrend_batch_time_major_f32_param_17
)
.maxntid 256
.minnctapersm 2
{
	.reg .pred 	%p<90>;
	.reg .b32 	%r<80>;
	.reg .b32 	%f<149>;
	.reg .b64 	%rd<210>;

	ld.param.u64 	%rd57, [halftrend_batch_time_major_f32_param_0];
	ld.param.u64 	%rd58, [halftrend_batch_time_major_f32_param_1];
	ld.param.u64 	%rd59, [halftrend_batch_time_major_f32_param_2];
	ld.param.u64 	%rd60, [halftrend_batch_time_major_f32_param_3];
	ld.param.u64 	%rd61, [halftrend_batch_time_major_f32_param_4];
	ld.param.u64 	%rd62, [halftrend_batch_time_major_f32_param_5];
	ld.param.u64 	%rd63, [halftrend_batch_time_major_f32_param_6];
	ld.param.u64 	%rd64, [halftrend_batch_time_major_f32_param_7];
	ld.param.u64 	%rd65, [halftrend_batch_time_major_f32_param_8];
	ld.param.u64 	%rd66, [halftrend_batch_time_major_f32_param_9];
	ld.param.u32 	%r35, [halftrend_batch_time_major_f32_param_10];
	ld.param.u32 	%r36, [halftrend_batch_time_major_f32_param_11];
	ld.param.u64 	%rd67, [halftrend_batch_time_major_f32_param_12];
	ld.param.u64 	%rd68, [halftrend_batch_time_major_f32_param_13];
	ld.param.u64 	%rd69, [halftrend_batch_time_major_f32_param_14];
	ld.param.u64 	%rd70, [halftrend_batch_time_major_f32_param_15];
	ld.param.u64 	%rd71, [halftrend_batch_time_major_f32_param_16];
	ld.param.u64 	%rd72, [halftrend_batch_time_major_f32_param_17];
	cvta.to.global.u64 	%rd1, %rd68;
	cvta.to.global.u64 	%rd2, %rd70;
	cvta.to.global.u64 	%rd3, %rd69;
	cvta.to.global.u64 	%rd4, %rd67;
	cvta.to.global.u64 	%rd5, %rd72;
	cvta.to.global.u64 	%rd6, %rd71;
	mov.u32 	%r37, %ctaid.x;
	mov.u32 	%r1, %ntid.x;
	mov.u32 	%r38, %tid.x;
	mad.lo.s32 	%r68, %r37, %r1, %r38;
	setp.ge.s32 	%p14, %r68, %r36;
	@%p14 bra 	$L__BB2_78;
	shl.b32 	%r3, %r36, 3;
	mov.u32 	%r39, %nctaid.x;
	mul.lo.s32 	%r4, %r1, %r39;
$L__BB2_2:
	mul.wide.s32 	%rd75, %r68, 4;
	add.s64 	%rd73, %rd66, %rd75;
	// begin inline asm
	ld.global.nc.f32 %f67, [%rd73];
	// end inline asm
	mul.f32 	%f1, %f67, 0f3F000000;
	add.s64 	%rd74, %rd65, %rd75;
	// begin inline asm
	ld.global.nc.s32 %r40, [%rd74];
	// end inline asm
	min.s32 	%r7, %r40, %r35;
	setp.lt.s32 	%p15, %r7, 1;
	@%p15 bra 	$L__BB2_14;
	and.b32  	%r8, %r7, 7;
	setp.lt.u32 	%p16, %r7, 8;
	mov.b32 	%r71, 0;
	@%p16 bra 	$L__BB2_6;
	and.b32  	%r71, %r7, 2147483640;
	neg.s32 	%r70, %r71;
	mov.u32 	%r69, %r68;
$L__BB2_5:
	.pragma "nounroll";
	mul.wide.s32 	%rd76, %r69, 4;
	add.s64 	%rd77, %rd4, %rd76;
	mov.b32 	%r42, 2143289344;
	st.global.u32 	[%rd77], %r42;
	add.s64 	%rd78, %rd1, %rd76;
	st.global.u32 	[%rd78], %r42;
	add.s64 	%rd79, %rd3, %rd76;
	st.global.u32 	[%rd79], %r42;
	add.s64 	%rd80, %rd2, %rd76;
	st.global.u32 	[%rd80], %r42;
	add.s64 	%rd81, %rd6, %rd76;
	st.global.u32 	[%rd81], %r42;
	add.s64 	%rd82, %rd5, %rd76;
	st.global.u32 	[%rd82], %r42;
	mul.wide.s32 	%rd83, %r36, 4;
	add.s64 	%rd84, %rd77, %rd83;
	st.global.u32 	[%rd84], %r42;
	add.s64 	%rd85, %rd78, %rd83;
	st.global.u32 	[%rd85], %r42;
	add.s64 	%rd86, %rd79, %rd83;
	st.global.u32 	[%rd86], %r42;
	add.s64 	%rd87, %rd80, %rd83;
	st.global.u32 	[%rd87], %r42;
	add.s64 	%rd88, %rd81, %rd83;
	st.global.u32 	[%rd88], %r42;
	add.s64 	%rd89, %rd82, %rd83;
	st.global.u32 	[%rd89], %r42;
	add.s64 	%rd90, %rd84, %rd83;
	st.global.u32 	[%rd90], %r42;
	add.s64 	%rd91, %rd85, %rd83;
	st.global.u32 	[%rd91], %r42;
	add.s64 	%rd92, %rd86, %rd83;
	st.global.u32 	[%rd92], %r42;
	add.s64 	%rd93, %rd87, %rd83;
	st.global.u32 	[%rd93], %r42;
	add.s64 	%rd94, %rd88, %rd83;
	st.global.u32 	[%rd94], %r42;
	add.s64 	%rd95, %rd89, %rd83;
	st.global.u32 	[%rd95], %r42;
	add.s64 	%rd96, %rd90, %rd83;
	st.global.u32 	[%rd96], %r42;
	add.s64 	%rd97, %rd91, %rd83;
	st.global.u32 	[%rd97], %r42;
	add.s64 	%rd98, %rd92, %rd83;
	st.global.u32 	[%rd98], %r42;
	add.s64 	%rd99, %rd93, %rd83;
	st.global.u32 	[%rd99], %r42;
	add.s64 	%rd100, %rd94, %rd83;
	st.global.u32 	[%rd100], %r42;
	add.s64 	%rd101, %rd95, %rd83;
	st.global.u32 	[%rd101], %r42;
	add.s64 	%rd102, %rd96, %rd83;
	st.global.u32 	[%rd102], %r42;
	add.s64 	%rd103, %rd97, %rd83;
	st.global.u32 	[%rd103], %r42;
	add.s64 	%rd104, %rd98, %rd83;
	st.global.u32 	[%rd104], %r42;
	add.s64 	%rd105, %rd99, %rd83;
	st.global.u32 	[%rd105], %r42;
	add.s64 	%rd106, %rd100, %rd83;
	st.global.u32 	[%rd106], %r42;
	add.s64 	%rd107, %rd101, %rd83;
	st.global.u32 	[%rd107], %r42;
	add.s64 	%rd108, %rd102, %rd83;
	st.global.u32 	[%rd108], %r42;
	add.s64 	%rd109, %rd103, %rd83;
	st.global.u32 	[%rd109], %r42;
	add.s64 	%rd110, %rd104, %rd83;
	st.global.u32 	[%rd110], %r42;
	add.s64 	%rd111, %rd105, %rd83;
	st.global.u32 	[%rd111], %r42;
	add.s64 	%rd112, %rd106, %rd83;
	st.global.u32 	[%rd112], %r42;
	add.s64 	%rd113, %rd107, %rd83;
	st.global.u32 	[%rd113], %r42;
	add.s64 	%rd114, %rd108, %rd83;
	st.global.u32 	[%rd114], %r42;
	add.s64 	%rd115, %rd109, %rd83;
	st.global.u32 	[%rd115], %r42;
	add.s64 	%rd116, %rd110, %rd83;
	st.global.u32 	[%rd116], %r42;
	add.s64 	%rd117, %rd111, %rd83;
	st.global.u32 	[%rd117], %r42;
	add.s64 	%rd118, %rd112, %rd83;
	st.global.u32 	[%rd118], %r42;
	add.s64 	%rd119, %rd113, %rd83;
	st.global.u32 	[%rd119], %r42;
	add.s64 	%rd120, %rd114, %rd83;
	st.global.u32 	[%rd120], %r42;
	add.s64 	%rd121, %rd115, %rd83;
	st.global.u32 	[%rd121], %r42;
	add.s64 	%rd122, %rd116, %rd83;
	st.global.u32 	[%rd122], %r42;
	add.s64 	%rd123, %rd117, %rd83;
	st.global.u32 	[%rd123], %r42;
	add.s64 	%rd124, %rd118, %rd83;
	st.global.u32 	[%rd124], %r42;
	add.s64 	%rd125, %rd119, %rd83;
	st.global.u32 	[%rd125], %r42;
	add.s32 	%r70, %r70, 8;
	add.s32 	%r69, %r69, %r3;
	setp.ne.s32 	%p17, %r70, 0;
	@%p17 bra 	$L__BB2_5;
$L__BB2_6:
	setp.eq.s32 	%p18, %r8, 0;
	@%p18 bra 	$L__BB2_14;
	mad.lo.s32 	%r43, %r71, %r36, %r68;
	mul.wide.s32 	%rd126, %r43, 4;
	add.s64 	%rd7, %rd4, %rd126;
	mov.b32 	%r44, 2143289344;
	st.global.u32 	[%rd7], %r44;
	add.s64 	%rd8, %rd1, %rd126;
	st.global.u32 	[%rd8], %r44;
	add.s64 	%rd9, %rd3, %rd126;
	st.global.u32 	[%rd9], %r44;
	add.s64 	%rd10, %rd2, %rd126;
	st.global.u32 	[%rd10], %r44;
	add.s64 	%rd11, %rd6, %rd126;
	st.global.u32 	[%rd11], %r44;
	add.s64 	%rd12, %rd5, %rd126;
	st.global.u32 	[%rd12], %r44;
	setp.eq.s32 	%p19, %r8, 1;
	@%p19 bra 	$L__BB2_14;
	mul.wide.s32 	%rd13, %r36, 4;
	add.s64 	%rd14, %rd7, %rd13;
	mov.b32 	%r45, 2143289344;
	st.global.u32 	[%rd14], %r45;
	add.s64 	%rd15, %rd8, %rd13;
	st.global.u32 	[%rd15], %r45;
	add.s64 	%rd16, %rd9, %rd13;
	st.global.u32 	[%rd16], %r45;
	add.s64 	%rd17, %rd10, %rd13;
	st.global.u32 	[%rd17], %r45;
	add.s64 	%rd18, %rd11, %rd13;
	st.global.u32 	[%rd18], %r45;
	add.s64 	%rd19, %rd12, %rd13;
	st.global.u32 	[%rd19], %r45;
	setp.eq.s32 	%p20, %r8, 2;
	@%p20 bra 	$L__BB2_14;
	add.s64 	%rd20, %rd14, %rd13;
	mov.b32 	%r46, 2143289344;
	st.global.u32 	[%rd20], %r46;
	add.s64 	%rd21, %rd15, %rd13;
	st.global.u32 	[%rd21], %r46;
	add.s64 	%rd22, %rd16, %rd13;
	st.global.u32 	[%rd22], %r46;
	add.s64 	%rd23, %rd17, %rd13;
	st.global.u32 	[%rd23], %r46;
	add.s64 	%rd24, %rd18, %rd13;
	st.global.u32 	[%rd24], %r46;
	add.s64 	%rd25, %rd19, %rd13;
	st.global.u32 	[%rd25], %r46;
	setp.eq.s32 	%p21, %r8, 3;
	@%p21 bra 	$L__BB2_14;
	add.s64 	%rd26, %rd20, %rd13;
	mov.b32 	%r47, 2143289344;
	st.global.u32 	[%rd26], %r47;
	add.s64 	%rd27, %rd21, %rd13;
	st.global.u32 	[%rd27], %r47;
	add.s64 	%rd28, %rd22, %rd13;
	st.global.u32 	[%rd28], %r47;
	add.s64 	%rd29, %rd23, %rd13;
	st.global.u32 	[%rd29], %r47;
	add.s64 	%rd30, %rd24, %rd13;
	st.global.u32 	[%rd30], %r47;
	add.s64 	%rd31, %rd25, %rd13;
	st.global.u32 	[%rd31], %r47;
	setp.eq.s32 	%p22, %r8, 4;
	@%p22 bra 	$L__BB2_14;
	add.s64 	%rd32, %rd26, %rd13;
	mov.b32 	%r48, 2143289344;
	st.global.u32 	[%rd32], %r48;
	add.s64 	%rd33, %rd27, %rd13;
	st.global.u32 	[%rd33], %r48;
	add.s64 	%rd34, %rd28, %rd13;
	st.global.u32 	[%rd34], %r48;
	add.s64 	%rd35, %rd29, %rd13;
	st.global.u32 	[%rd35], %r48;
	add.s64 	%rd36, %rd30, %rd13;
	st.global.u32 	[%rd36], %r48;
	add.s64 	%rd37, %rd31, %rd13;
	st.global.u32 	[%rd37], %r48;
	setp.eq.s32 	%p23, %r8, 5;
	@%p23 bra 	$L__BB2_14;
	add.s64 	%rd38, %rd32, %rd13;
	mov.b32 	%r49, 2143289344;
	st.global.u32 	[%rd38], %r49;
	add.s64 	%rd39, %rd33, %rd13;
	st.global.u32 	[%rd39], %r49;
	add.s64 	%rd40, %rd34, %rd13;
	st.global.u32 	[%rd40], %r49;
	add.s64 	%rd41, %rd35, %rd13;
	st.global.u32 	[%rd41], %r49;
	add.s64 	%rd42, %rd36, %rd13;
	st.global.u32 	[%rd42], %r49;
	add.s64 	%rd43, %rd37, %rd13;
	st.global.u32 	[%rd43], %r49;
	setp.eq.s32 	%p24, %r8, 6;
	@%p24 bra 	$L__BB2_14;
	add.s64 	%rd127, %rd38, %rd13;
	mov.b32 	%r50, 2143289344;
	st.global.u32 	[%rd127], %r50;
	add.s64 	%rd128, %rd39, %rd13;
	st.global.u32 	[%rd128], %r50;
	add.s64 	%rd129, %rd40, %rd13;
	st.global.u32 	[%rd129], %r50;
	add.s64 	%rd130, %rd41, %rd13;
	st.global.u32 	[%rd130], %r50;
	add.s64 	%rd131, %rd42, %rd13;
	st.global.u32 	[%rd131], %r50;
	add.s64 	%rd132, %rd43, %rd13;
	st.global.u32 	[%rd132], %r50;
$L__BB2_14:
	setp.ge.s32 	%p25, %r40, %r35;
	@%p25 bra 	$L__BB2_77;
	setp.lt.s32 	%p26, %r7, 1;
	@%p26 bra 	$L__BB2_17;
	add.s32 	%r51, %r7, -1;
	mul.wide.u32 	%rd137, %r51, 4;
	add.s64 	%rd135, %rd58, %rd137;
	// begin inline asm
	ld.global.nc.f32 %f133, [%rd135];
	// end inline asm
	add.s64 	%rd136, %rd57, %rd137;
	// begin inline asm
	ld.global.nc.f32 %f134, [%rd136];
	// end inline asm
	bra.uni 	$L__BB2_18;
$L__BB2_17:
	// begin inline asm
	ld.global.nc.f32 %f133, [%rd58];
	// end inline asm
	// begin inline asm
	ld.global.nc.f32 %f134, [%rd57];
	// end inline asm
$L__BB2_18:
	sub.s32 	%r16, %r35, %r7;
	add.s32 	%r53, %r7, 1;
	setp.eq.s32 	%p28, %r35, %r53;
	mov.b32 	%r76, 0;
	mov.pred 	%p87, -1;
	mov.f32 	%f135, 0f00000000;
	mov.u32 	%r77, %r7;
	mov.f32 	%f123, %f134;
	mov.f32 	%f142, %f133;
	mov.f32 	%f129, %f135;
	@%p28 bra 	$L__BB2_57;
	and.b32  	%r17, %r16, -2;
	mov.b32 	%r76, 0;
	mov.pred 	%p87, -1;
	mov.f32 	%f12, 0f00000000;
	mov.u32 	%r77, %r7;
	mov.f32 	%f123, %f134;
	mov.f32 	%f142, %f133;
	mov.f32 	%f13, %f12;
	mov.u32 	%r74, %r76;
$L__BB2_20:
	mad.lo.s32 	%r21, %r77, %r36, %r68;
	mul.wide.s32 	%rd140, %r21, 4;
	add.s64 	%rd44, %rd6, %rd140;
	mov.b32 	%r55, 2143289344;
	st.global.u32 	[%rd44], %r55;
	add.s64 	%rd45, %rd5, %rd140;
	st.global.u32 	[%rd45], %r55;
	add.s64 	%rd138, %rd63, %rd140;
	// begin inline asm
	ld.global.nc.f32 %f74, [%rd138];
	// end inline asm
	add.s64 	%rd139, %rd64, %rd140;
	// begin inline asm
	ld.global.nc.f32 %f75, [%rd139];
	// end inline asm
	mul.wide.s32 	%rd141, %r77, 4;
	add.s64 	%rd48, %rd59, %rd141;
	@%p87 bra 	$L__BB2_24;
	max.f32 	%f133, %f133, %f75;
	add.s64 	%rd142, %rd61, %rd140;
	// begin inline asm
	ld.global.nc.f32 %f76, [%rd142];
	// end inline asm
	setp.geu.f32 	%p31, %f76, %f133;
	mov.pred 	%p85, 0;
	@%p31 bra 	$L__BB2_23;
	// begin inline asm
	ld.global.nc.f32 %f77, [%rd48];
	// end inline asm
	setp.lt.f32 	%p85, %f77, %f142;
$L__BB2_23:
	selp.f32 	%f128, %f74, %f134, %p85;
	selp.b32 	%r75, 1, %r76, %p85;
	bra.uni 	$L__BB2_27;
$L__BB2_24:
	min.f32 	%f128, %f134, %f74;
	add.s64 	%rd145, %rd62, %rd140;
	// begin inline asm
	ld.global.nc.f32 %f78, [%rd145];
	// end inline asm
	setp.leu.f32 	%p33, %f78, %f128;
	mov.pred 	%p85, -1;
	mov.u32 	%r75, %r76;
	@%p33 bra 	$L__BB2_27;
	// begin inline asm
	ld.global.nc.f32 %f79, [%rd48];
	// end inline asm
	setp.leu.f32 	%p35, %f79, %f123;
	mov.u32 	%r75, %r76;
	@%p35 bra 	$L__BB2_27;
	mov.pred 	%p85, 0;
	mov.b32 	%r75, 0;
	mov.f32 	%f133, %f75;
$L__BB2_27:
	add.s64 	%rd148, %rd60, %rd140;
	// begin inline asm
	ld.global.nc.f32 %f80, [%rd148];
	// end inline asm
	mul.f32 	%f21, %f80, 0f3F000000;
	mul.f32 	%f22, %f1, %f80;
	setp.gt.s32 	%p37, %r77, %r7;
	setp.ne.s32 	%p38, %r76, %r75;
	and.pred  	%p5, %p37, %p38;
	setp.ne.s32 	%p39, %r75, 0;
	@%p39 bra 	$L__BB2_33;
	not.pred 	%p45, %p5;
	@%p45 bra 	$L__BB2_30;
	sub.f32 	%f84, %f12, %f21;
	st.global.f32 	[%rd44], %f84;
	mov.f32 	%f129, %f12;
	bra.uni 	$L__BB2_32;
$L__BB2_30:
	setp.eq.s32 	%p46, %r77, %r7;
	setp.eq.f32 	%p47, %f13, 0f00000000;
	or.pred  	%p48, %p46, %p47;
	mov.f32 	%f129, %f133;
	@%p48 bra 	$L__BB2_32;
	setp.gt.f32 	%p49, %f133, %f13;
	selp.f32 	%f129, %f133, %f13, %p49;
$L__BB2_32:
	add.s64 	%rd156, %rd4, %rd140;
	st.global.f32 	[%rd156], %f129;
	add.f32 	%f85, %f22, %f129;
	add.s64 	%rd157, %rd3, %rd140;
	st.global.f32 	[%rd157], %f85;
	sub.f32 	%f86, %f129, %f22;
	add.s64 	%rd158, %rd2, %rd140;
	st.global.f32 	[%rd158], %f86;
	add.s64 	%rd159, %rd1, %rd140;
	mov.b32 	%r58, 0;
	st.global.u32 	[%rd159], %r58;
	bra.uni 	$L__BB2_38;
$L__BB2_33:
	not.pred 	%p40, %p5;
	@%p40 bra 	$L__BB2_35;
	add.f32 	%f81, %f13, %f21;
	st.global.f32 	[%rd45], %f81;
	mov.f32 	%f130, %f13;
	bra.uni 	$L__BB2_37;
$L__BB2_35:
	setp.eq.s32 	%p41, %r77, %r7;
	setp.eq.f32 	%p42, %f12, 0f00000000;
	or.pred  	%p43, %p41, %p42;
	mov.f32 	%f130, %f128;
	@%p43 bra 	$L__BB2_37;
	setp.lt.f32 	%p44, %f128, %f12;
	selp.f32 	%f130, %f128, %f12, %p44;
$L__BB2_37:
	add.s64 	%rd151, %rd4, %rd140;
	st.global.f32 	[%rd151], %f130;
	add.f32 	%f82, %f22, %f130;
	add.s64 	%rd152, %rd3, %rd140;
	st.global.f32 	[%rd152], %f82;
	sub.f32 	%f83, %f130, %f22;
	add.s64 	%rd153, %rd2, %rd140;
	st.global.f32 	[%rd153], %f83;
	add.s64 	%rd154, %rd1, %rd140;
	mov.b32 	%r57, 1065353216;
	st.global.u32 	[%rd154], %r57;
	mov.f32 	%f129, %f13;
	mov.f32 	%f12, %f130;
$L__BB2_38:
	add.s64 	%rd160, %rd58, %rd141;
	// begin inline asm
	ld.global.nc.f32 %f87, [%rd160];
	// end inline asm
	add.s64 	%rd161, %rd57, %rd141;
	// begin inline asm
	ld.global.nc.f32 %f88, [%rd161];
	// end inline asm
	add.s32 	%r24, %r21, %r36;
	mul.wide.s32 	%rd52, %r36, 4;
	add.s64 	%rd53, %rd44, %rd52;
	mov.b32 	%r59, 2143289344;
	st.global.u32 	[%rd53], %r59;
	add.s64 	%rd54, %rd45, %rd52;
	st.global.u32 	[%rd54], %r59;
	add.s64 	%rd162, %rd138, %rd52;
	// begin inline asm
	ld.global.nc.f32 %f89, [%rd162];
	// end inline asm
	add.s64 	%rd163, %rd139, %rd52;
	// begin inline asm
	ld.global.nc.f32 %f90, [%rd163];
	// end inline asm
	@%p85 bra 	$L__BB2_42;
	max.f32 	%f133, %f133, %f90;
	mul.wide.s32 	%rd166, %r24, 4;
	add.s64 	%rd165, %rd61, %rd166;
	// begin inline asm
	ld.global.nc.f32 %f91, [%rd165];
	// end inline asm
	setp.geu.f32 	%p51, %f91, %f133;
	mov.pred 	%p87, 0;
	@%p51 bra 	$L__BB2_41;
	add.s64 	%rd167, %rd48, 4;
	// begin inline asm
	ld.global.nc.f32 %f92, [%rd167];
	// end inline asm
	setp.lt.f32 	%p87, %f92, %f87;
$L__BB2_41:
	selp.f32 	%f134, %f89, %f128, %p87;
	selp.b32 	%r76, 1, %r75, %p87;
	bra.uni 	$L__BB2_45;
$L__BB2_42:
	min.f32 	%f134, %f128, %f89;
	mul.wide.s32 	%rd169, %r24, 4;
	add.s64 	%rd168, %rd62, %rd169;
	// begin inline asm
	ld.global.nc.f32 %f93, [%rd168];
	// end inline asm
	setp.leu.f32 	%p53, %f93, %f134;
	mov.pred 	%p87, -1;
	mov.u32 	%r76, %r75;
	@%p53 bra 	$L__BB2_45;
	add.s64 	%rd170, %rd48, 4;
	// begin inline asm
	ld.global.nc.f32 %f94, [%rd170];
	// end inline asm
	setp.leu.f32 	%p55, %f94, %f88;
	mov.u32 	%r76, %r75;
	@%p55 bra 	$L__BB2_45;
	mov.pred 	%p87, 0;
	mov.b32 	%r76, 0;
	mov.f32 	%f133, %f90;
$L__BB2_45:
	add.s64 	%rd171, %rd148, %rd52;
	// begin inline asm
	ld.global.nc.f32 %f95, [%rd171];
	// end inline asm
	mul.f32 	%f38, %f95, 0f3F000000;
	mul.f32 	%f39, %f1, %f95;
	setp.ge.s32 	%p57, %r77, %r7;
	setp.ne.s32 	%p58, %r75, %r76;
	and.pred  	%p9, %p57, %p58;
	setp.eq.s32 	%p59, %r76, 0;
	@%p59 bra 	$L__BB2_51;
	@%p9 bra 	$L__BB2_49;
	setp.eq.f32 	%p60, %f12, 0f00000000;
	mov.f32 	%f135, %f134;
	@%p60 bra 	$L__BB2_50;
	setp.lt.f32 	%p61, %f134, %f12;
	selp.f32 	%f135, %f134, %f12, %p61;
	bra.uni 	$L__BB2_50;
$L__BB2_49:
	add.f32 	%f96, %f129, %f38;
	st.global.f32 	[%rd54], %f96;
	mov.f32 	%f135, %f129;
$L__BB2_50:
	mul.wide.s32 	%rd172, %r24, 4;
	add.s64 	%rd173, %rd4, %rd172;
	st.global.f32 	[%rd173], %f135;
	add.f32 	%f97, %f39, %f135;
	add.s64 	%rd174, %rd3, %rd172;
	st.global.f32 	[%rd174], %f97;
	sub.f32 	%f98, %f135, %f39;
	add.s64 	%rd175, %rd2, %rd172;
	st.global.f32 	[%rd175], %f98;
	add.s64 	%rd176, %rd1, %rd172;
	mov.b32 	%r61, 1065353216;
	st.global.u32 	[%rd176], %r61;
	mov.f32 	%f12, %f135;
	bra.uni 	$L__BB2_56;
$L__BB2_51:
	@%p9 bra 	$L__BB2_54;
	setp.eq.f32 	%p62, %f129, 0f00000000;
	mov.f32 	%f136, %f133;
	@%p62 bra 	$L__BB2_55;
	setp.gt.f32 	%p63, %f133, %f129;
	selp.f32 	%f136, %f133, %f129, %p63;
	bra.uni 	$L__BB2_55;
$L__BB2_54:
	sub.f32 	%f99, %f12, %f38;
	st.global.f32 	[%rd53], %f99;
	mov.f32 	%f136, %f12;
$L__BB2_55:
	mul.wide.s32 	%rd177, %r24, 4;
	add.s64 	%rd178, %rd4, %rd177;
	st.global.f32 	[%rd178], %f136;
	add.f32 	%f100, %f39, %f136;
	add.s64 	%rd179, %rd3, %rd177;
	st.global.f32 	[%rd179], %f100;
	sub.f32 	%f101, %f136, %f39;
	add.s64 	%rd180, %rd2, %rd177;
	st.global.f32 	[%rd180], %f101;
	add.s64 	%rd181, %rd1, %rd177;
	mov.b32 	%r62, 0;
	st.global.u32 	[%rd181], %r62;
	mov.f32 	%f129, %f136;
	mov.f32 	%f135, %f12;
$L__BB2_56:
	add.s64 	%rd182, %rd160, 4;
	// begin inline asm
	ld.global.nc.f32 %f142, [%rd182];
	// end inline asm
	add.s64 	%rd183, %rd161, 4;
	// begin inline asm
	ld.global.nc.f32 %f123, [%rd183];
	// end inline asm
	add.s32 	%r77, %r77, 2;
	add.s32 	%r74, %r74, 2;
	setp.ne.s32 	%p64, %r74, %r17;
	mov.f32 	%f13, %f129;
	@%p64 bra 	$L__BB2_20;
$L__BB2_57:
	and.b32  	%r63, %r16, 1;
	setp.eq.b32 	%p65, %r63, 1;
	not.pred 	%p66, %p65;
	@%p66 bra 	$L__BB2_77;
	mad.lo.s32 	%r31, %r77, %r36, %r68;
	mul.wide.s32 	%rd186, %r31, 4;
	add.s64 	%rd55, %rd6, %rd186;
	mov.b32 	%r64, 2143289344;
	st.global.u32 	[%rd55], %r64;
	add.s64 	%rd56, %rd5, %rd186;
	st.global.u32 	[%rd56], %r64;
	add.s64 	%rd184, %rd63, %rd186;
	// begin inline asm
	ld.global.nc.f32 %f104, [%rd184];
	// end inline asm
	add.s64 	%rd185, %rd64, %rd186;
	// begin inline asm
	ld.global.nc.f32 %f105, [%rd185];
	// end inline asm
	@%p87 bra 	$L__BB2_62;
	max.f32 	%f133, %f133, %f105;
	add.s64 	%rd187, %rd61, %rd186;
	// begin inline asm
	ld.global.nc.f32 %f106, [%rd187];
	// end inline asm
	setp.geu.f32 	%p68, %f106, %f133;
	mov.pred 	%p89, 0;
	@%p68 bra 	$L__BB2_61;
	mul.wide.s32 	%rd190, %r77, 4;
	add.s64 	%rd189, %rd59, %rd190;
	// begin inline asm
	ld.global.nc.f32 %f107, [%rd189];
	// end inline asm
	setp.lt.f32 	%p89, %f107, %f142;
$L__BB2_61:
	selp.f32 	%f147, %f104, %f134, %p89;
	selp.b32 	%r79, 1, %r76, %p89;
	bra.uni 	$L__BB2_65;
$L__BB2_62:
	min.f32 	%f147, %f134, %f104;
	add.s64 	%rd191, %rd62, %rd186;
	// begin inline asm
	ld.global.nc.f32 %f108, [%rd191];
	// end inline asm
	setp.leu.f32 	%p69, %f108, %f147;
	mov.u32 	%r79, %r76;
	@%p69 bra 	$L__BB2_65;
	mul.wide.s32 	%rd194, %r77, 4;
	add.s64 	%rd193, %rd59, %rd194;
	// begin inline asm
	ld.global.nc.f32 %f109, [%rd193];
	// end inline asm
	setp.leu.f32 	%p70, %f109, %f123;
	mov.u32 	%r79, %r76;
	@%p70 bra 	$L__BB2_65;
	mov.b32 	%r79, 0;
	mov.f32 	%f133, %f105;
$L__BB2_65:
	add.s64 	%rd195, %rd60, %rd186;
	// begin inline asm
	ld.global.nc.f32 %f110, [%rd195];
	// end inline asm
	mul.f32 	%f61, %f110, 0f3F000000;
	mul.f32 	%f62, %f1, %f110;
	setp.gt.s32 	%p71, %r77, %r7;
	setp.ne.s32 	%p72, %r76, %r79;
	and.pred  	%p13, %p71, %p72;
	setp.eq.s32 	%p73, %r79, 0;
	@%p73 bra 	$L__BB2_71;
	@%p13 bra 	$L__BB2_69;
	setp.eq.s32 	%p74, %r77, %r7;
	setp.eq.f32 	%p75, %f135, 0f00000000;
	or.pred  	%p76, %p74, %p75;
	@%p76 bra 	$L__BB2_70;
	setp.lt.f32 	%p77, %f147, %f135;
	selp.f32 	%f147, %f147, %f135, %p77;
	bra.uni 	$L__BB2_70;
$L__BB2_69:
	add.f32 	%f111, %f129, %f61;
	st.global.f32 	[%rd56], %f111;
	mov.f32 	%f147, %f129;
$L__BB2_70:
	add.s64 	%rd198, %rd4, %rd186;
	st.global.f32 	[%rd198], %f147;
	add.f32 	%f112, %f62, %f147;
	add.s64 	%rd199, %rd3, %rd186;
	st.global.f32 	[%rd199], %f112;
	sub.f32 	%f113, %f147, %f62;
	add.s64 	%rd200, %rd2, %rd186;
	st.global.f32 	[%rd200], %f113;
	add.s64 	%rd201, %rd1, %rd186;
	mov.b32 	%r66, 1065353216;
	st.global.u32 	[%rd201], %r66;
	bra.uni 	$L__BB2_76;
$L__BB2_71:
	@%p13 bra 	$L__BB2_74;
	setp.eq.s32 	%p78, %r77, %r7;
	setp.eq.f32 	%p79, %f129, 0f00000000;
	or.pred  	%p80, %p78, %p79;
	@%p80 bra 	$L__BB2_75;
	setp.gt.f32 	%p81, %f133, %f129;
	selp.f32 	%f133, %f133, %f129, %p81;
	bra.uni 	$L__BB2_75;
$L__BB2_74:
	sub.f32 	%f114, %f135, %f61;
	st.global.f32 	[%rd55], %f114;
	mov.f32 	%f133, %f135;
$L__BB2_75:
	add.s64 	%rd203, %rd4, %rd186;
	st.global.f32 	[%rd203], %f133;
	add.f32 	%f115, %f62, %f133;
	add.s64 	%rd204, %rd3, %rd186;
	st.global.f32 	[%rd204], %f115;
	sub.f32 	%f116, %f133, %f62;
	add.s64 	%rd205, %rd2, %rd186;
	st.global.f32 	[%rd205], %f116;
	add.s64 	%rd206, %rd1, %rd186;
	mov.b32 	%r67, 0;
	st.global.u32 	[%rd206], %r67;
$L__BB2_76:
	mul.wide.s32 	%rd209, %r77, 4;
	add.s64 	%rd207, %rd58, %rd209;
	// begin inline asm
	ld.global.nc.f32 %f117, [%rd207];
	// end inline asm
	add.s64 	%rd208, %rd57, %rd209;
	// begin inline asm
	ld.global.nc.f32 %f118, [%rd208];
	// end inline asm
$L__BB2_77:
	add.s32 	%r68, %r68, %r4;
	setp.lt.s32 	%p82, %r68, %r36;
	@%p82 bra 	$L__BB2_2;
$L__BB2_78:
	ret;

}
	// .globl	halftrend_batch_fused_time_major_f32
.visible .entry halftrend_batch_fused_time_major_f32(
	.param .u64 .ptr .align 1 halftrend_batch_fused_time_major_f32_param_0,
	.param .u64 .ptr .align 1 halftrend_batch_fused_time_major_f32_param_1,
	.param .u64 .ptr .align 1 halftrend_batch_fused_time_major_f32_param_2,
	.param .u64 .ptr .align 1 halftrend_batch_fused_time_major_f32_param_3,
	.param .u64 .ptr .align 1 halftrend_batch_fused_time_major_f32_param_4,
	.param .u64 .ptr .align 1 halftrend_batch_fused_time_major_f32_param_5,
	.param .u32 halftrend_batch_fused_time_major_f32_param_6,
	.param .u32 halftrend_batch_fused_time_major_f32_param_7,
	.param .u32 halftrend_batch_fused_time_major_f32_param_8,
	.param .u64 .ptr .align 1 halftrend_batch_fused_time_major_f32_param_9,
	.param .u64 .ptr .align 1 halftrend_batch_fused_time_major_f32_param_10,
	.param .u64 .ptr .align 1 halftrend_batch_fused_time_major_f32_param_11,
	.param .u64 .ptr .align 1 halftrend_batch_fused_time_major_f32_param_12,
	.param .u64 .ptr .align 1 halftrend_batch_fused_time_major_f32_param_13,
	.param .u64 .ptr .align 1 halftrend_batch_fused_time_major_f32_param_14
)
.maxntid 256
.minnctapersm 2
{
	.local .align 16 .b8 	__local_depot3[512];
	.reg .b64 	%SP;
	.reg .b64 	%SPL;
	.reg .pred 	%p<116>;
	.reg .b32 	%r<248>;
	.reg .b32 	%f<300>;
	.reg .b64 	%rd<319>;

	mov.u64 	%SPL, __local_depot3;
	ld.param.u64 	%rd63, [halftrend_batch_fused_time_major_f32_param_0];
	ld.param.u64 	%rd64, [halftrend_batch_fused_time_major_f32_param_1];
	ld.param.u64 	%rd65, [halftrend_batch_fused_time_major_f32_param_2];
	ld.param.u64 	%rd66, [halftrend_batch_fused_time_major_f32_param_3];
	ld.param.u64 	%rd67, [halftrend_batch_fused_time_major_f32_param_4];
	ld.param.u64 	%rd68, [halftrend_batch_fused_time_major_f32_param_5];
	ld.param.u32 	%r126, [halftrend_batch_fused_time_major_f32_param_6];
	ld.param.u32 	%r127, [halftrend_batch_fused_time_major_f32_param_7];
	ld.param.u32 	%r128, [halftrend_batch_fused_time_major_f32_param_8];
	ld.param.u64 	%rd69, [halftrend_batch_fused_time_major_f32_param_9];
	ld.param.u64 	%rd70, [halftrend_batch_fused_time_major_f32_param_10];
	ld.param.u64 	%rd71, [halftrend_batch_fused_time_major_f32_param_11];
	ld.param.u64 	%rd72, [halftrend_batch_fused_time_major_f32_param_12];
	ld.param.u64 	%rd73, [halftrend_batch_fused_time_major_f32_param_13];
	ld.param.u64 	%rd74, [halftrend_batch_fused_time_major_f32_param_14];
	cvta.to.global.u64 	%rd1, %rd70;
	cvta.to.global.u64 	%rd2, %rd72;
	cvta.to.global.u64 	%rd3, %rd71;
	cvta.to.global.u64 	%rd4, %rd69;
	cvta.to.global.u64 	%rd5, %rd74;
	cvta.to.global.u64 	%rd6, %rd73;
	add.u64 	%rd7, %SPL, 0;
	add.u64 	%rd8, %SPL, 256;
	mov.u32 	%r129, %ctaid.x;
	mov.u32 	%r1, %ntid.x;
	mov.u32 	%r130, %tid.x;
	mad.lo.s32 	%r187, %r129, %r1, %r130;
	setp.ge.s32 	%p7, %r187, %r128;
	@%p7 bra 	$L__BB3_94;
	mul.wide.s32 	%rd77, %r126, 4;
	add.s64 	%rd9, %rd63, %rd77;
	add.s64 	%rd10, %rd64, %rd77;
	add.s64 	%rd11, %rd65, %rd77;
	and.b32  	%r3, %r127, 3;
	add.s32 	%r4, %r126, 1;
	add.s64 	%rd12, %rd9, 4;
	add.s64 	%rd13, %rd10, 4;
	add.s64 	%rd14, %rd11, 4;
	add.s32 	%r5, %r126, 2;
	add.s64 	%rd15, %rd9, 8;
	add.s64 	%rd16, %rd10, 8;
	add.s64 	%rd17, %rd11, 8;
	add.s32 	%r6, %r126, 3;
	add.s64 	%rd18, %rd9, 12;
	add.s64 	%rd19, %rd10, 12;
	add.s64 	%rd20, %rd11, 12;
	and.b32  	%r7, %r127, 2147483644;
	and.b32  	%r8, %r127, 1;
	shl.b32 	%r9, %r128, 3;
	mov.u32 	%r131, %nctaid.x;
	mul.lo.s32 	%r10, %r1, %r131;
$L__BB3_2:
	mul.wide.s32 	%rd81, %r187, 4;
	add.s64 	%rd78, %rd66, %rd81;
	// begin inline asm
	ld.global.nc.s32 %r132, [%rd78];
	// end inline asm
	add.s64 	%rd79, %rd67, %rd81;
	// begin inline asm
	ld.global.nc.s32 %r133, [%rd79];
	// end inline asm
	add.s64 	%rd80, %rd68, %rd81;
	// begin inline asm
	ld.global.nc.f32 %f96, [%rd80];
	// end inline asm
	setp.gt.s32 	%p8, %r133, 0;
	add.s32 	%r134, %r132, -65;
	setp.gt.u32 	%p9, %r134, -65;
	and.pred  	%p10, %p9, %p8;
	@%p10 bra 	$L__BB3_12;
	setp.lt.s32 	%p107, %r127, 1;
	@%p107 bra 	$L__BB3_93;
	setp.lt.u32 	%p108, %r127, 4;
	mov.b32 	%r247, 0;
	@%p108 bra 	$L__BB3_7;
	mov.b32 	%r188, 0;
$L__BB3_6:
	.pragma "nounroll";
	mad.lo.s32 	%r181, %r188, %r128, %r187;
	mul.wide.s32 	%rd272, %r181, 4;
	add.s64 	%rd273, %rd4, %rd272;
	mov.b32 	%r182, 2143289344;
	st.global.u32 	[%rd273], %r182;
	add.s64 	%rd274, %rd1, %rd272;
	st.global.u32 	[%rd274], %r182;
	add.s64 	%rd275, %rd3, %rd272;
	st.global.u32 	[%rd275], %r182;
	add.s64 	%rd276, %rd2, %rd272;
	st.global.u32 	[%rd276], %r182;
	add.s64 	%rd277, %rd6, %rd272;
	st.global.u32 	[%rd277], %r182;
	add.s64 	%rd278, %rd5, %rd272;
	st.global.u32 	[%rd278], %r182;
	mul.wide.s32 	%rd279, %r128, 4;
	add.s64 	%rd280, %rd273, %rd279;
	st.global.u32 	[%rd280], %r182;
	add.s64 	%rd281, %rd274, %rd279;
	st.global.u32 	[%rd281], %r182;
	add.s64 	%rd282, %rd275, %rd279;
	st.global.u32 	[%rd282], %r182;
	add.s64 	%rd283, %rd276, %rd279;
	st.global.u32 	[%rd283], %r182;
	add.s64 	%rd284, %rd277, %rd279;
	st.global.u32 	[%rd284], %r182;
	add.s64 	%rd285, %rd278, %rd279;
	st.global.u32 	[%rd285], %r182;
	add.s64 	%rd286, %rd280, %rd279;
	st.global.u32 	[%rd286], %r182;
	add.s64 	%rd287, %rd281, %rd279;
	st.global.u32 	[%rd287], %r182;
	add.s64 	%rd288, %rd282, %rd279;
	st.global.u32 	[%rd288], %r182;
	add.s64 	%rd289, %rd283, %rd279;
	st.global.u32 	[%rd289], %r182;
	add.s64 	%rd290, %rd284, %rd279;
	st.global.u32 	[%rd290], %r182;
	add.s64 	%rd291, %rd285, %rd279;
	st.global.u32 	[%rd291], %r182;
	add.s64 	%rd292, %rd286, %rd279;
	st.global.u32 	[%rd292], %r182;
	add.s64 	%rd293, %rd287, %rd279;
	st.global.u32 	[%rd293], %r182;
	add.s64 	%rd294, %rd288, %rd279;
	st.global.u32 	[%rd294], %r182;
	add.s64 	%rd295, %rd289, %rd279;
	st.global.u32 	[%rd295], %r182;
	add.s64 	%rd296, %rd290, %rd279;
	st.global.u32 	[%rd296], %r182;
	add.s64 	%rd297, %rd291, %rd279;
	st.global.u32 	[%rd297], %r182;
	add.s32 	%r188, %r188, 4;
	setp.eq.s32 	%p109, %r188, %r7;
	mov.u32 	%r247, %r7;
	@%p109 bra 	$L__BB3_7;
	bra.uni 	$L__BB3_6;
$L__BB3_7:
	setp.eq.s32 	%p110, %r3, 0;
	@%p110 bra 	$L__BB3_93;
	setp.eq.s32 	%p111, %r3, 1;
	@%p111 bra 	$L__BB3_10;
	mad.lo.s32 	%r183, %r247, %r128, %r187;
	mul.wide.s32 	%rd298, %r183, 4;
	add.s64 	%rd299, %rd4, %rd298;
	mov.b32 	%r184, 2143289344;
	st.global.u32 	[%rd299], %r184;
	add.s64 	%rd300, %rd1, %rd298;
	st.global.u32 	[%rd300], %r184;
	add.s64 	%rd301, %rd3, %rd298;
	st.global.u32 	[%rd301], %r184;
	add.s64 	%rd302, %rd2, %rd298;
	st.global.u32 	[%rd302], %r184;
	add.s64 	%rd303, %rd6, %rd298;
	st.global.u32 	[%rd303], %r184;
	add.s64 	%rd304, %rd5, %rd298;
	st.global.u32 	[%rd304], %r184;
	mul.wide.s32 	%rd305, %r128, 4;
	add.s64 	%rd306, %rd299, %rd305;
	st.global.u32 	[%rd306], %r184;
	add.s64 	%rd307, %rd300, %rd305;
	st.global.u32 	[%rd307], %r184;
	add.s64 	%rd308, %rd301, %rd305;
	st.global.u32 	[%rd308], %r184;
	add.s64 	%rd309, %rd302, %rd305;
	st.global.u32 	[%rd309], %r184;
	add.s64 	%rd310, %rd303, %rd305;
	st.global.u32 	[%rd310], %r184;
	add.s64 	%rd311, %rd304, %rd305;
	st.global.u32 	[%rd311], %r184;
	add.s32 	%r247, %r247, 2;
$L__BB3_10:
	setp.eq.s32 	%p112, %r8, 0;
	@%p112 bra 	$L__BB3_93;
	mad.lo.s32 	%r185, %r247, %r128, %r187;
	mul.wide.s32 	%rd312, %r185, 4;
	add.s64 	%rd313, %rd4, %rd312;
	mov.b32 	%r186, 2143289344;
	st.global.u32 	[%rd313], %r186;
	add.s64 	%rd314, %rd1, %rd312;
	st.global.u32 	[%rd314], %r186;
	add.s64 	%rd315, %rd3, %rd312;
	st.global.u32 	[%rd315], %r186;
	add.s64 	%rd316, %rd2, %rd312;
	st.global.u32 	[%rd316], %r186;
	add.s64 	%rd317, %rd6, %rd312;
	st.global.u32 	[%rd317], %r186;
	add.s64 	%rd318, %rd5, %rd312;
	st.global.u32 	[%rd318], %r186;
	bra.uni 	$L__BB3_93;
$L__BB3_12:
	max.u32 	%r135, %r132, %r133;
	add.s32 	%r16, %r135, %r126;
	add.s32 	%r136, %r16, -1;
	min.s32 	%r17, %r136, %r127;
	setp.lt.s32 	%p11, %r17, 1;
	@%p11 bra 	$L__BB3_24;
	and.b32  	%r18, %r17, 7;
	setp.lt.u32 	%p12, %r17, 8;
	mov.b32 	%r191, 0;
	@%p12 bra 	$L__BB3_16;
	and.b32  	%r191, %r17, 2147483640;
	neg.s32 	%r190, %r191;
	mov.u32 	%r189, %r187;
$L__BB3_15:
	.pragma "nounroll";
	mul.wide.s32 	%rd82, %r189, 4;
	add.s64 	%rd83, %rd4, %rd82;
	mov.b32 	%r138, 2143289344;
	st.global.u32 	[%rd83], %r138;
	add.s64 	%rd84, %rd1, %rd82;
	st.global.u32 	[%rd84], %r138;
	add.s64 	%rd85, %rd3, %rd82;
	st.global.u32 	[%rd85], %r138;
	add.s64 	%rd86, %rd2, %rd82;
	st.global.u32 	[%rd86], %r138;
	add.s64 	%rd87, %rd6, %rd82;
	st.global.u32 	[%rd87], %r138;
	add.s64 	%rd88, %rd5, %rd82;
	st.global.u32 	[%rd88], %r138;
	mul.wide.s32 	%rd89, %r128, 4;
	add.s64 	%rd90, %rd83, %rd89;
	st.global.u32 	[%rd90], %r138;
	add.s64 	%rd91, %rd84, %rd89;
	st.global.u32 	[%rd91], %r138;
	add.s64 	%rd92, %rd85, %rd89;
	st.global.u32 	[%rd92], %r138;
	add.s64 	%rd93, %rd86, %rd89;
	st.global.u32 	[%rd93], %r138;
	add.s64 	%rd94, %rd87, %rd89;
	st.global.u32 	[%rd94], %r138;
	add.s64 	%rd95, %rd88, %rd89;
	st.global.u32 	[%rd95], %r138;
	add.s64 	%rd96, %rd90, %rd89;
	st.global.u32 	[%rd96], %r138;
	add.s64 	%rd97, %rd91, %rd89;
	st.global.u32 	[%rd97], %r138;
	add.s64 	%rd98, %rd92, %rd89;
	st.global.u32 	[%rd98], %r138;
	add.s64 	%rd99, %rd93, %rd89;
	st.global.u32 	[%rd99], %r138;
	add.s64 	%rd100, %rd94, %rd89;
	st.global.u32 	[%rd100], %r138;
	add.s64 	%rd101, %rd95, %rd89;
	st.global.u32 	[%rd101], %r138;
	add.s64 	%rd102, %rd96, %rd89;
	st.global.u32 	[%rd102], %r138;
	add.s64 	%rd103, %rd97, %rd89;
	st.global.u32 	[%rd103], %r138;
	add.s64 	%rd104, %rd98, %rd89;
	st.global.u32 	[%rd104], %r138;
	add.s64 	%rd105, %rd99, %rd89;
	st.global.u32 	[%rd105], %r138;
	add.s64 	%rd106, %rd100, %rd89;
	st.global.u32 	[%rd106], %r138;
	add.s64 	%rd107, %rd101, %rd89;
	st.global.u32 	[%rd107], %r138;
	add.s64 	%rd108, %rd102, %rd89;
	st.global.u32 	[%rd108], %r138;
	add.s64 	%rd109, %rd103, %rd89;
	st.global.u32 	[%rd109], %r138;
	add.s64 	%rd110, %rd104, %rd89;
	st.global.u32 	[%rd110], %r138;
	add.s64 	%rd111, %rd105, %rd89;
	st.global.u32 	[%rd111], %r138;
	add.s64 	%rd112, %rd106, %rd89;
	st.global.u32 	[%rd112], %r138;
	add.s64 	%rd113, %rd107, %rd89;
	st.global.u32 	[%rd113], %r138;
	add.s64 	%rd114, %rd108, %rd89;
	st.global.u32 	[%rd114], %r138;
	add.s64 	%rd115, %rd109, %rd89;
	st.global.u32 	[%rd115], %r138;
	add.s64 	%rd116, %rd110, %rd89;
	st.global.u32 	[%rd116], %r138;
	add.s64 	%rd117, %rd111, %rd89;
	st.global.u32 	[%rd117], %r138;
	add.s64 	%rd118, %rd112, %rd89;
	st.global.u32 	[%rd118], %r138;
	add.s64 	%rd119, %rd113, %rd89;
	st.global.u32 	[%rd119], %r138;
	add.s64 	%rd120, %rd114, %rd89;
	st.global.u32 	[%rd120], %r138;
	add.s64 	%rd121, %rd115, %rd89;
	st.global.u32 	[%rd121], %r138;
	add.s64 	%rd122, %rd116, %rd89;
	st.global.u32 	[%rd122], %r138;
	add.s64 	%rd123, %rd117, %rd89;
	st.global.u32 	[%rd123], %r138;
	add.s64 	%rd124, %rd118, %rd89;
	st.global.u32 	[%rd124], %r138;
	add.s64 	%rd125, %rd119, %rd89;
	st.global.u32 	[%rd125], %r138;
	add.s64 	%rd126, %rd120, %rd89;
	st.global.u32 	[%rd126], %r138;
	add.s64 	%rd127, %rd121, %rd89;
	st.global.u32 	[%rd127], %r138;
	add.s64 	%rd128, %rd122, %rd89;
	st.global.u32 	[%rd128], %r138;
	add.s64 	%rd129, %rd123, %rd89;
	st.global.u32 	[%rd129], %r138;
	add.s64 	%rd130, %rd124, %rd89;
	st.global.u32 	[%rd130], %r138;
	add.s64 	%rd131, %rd125, %rd89;
	st.global.u32 	[%rd131], %r138;
	add.s32 	%r190, %r190, 8;
	add.s32 	%r189, %r189, %r9;
	setp.ne.s32 	%p13, %r190, 0;
	@%p13 bra 	$L__BB3_15;
$L__BB3_16:
	setp.eq.s32 	%p14, %r18, 0;
	@%p14 bra 	$L__BB3_24;
	mad.lo.s32 	%r139, %r191, %r128, %r187;
	mul.wide.s32 	%rd132, %r139, 4;
	add.s64 	%rd21, %rd4, %rd132;
	mov.b32 	%r140, 2143289344;
	st.global.u32 	[%rd21], %r140;
	add.s64 	%rd22, %rd1, %rd132;
	st.global.u32 	[%rd22], %r140;
	add.s64 	%rd23, %rd3, %rd132;
	st.global.u32 	[%rd23], %r140;
	add.s64 	%rd24, %rd2, %rd132;
	st.global.u32 	[%rd24], %r140;
	add.s64 	%rd25, %rd6, %rd132;
	st.global.u32 	[%rd25], %r140;
	add.s64 	%rd26, %rd5, %rd132;
	st.global.u32 	[%rd26], %r140;
	setp.eq.s32 	%p15, %r18, 1;
	@%p15 bra 	$L__BB3_24;
	mul.wide.s32 	%rd27, %r128, 4;
	add.s64 	%rd28, %rd21, %rd27;
	mov.b32 	%r141, 2143289344;
	st.global.u32 	[%rd28], %r141;
	add.s64 	%rd29, %rd22, %rd27;
	st.global.u32 	[%rd29], %r141;
	add.s64 	%rd30, %rd23, %rd27;
	st.global.u32 	[%rd30], %r141;
	add.s64 	%rd31, %rd24, %rd27;
	st.global.u32 	[%rd31], %r141;
	add.s64 	%rd32, %rd25, %rd27;
	st.global.u32 	[%rd32], %r141;
	add.s64 	%rd33, %rd26, %rd27;
	st.global.u32 	[%rd33], %r141;
	setp.eq.s32 	%p16, %r18, 2;
	@%p16 bra 	$L__BB3_24;
	add.s64 	%rd34, %rd28, %rd27;
	mov.b32 	%r142, 2143289344;
	st.global.u32 	[%rd34], %r142;
	add.s64 	%rd35, %rd29, %rd27;
	st.global.u32 	[%rd35], %r142;
	add.s64 	%rd36, %rd30, %rd27;
	st.global.u32 	[%rd36], %r142;
	add.s64 	%rd37, %rd31, %rd27;
	st.global.u32 	[%rd37], %r142;
	add.s64 	%rd38, %rd32, %rd27;
	st.global.u32 	[%rd38], %r142;
	add.s64 	%rd39, %rd33, %rd27;
	st.global.u32 	[%rd39], %r142;
	setp.eq.s32 	%p17, %r18, 3;
	@%p17 bra 	$L__BB3_24;
	add.s64 	%rd40, %rd34, %rd27;
	mov.b32 	%r143, 2143289344;
	st.global.u32 	[%rd40], %r143;
	add.s64 	%rd41, %rd35, %rd27;
	st.global.u32 	[%rd41], %r143;
	add.s64 	%rd42, %rd36, %rd27;
	st.global.u32 	[%rd42], %r143;
	add.s64 	%rd43, %rd37, %rd27;
	st.global.u32 	[%rd43], %r143;
	add.s64 	%rd44, %rd38, %rd27;
	st.global.u32 	[%rd44], %r143;
	add.s64 	%rd45, %rd39, %rd27;
	st.global.u32 	[%rd45], %r143;
	setp.eq.s32 	%p18, %r18, 4;
	@%p18 bra 	$L__BB3_24;
	add.s64 	%rd46, %rd40, %rd27;
	mov.b32 	%r144, 2143289344;
	st.global.u32 	[%rd46], %r144;
	add.s64 	%rd47, %rd41, %rd27;
	st.global.u32 	[%rd47], %r144;
	add.s64 	%rd48, %rd42, %rd27;
	st.global.u32 	[%rd48], %r144;
	add.s64 	%rd49, %rd43, %rd27;
	st.global.u32 	[%rd49], %r144;
	add.s64 	%rd50, %rd44, %rd27;
	st.global.u32 	[%rd50], %r144;
	add.s64 	%rd51, %rd45, %rd27;
	st.global.u32 	[%rd51], %r144;
	setp.eq.s32 	%p19, %r18, 5;
	@%p19 bra 	$L__BB3_24;
	add.s64 	%rd52, %rd46, %rd27;
	mov.b32 	%r145, 2143289344;
	st.global.u32 	[%rd52], %r145;
	add.s64 	%rd53, %rd47, %rd27;
	st.global.u32 	[%rd53], %r145;
	add.s64 	%rd54, %rd48, %rd27;
	st.global.u32 	[%rd54], %r145;
	add.s64 	%rd55, %rd49, %rd27;
	st.global.u32 	[%rd55], %r145;
	add.s64 	%rd56, %rd50, %rd27;
	st.global.u32 	[%rd56], %r145;
	add.s64 	%rd57, %rd51, %rd27;
	st.global.u32 	[%rd57], %r145;
	setp.eq.s32 	%p20, %r18, 6;
	@%p20 bra 	$L__BB3_24;
	add.s64 	%rd133, %rd52, %rd27;
	mov.b32 	%r146, 2143289344;
	st.global.u32 	[%rd133], %r146;
	add.s64 	%rd134, %rd53, %rd27;
	st.global.u32 	[%rd134], %r146;
	add.s64 	%rd135, %rd54, %rd27;
	st.global.u32 	[%rd135], %r146;
	add.s64 	%rd136, %rd55, %rd27;
	st.global.u32 	[%rd136], %r146;
	add.s64 	%rd137, %rd56, %rd27;
	st.global.u32 	[%rd137], %r146;
	add.s64 	%rd138, %rd57, %rd27;
	st.global.u32 	[%rd138], %r146;
$L__BB3_24:
	setp.gt.s32 	%p21, %r16, %r127;
	@%p21 bra 	$L__BB3_93;
	and.b32  	%r26, %r132, 3;
	setp.lt.u32 	%p22, %r132, 4;
	mov.f32 	%f268, 0f00000000;
	mov.b32 	%r193, 0;
	mov.f32 	%f267, %f268;
	@%p22 bra 	$L__BB3_28;
	and.b32  	%r193, %r132, 124;
	mov.f32 	%f268, 0f00000000;
	mov.b32 	%r192, 0;
$L__BB3_27:
	mul.wide.u32 	%rd147, %r192, 4;
	add.s64 	%rd139, %rd9, %rd147;
	// begin inline asm
	ld.global.nc.f32 %f100, [%rd139];
	// end inline asm
	add.f32 	%f108, %f268, %f100;
	add.s64 	%rd140, %rd10, %rd147;
	// begin inline asm
	ld.global.nc.f32 %f101, [%rd140];
	// end inline asm
	add.f32 	%f109, %f267, %f101;
	add.s64 	%rd141, %rd139, 4;
	// begin inline asm
	ld.global.nc.f32 %f102, [%rd141];
	// end inline asm
	add.f32 	%f110, %f108, %f102;
	add.s64 	%rd142, %rd140, 4;
	// begin inline asm
	ld.global.nc.f32 %f103, [%rd142];
	// end inline asm
	add.f32 	%f111, %f109, %f103;
	add.s64 	%rd143, %rd139, 8;
	// begin inline asm
	ld.global.nc.f32 %f104, [%rd143];
	// end inline asm
	add.f32 	%f112, %f110, %f104;
	add.s64 	%rd144, %rd140, 8;
	// begin inline asm
	ld.global.nc.f32 %f105, [%rd144];
	// end inline asm
	add.f32 	%f113, %f111, %f105;
	add.s64 	%rd145, %rd139, 12;
	// begin inline asm
	ld.global.nc.f32 %f106, [%rd145];
	// end inline asm
	add.f32 	%f268, %f112, %f106;
	add.s64 	%rd146, %rd140, 12;
	// begin inline asm
	ld.global.nc.f32 %f107, [%rd146];
	// end inline asm
	add.f32 	%f267, %f113, %f107;
	add.s32 	%r192, %r192, 4;
	setp.ne.s32 	%p23, %r192, %r193;
	@%p23 bra 	$L__BB3_27;
$L__BB3_28:
	setp.eq.s32 	%p24, %r26, 0;
	@%p24 bra 	$L__BB3_32;
	mul.wide.u32 	%rd150, %r193, 4;
	add.s64 	%rd148, %rd9, %rd150;
	// begin inline asm
	ld.global.nc.f32 %f114, [%rd148];
	// end inline asm
	add.f32 	%f268, %f268, %f114;
	add.s64 	%rd149, %rd10, %rd150;
	// begin inline asm
	ld.global.nc.f32 %f115, [%rd149];
	// end inline asm
	add.f32 	%f267, %f267, %f115;
	setp.eq.s32 	%p25, %r26, 1;
	@%p25 bra 	$L__BB3_32;
	add.s64 	%rd151, %rd148, 4;
	// begin inline asm
	ld.global.nc.f32 %f116, [%rd151];
	// end inline asm
	add.f32 	%f268, %f268, %f116;
	add.s64 	%rd152, %rd149, 4;
	// begin inline asm
	ld.global.nc.f32 %f117, [%rd152];
	// end inline asm
	add.f32 	%f267, %f267, %f117;
	setp.eq.s32 	%p26, %r26, 2;
	@%p26 bra 	$L__BB3_32;
	add.s64 	%rd153, %rd148, 8;
	// begin inline asm
	ld.global.nc.f32 %f118, [%rd153];
	// end inline asm
	add.f32 	%f268, %f268, %f118;
	add.s64 	%rd154, %rd149, 8;
	// begin inline asm
	ld.global.nc.f32 %f119, [%rd154];
	// end inline asm
	add.f32 	%f267, %f267, %f119;
$L__BB3_32:
	add.s32 	%r194, %r132, %r126;
	setp.gt.s32 	%p27, %r194, %r17;
	@%p27 bra 	$L__BB3_34;
$L__BB3_33:
	mul.wide.s32 	%rd159, %r194, 4;
	add.s64 	%rd155, %rd63, %rd159;
	// begin inline asm
	ld.global.nc.f32 %f120, [%rd155];
	// end inline asm
	add.f32 	%f124, %f268, %f120;
	sub.s32 	%r149, %r194, %r132;
	mul.wide.s32 	%rd160, %r149, 4;
	add.s64 	%rd156, %rd63, %rd160;
	// begin inline asm
	ld.global.nc.f32 %f121, [%rd156];
	// end inline asm
	sub.f32 	%f268, %f124, %f121;
	add.s64 	%rd157, %rd64, %rd159;
	// begin inline asm
	ld.global.nc.f32 %f122, [%rd157];
	// end inline asm
	add.f32 	%f125, %f267, %f122;
	add.s64 	%rd158, %rd64, %rd160;
	// begin inline asm
	ld.global.nc.f32 %f123, [%rd158];
	// end inline asm
	sub.f32 	%f267, %f125, %f123;
	add.s32 	%r33, %r194, 1;
	setp.ne.s32 	%p28, %r194, %r17;
	mov.u32 	%r194, %r33;
	@%p28 bra 	$L__BB3_33;
$L__BB3_34:
	cvt.rn.f32.u32 	%f24, %r133;
	rcp.rn.f32 	%f25, %f24;
	add.s32 	%r197, %r133, %r126;
	add.s32 	%r35, %r197, -1;
	// begin inline asm
	ld.global.nc.f32 %f126, [%rd9];
	// end inline asm
	// begin inline asm
	ld.global.nc.f32 %f127, [%rd10];
	// end inline asm
	sub.f32 	%f275, %f126, %f127;
	// begin inline asm
	ld.global.nc.f32 %f276, [%rd11];
	// end inline asm
	setp.ge.s32 	%p29, %r126, %r35;
	@%p29 bra 	$L__BB3_41;
	and.b32  	%r36, %r133, 3;
	setp.eq.s32 	%p30, %r36, 1;
	mov.u32 	%r195, %r126;
	@%p30 bra 	$L__BB3_39;
	// begin inline asm
	ld.global.nc.f32 %f130, [%rd12];
	// end inline asm
	// begin inline asm
	ld.global.nc.f32 %f131, [%rd13];
	// end inline asm
	sub.f32 	%f133, %f130, %f131;
	sub.f32 	%f134, %f130, %f276;
	abs.f32 	%f135, %f134;
	setp.gt.f32 	%p31, %f135, %f133;
	selp.f32 	%f136, %f135, %f133, %p31;
	sub.f32 	%f137, %f131, %f276;
	abs.f32 	%f138, %f137;
	setp.gt.f32 	%p32, %f138, %f136;
	selp.f32 	%f139, %f138, %f136, %p32;
	add.f32 	%f275, %f275, %f139;
	// begin inline asm
	ld.global.nc.f32 %f276, [%rd14];
	// end inline asm
	setp.eq.s32 	%p33, %r36, 2;
	mov.u32 	%r195, %r4;
	@%p33 bra 	$L__BB3_39;
	// begin inline asm
	ld.global.nc.f32 %f140, [%rd15];
	// end inline asm
	// begin inline asm
	ld.global.nc.f32 %f141, [%rd16];
	// end inline asm
	sub.f32 	%f143, %f140, %f141;
	sub.f32 	%f144, %f140, %f276;
	abs.f32 	%f145, %f144;
	setp.gt.f32 	%p34, %f145, %f143;
	selp.f32 	%f146, %f145, %f143, %p34;
	sub.f32 	%f147, %f141, %f276;
	abs.f32 	%f148, %f147;
	setp.gt.f32 	%p35, %f148, %f146;
	selp.f32 	%f149, %f148, %f146, %p35;
	add.f32 	%f275, %f275, %f149;
	// begin inline asm
	ld.global.nc.f32 %f276, [%rd17];
	// end inline asm
	setp.eq.s32 	%p36, %r36, 3;
	mov.u32 	%r195, %r5;
	@%p36 bra 	$L__BB3_39;
	// begin inline asm
	ld.global.nc.f32 %f150, [%rd18];
	// end inline asm
	// begin inline asm
	ld.global.nc.f32 %f151, [%rd19];
	// end inline asm
	sub.f32 	%f153, %f150, %f151;
	sub.f32 	%f154, %f150, %f276;
	abs.f32 	%f155, %f154;
	setp.gt.f32 	%p37, %f155, %f153;
	selp.f32 	%f156, %f155, %f153, %p37;
	sub.f32 	%f157, %f151, %f276;
	abs.f32 	%f158, %f157;
	setp.gt.f32 	%p38, %f158, %f156;
	selp.f32 	%f159, %f158, %f156, %p38;
	add.f32 	%f275, %f275, %f159;
	// begin inline asm
	ld.global.nc.f32 %f276, [%rd20];
	// end inline asm
	mov.u32 	%r195, %r6;
$L__BB3_39:
	add.s32 	%r150, %r133, -2;
	setp.lt.u32 	%p39, %r150, 3;
	@%p39 bra 	$L__BB3_41;
$L__BB3_40:
	mul.wide.s32 	%rd185, %r195, 4;
	add.s64 	%rd186, %rd63, %rd185;
	add.s64 	%rd173, %rd186, 4;
	// begin inline asm
	ld.global.nc.f32 %f160, [%rd173];
	// end inline asm
	add.s64 	%rd187, %rd64, %rd185;
	add.s64 	%rd174, %rd187, 4;
	// begin inline asm
	ld.global.nc.f32 %f161, [%rd174];
	// end inline asm
	sub.f32 	%f172, %f160, %f161;
	sub.f32 	%f173, %f160, %f276;
	abs.f32 	%f174, %f173;
	setp.gt.f32 	%p40, %f174, %f172;
	selp.f32 	%f175, %f174, %f172, %p40;
	sub.f32 	%f176, %f161, %f276;
	abs.f32 	%f177, %f176;
	setp.gt.f32 	%p41, %f177, %f175;
	selp.f32 	%f178, %f177, %f175, %p41;
	add.f32 	%f179, %f275, %f178;
	add.s64 	%rd188, %rd65, %rd185;
	add.s64 	%rd175, %rd188, 4;
	// begin inline asm
	ld.global.nc.f32 %f162, [%rd175];
	// end inline asm
	add.s64 	%rd176, %rd186, 8;
	// begin inline asm
	ld.global.nc.f32 %f163, [%rd176];
	// end inline asm
	add.s64 	%rd177, %rd187, 8;
	// begin inline asm
	ld.global.nc.f32 %f164, [%rd177];
	// end inline asm
	sub.f32 	%f180, %f163, %f164;
	sub.f32 	%f181, %f163, %f162;
	abs.f32 	%f182, %f181;
	setp.gt.f32 	%p42, %f182, %f180;
	selp.f32 	%f183, %f182, %f180, %p42;
	sub.f32 	%f184, %f164, %f162;
	abs.f32 	%f185, %f184;
	setp.gt.f32 	%p43, %f185, %f183;
	selp.f32 	%f186, %f185, %f183, %p43;
	add.f32 	%f187, %f179, %f186;
	add.s64 	%rd178, %rd188, 8;
	// begin inline asm
	ld.global.nc.f32 %f165, [%rd178];
	// end inline asm
	add.s64 	%rd179, %rd186, 12;
	// begin inline asm
	ld.global.nc.f32 %f166, [%rd179];
	// end inline asm
	add.s64 	%rd180, %rd187, 12;
	// begin inline asm
	ld.global.nc.f32 %f167, [%rd180];
	// end inline asm
	sub.f32 	%f188, %f166, %f167;
	sub.f32 	%f189, %f166, %f165;
	abs.f32 	%f190, %f189;
	setp.gt.f32 	%p44, %f190, %f188;
	selp.f32 	%f191, %f190, %f188, %p44;
	sub.f32 	%f192, %f167, %f165;
	abs.f32 	%f193, %f192;
	setp.gt.f32 	%p45, %f193, %f191;
	selp.f32 	%f194, %f193, %f191, %p45;
	add.f32 	%f195, %f187, %f194;
	add.s64 	%rd181, %rd188, 12;
	// begin inline asm
	ld.global.nc.f32 %f168, [%rd181];
	// end inline asm
	add.s32 	%r195, %r195, 4;
	add.s64 	%rd182, %rd186, 16;
	// begin inline asm
	ld.global.nc.f32 %f169, [%rd182];
	// end inline asm
	add.s64 	%rd183, %rd187, 16;
	// begin inline asm
	ld.global.nc.f32 %f170, [%rd183];
	// end inline asm
	sub.f32 	%f196, %f169, %f170;
	sub.f32 	%f197, %f169, %f168;
	abs.f32 	%f198, %f197;
	setp.gt.f32 	%p46, %f198, %f196;
	selp.f32 	%f199, %f198, %f196, %p46;
	sub.f32 	%f200, %f170, %f168;
	abs.f32 	%f201, %f200;
	setp.gt.f32 	%p47, %f201, %f199;
	selp.f32 	%f202, %f201, %f199, %p47;
	add.f32 	%f275, %f195, %f202;
	add.s64 	%rd184, %rd188, 16;
	// begin inline asm
	ld.global.nc.f32 %f276, [%rd184];
	// end inline asm
	setp.ne.s32 	%p48, %r195, %r35;
	@%p48 bra 	$L__BB3_40;
$L__BB3_41:
	div.rn.f32 	%f297, %f275, %f24;
	setp.gt.s32 	%p49, %r197, %r17;
	@%p49 bra 	$L__BB3_43;
$L__BB3_42:
	mul.wide.s32 	%rd192, %r197, 4;
	add.s64 	%rd189, %rd63, %rd192;
	// begin inline asm
	ld.global.nc.f32 %f203, [%rd189];
	// end inline asm
	add.s64 	%rd190, %rd64, %rd192;
	// begin inline asm
	ld.global.nc.f32 %f204, [%rd190];
	// end inline asm
	sub.f32 	%f206, %f203, %f204;
	sub.f32 	%f207, %f203, %f276;
	abs.f32 	%f208, %f207;
	setp.gt.f32 	%p50, %f208, %f206;
	selp.f32 	%f209, %f208, %f206, %p50;
	sub.f32 	%f210, %f204, %f276;
	abs.f32 	%f211, %f210;
	setp.gt.f32 	%p51, %f211, %f209;
	selp.f32 	%f212, %f211, %f209, %p51;
	sub.f32 	%f213, %f212, %f297;
	fma.rn.f32 	%f297, %f25, %f213, %f297;
	add.s64 	%rd191, %rd65, %rd192;
	// begin inline asm
	ld.global.nc.f32 %f276, [%rd191];
	// end inline asm
	add.s32 	%r41, %r197, 1;
	setp.ne.s32 	%p52, %r197, %r17;
	mov.u32 	%r197, %r41;
	@%p52 bra 	$L__BB3_42;
$L__BB3_43:
	sub.s32 	%r152, %r17, %r132;
	add.s32 	%r198, %r152, 1;
	setp.gt.s32 	%p53, %r198, %r17;
	mov.b32 	%r205, 0;
	mov.u32 	%r234, %r205;
	mov.u32 	%r213, %r205;
	mov.u32 	%r238, %r205;
	@%p53 bra 	$L__BB3_54;
	mov.b32 	%r238, 0;
	mov.u32 	%r213, %r238;
	mov.u32 	%r234, %r238;
	mov.u32 	%r205, %r238;
$L__BB3_45:
	mov.u32 	%r43, %r198;
	mul.wide.s32 	%rd194, %r43, 4;
	add.s64 	%rd193, %rd63, %rd194;
	// begin inline asm
	ld.global.nc.f32 %f214, [%rd193];
	// end inline asm
	setp.lt.s32 	%p54, %r234, 1;
	@%p54 bra 	$L__BB3_49;
	mov.u32 	%r203, %r234;
$L__BB3_47:
	setp.eq.s32 	%p55, %r205, 0;
	selp.b32 	%r50, %r132, %r205, %p55;
	mul.wide.s32 	%rd196, %r50, 4;
	add.s64 	%rd197, %rd7, %rd196;
	ld.local.u32 	%r154, [%rd197+-4];
	mul.wide.s32 	%rd198, %r154, 4;
	add.s64 	%rd195, %rd63, %rd198;
	// begin inline asm
	ld.global.nc.f32 %f215, [%rd195];
	// end inline asm
	setp.gtu.f32 	%p56, %f215, %f214;
	mov.u32 	%r234, %r203;
	@%p56 bra 	$L__BB3_49;
	add.s32 	%r205, %r50, -1;
	add.s32 	%r52, %r203, -1;
	setp.gt.s32 	%p57, %r203, 1;
	mov.b32 	%r234, 0;
	mov.u32 	%r203, %r52;
	@%p57 bra 	$L__BB3_47;
$L__BB3_49:
	mul.wide.s32 	%rd200, %r205, 4;
	add.s64 	%rd201, %rd7, %rd200;
	st.local.u32 	[%rd201], %r43;
	add.s32 	%r156, %r205, 1;
	setp.eq.s32 	%p58, %r156, %r132;
	selp.b32 	%r205, 0, %r156, %p58;
	add.s32 	%r234, %r234, 1;
	add.s64 	%rd199, %rd64, %rd194;
	// begin inline asm
	ld.global.nc.f32 %f216, [%rd199];
	// end inline asm
	setp.lt.s32 	%p59, %r238, 1;
	@%p59 bra 	$L__BB3_53;
	mov.u32 	%r207, %r238;
$L__BB3_51:
	setp.eq.s32 	%p60, %r213, 0;
	selp.b32 	%r59, %r132, %r213, %p60;
	mul.wide.s32 	%rd204, %r59, 4;
	add.s64 	%rd205, %rd8, %rd204;
	ld.local.u32 	%r157, [%rd205+-4];
	mul.wide.s32 	%rd206, %r157, 4;
	add.s64 	%rd203, %rd64, %rd206;
	// begin inline asm
	ld.global.nc.f32 %f217, [%rd203];
	// end inline asm
	setp.ltu.f32 	%p61, %f217, %f216;
	mov.u32 	%r238, %r207;
	@%p61 bra 	$L__BB3_53;
	add.s32 	%r213, %r59, -1;
	add.s32 	%r61, %r207, -1;
	setp.gt.s32 	%p62, %r207, 1;
	mov.b32 	%r238, 0;
	mov.u32 	%r207, %r61;
	@%p62 bra 	$L__BB3_51;
$L__BB3_53:
	mul.wide.s32 	%rd207, %r213, 4;
	add.s64 	%rd208, %rd8, %rd207;
	st.local.u32 	[%rd208], %r43;
	add.s32 	%r159, %r213, 1;
	setp.eq.s32 	%p63, %r159, %r132;
	selp.b32 	%r213, 0, %r159, %p63;
	add.s32 	%r238, %r238, 1;
	add.s32 	%r198, %r43, 1;
	setp.ne.s32 	%p64, %r43, %r17;
	@%p64 bra 	$L__BB3_45;
$L__BB3_54:
	setp.lt.s32 	%p65, %r17, 1;
	@%p65 bra 	$L__BB3_56;
	add.s32 	%r160, %r17, -1;
	mul.wide.u32 	%rd213, %r160, 4;
	add.s64 	%rd211, %rd64, %rd213;
	// begin inline asm
	ld.global.nc.f32 %f283, [%rd211];
	// end inline asm
	add.s64 	%rd212, %rd63, %rd213;
	// begin inline asm
	ld.global.nc.f32 %f282, [%rd212];
	// end inline asm
	bra.uni 	$L__BB3_57;
$L__BB3_56:
	// begin inline asm
	ld.global.nc.f32 %f283, [%rd64];
	// end inline asm
	// begin inline asm
	ld.global.nc.f32 %f282, [%rd63];
	// end inline asm
$L__BB3_57:
	cvt.rn.f32.u32 	%f223, %r132;
	rcp.rn.f32 	%f58, %f223;
	mul.f32 	%f59, %f96, 0f3F000000;
	mov.b32 	%r216, 0;
	mov.pred 	%p114, -1;
	mov.f32 	%f64, 0f00000000;
	mov.u32 	%r215, %r17;
	mov.f32 	%f284, %f282;
	mov.f32 	%f285, %f283;
	mov.f32 	%f65, %f64;
	mov.u32 	%r229, %r216;
	mov.u32 	%r239, %r216;
$L__BB3_58:
	mad.lo.s32 	%r79, %r215, %r128, %r187;
	mul.wide.s32 	%rd214, %r79, 4;
	add.s64 	%rd60, %rd6, %rd214;
	mov.b32 	%r162, 2143289344;
	st.global.u32 	[%rd60], %r162;
	add.s64 	%rd61, %rd5, %rd214;
	st.global.u32 	[%rd61], %r162;
	setp.gt.s32 	%p67, %r16, %r215;
	@%p67 bra 	$L__BB3_76;
	sub.s32 	%r163, %r215, %r132;
	add.s32 	%r80, %r163, 1;
	setp.lt.s32 	%p68, %r234, 1;
	@%p68 bra 	$L__BB3_63;
	mov.u32 	%r223, %r234;
$L__BB3_61:
	mul.wide.s32 	%rd215, %r239, 4;
	add.s64 	%rd216, %rd7, %rd215;
	ld.local.u32 	%r164, [%rd216];
	setp.ge.s32 	%p69, %r164, %r80;
	mov.u32 	%r234, %r223;
	@%p69 bra 	$L__BB3_63;
	add.s32 	%r166, %r239, 1;
	setp.eq.s32 	%p70, %r166, %r132;
	selp.b32 	%r239, 0, %r166, %p70;
	add.s32 	%r84, %r223, -1;
	setp.gt.s32 	%p71, %r223, 1;
	mov.b32 	%r234, 0;
	mov.u32 	%r223, %r84;
	@%p71 bra 	$L__BB3_61;
$L__BB3_63:
	setp.lt.s32 	%p72, %r238, 1;
	@%p72 bra 	$L__BB3_67;
	mov.u32 	%r227, %r238;
$L__BB3_65:
	mul.wide.s32 	%rd217, %r229, 4;
	add.s64 	%rd218, %rd8, %rd217;
	ld.local.u32 	%r167, [%rd218];
	setp.ge.s32 	%p73, %r167, %r80;
	mov.u32 	%r238, %r227;
	@%p73 bra 	$L__BB3_67;
	add.s32 	%r169, %r229, 1;
	setp.eq.s32 	%p74, %r169, %r132;
	selp.b32 	%r229, 0, %r169, %p74;
	add.s32 	%r90, %r227, -1;
	setp.gt.s32 	%p75, %r227, 1;
	mov.b32 	%r238, 0;
	mov.u32 	%r227, %r90;
	@%p75 bra 	$L__BB3_65;
$L__BB3_67:
	mul.wide.s32 	%rd220, %r215, 4;
	add.s64 	%rd219, %rd63, %rd220;
	// begin inline asm
	ld.global.nc.f32 %f224, [%rd219];
	// end inline asm
	setp.lt.s32 	%p76, %r234, 1;
	@%p76 bra 	$L__BB3_71;
	mov.u32 	%r231, %r234;
$L__BB3_69:
	setp.eq.s32 	%p77, %r205, 0;
	selp.b32 	%r95, %r132, %r205, %p77;
	mul.wide.s32 	%rd222, %r95, 4;
	add.s64 	%rd223, %rd7, %rd222;
	ld.local.u32 	%r170, [%rd223+-4];
	mul.wide.s32 	%rd224, %r170, 4;
	add.s64 	%rd221, %rd63, %rd224;
	// begin inline asm
	ld.global.nc.f32 %f225, [%rd221];
	// end inline asm
	setp.gtu.f32 	%p78, %f225, %f224;
	mov.u32 	%r234, %r231;
	@%p78 bra 	$L__BB3_71;
	add.s32 	%r205, %r95, -1;
	add.s32 	%r97, %r231, -1;
	setp.gt.s32 	%p79, %r231, 1;
	mov.b32 	%r234, 0;
	mov.u32 	%r231, %r97;
	@%p79 bra 	$L__BB3_69;
$L__BB3_71:
	mul.wide.s32 	%rd226, %r205, 4;
	add.s64 	%rd227, %rd7, %rd226;
	st.local.u32 	[%rd227], %r215;
	add.s32 	%r100, %r205, 1;
	add.s64 	%rd225, %rd64, %rd220;
	// begin inline asm
	ld.global.nc.f32 %f226, [%rd225];
	// end inline asm
	setp.lt.s32 	%p80, %r238, 1;
	@%p80 bra 	$L__BB3_75;
	mov.u32 	%r235, %r238;
$L__BB3_73:
	setp.eq.s32 	%p81, %r213, 0;
	selp.b32 	%r103, %r132, %r213, %p81;
	mul.wide.s32 	%rd230, %r103, 4;
	add.s64 	%rd231, %rd8, %rd230;
	ld.local.u32 	%r172, [%rd231+-4];
	mul.wide.s32 	%rd232, %r172, 4;
	add.s64 	%rd229, %rd64, %rd232;
	// begin inline asm
	ld.global.nc.f32 %f227, [%rd229];
	// end inline asm
	setp.ltu.f32 	%p82, %f227, %f226;
	mov.u32 	%r238, %r235;
	@%p82 bra 	$L__BB3_75;
	add.s32 	%r213, %r103, -1;
	add.s32 	%r105, %r235, -1;
	setp.gt.s32 	%p83, %r235, 1;
	mov.b32 	%r238, 0;
	mov.u32 	%r235, %r105;
	@%p83 bra 	$L__BB3_73;
$L__BB3_75:
	mul.wide.s32 	%rd233, %r213, 4;
	add.s64 	%rd234, %rd8, %rd233;
	st.local.u32 	[%rd234], %r215;
	add.s32 	%r174, %r213, 1;
	setp.eq.s32 	%p84, %r174, %r132;
	selp.b32 	%r213, 0, %r174, %p84;
	add.s32 	%r238, %r238, 1;
	add.s32 	%r234, %r234, 1;
	setp.eq.s32 	%p85, %r100, %r132;
	selp.b32 	%r205, 0, %r100, %p85;
$L__BB3_76:
	mul.wide.s32 	%rd238, %r239, 4;
	add.s64 	%rd239, %rd7, %rd238;
	ld.local.u32 	%r175, [%rd239];
	mul.wide.s32 	%rd240, %r175, 4;
	add.s64 	%rd235, %rd63, %rd240;
	// begin inline asm
	ld.global.nc.f32 %f228, [%rd235];
	// end inline asm
	mul.wide.s32 	%rd241, %r229, 4;
	add.s64 	%rd242, %rd8, %rd241;
	ld.local.u32 	%r176, [%rd242];
	mul.wide.s32 	%rd243, %r176, 4;
	add.s64 	%rd236, %rd64, %rd243;
	// begin inline asm
	ld.global.nc.f32 %f229, [%rd236];
	// end inline asm
	cvt.s64.s32 	%rd62, %r215;
	mul.wide.s32 	%rd244, %r215, 4;
	add.s64 	%rd237, %rd65, %rd244;
	// begin inline asm
	ld.global.nc.f32 %f230, [%rd237];
	// end inline asm
	@%p114 bra 	$L__BB3_78;
	max.f32 	%f283, %f283, %f229;
	mul.f32 	%f231, %f58, %f268;
	setp.geu.f32 	%p86, %f231, %f283;
	setp.geu.f32 	%p87, %f230, %f285;
	or.pred  	%p115, %p86, %p87;
	selp.f32 	%f282, %f282, %f228, %p115;
	selp.b32 	%r245, %r216, 1, %p115;
	bra.uni 	$L__BB3_79;
$L__BB3_78:
	min.f32 	%f282, %f282, %f228;
	mul.f32 	%f232, %f58, %f267;
	setp.gt.f32 	%p88, %f232, %f282;
	setp.gt.f32 	%p89, %f230, %f284;
	and.pred  	%p115, %p88, %p89;
	selp.f32 	%f283, %f229, %f283, %p115;
	selp.b32 	%r245, 0, %r216, %p115;
$L__BB3_79:
	mul.f32 	%f80, %f297, 0f3F000000;
	mul.f32 	%f81, %f59, %f297;
	setp.gt.s32 	%p90, %r215, %r17;
	setp.ne.s32 	%p91, %r216, %r245;
	and.pred  	%p5, %p90, %p91;
	setp.ne.s32 	%p92, %r245, 0;
	@%p92 bra 	$L__BB3_85;
	not.pred 	%p98, %p5;
	@%p98 bra 	$L__BB3_82;
	sub.f32 	%f236, %f64, %f80;
	st.global.f32 	[%rd60], %f236;
	mov.f32 	%f293, %f64;
	bra.uni 	$L__BB3_84;
$L__BB3_82:
	setp.eq.s32 	%p99, %r215, %r17;
	setp.eq.f32 	%p100, %f65, 0f00000000;
	or.pred  	%p101, %p99, %p100;
	mov.f32 	%f293, %f283;
	@%p101 bra 	$L__BB3_84;
	setp.gt.f32 	%p102, %f283, %f65;
	selp.f32 	%f293, %f283, %f65, %p102;
$L__BB3_84:
	add.s64 	%rd251, %rd4, %rd214;
	st.global.f32 	[%rd251], %f293;
	add.f32 	%f237, %f81, %f293;
	add.s64 	%rd252, %rd3, %rd214;
	st.global.f32 	[%rd252], %f237;
	sub.f32 	%f238, %f293, %f81;
	add.s64 	%rd253, %rd2, %rd214;
	st.global.f32 	[%rd253], %f238;
	add.s64 	%rd254, %rd1, %rd214;
	mov.b32 	%r178, 0;
	st.global.u32 	[%rd254], %r178;
	bra.uni 	$L__BB3_90;
$L__BB3_85:
	not.pred 	%p93, %p5;
	@%p93 bra 	$L__BB3_87;
	add.f32 	%f233, %f80, %f65;
	st.global.f32 	[%rd61], %f233;
	mov.f32 	%f294, %f65;
	bra.uni 	$L__BB3_89;
$L__BB3_87:
	setp.eq.s32 	%p94, %r215, %r17;
	setp.eq.f32 	%p95, %f64, 0f00000000;
	or.pred  	%p96, %p94, %p95;
	mov.f32 	%f294, %f282;
	@%p96 bra 	$L__BB3_89;
	setp.lt.f32 	%p97, %f282, %f64;
	selp.f32 	%f294, %f282, %f64, %p97;
$L__BB3_89:
	add.s64 	%rd246, %rd4, %rd214;
	st.global.f32 	[%rd246], %f294;
	add.f32 	%f234, %f81, %f294;
	add.s64 	%rd247, %rd3, %rd214;
	st.global.f32 	[%rd247], %f234;
	sub.f32 	%f235, %f294, %f81;
	add.s64 	%rd248, %rd2, %rd214;
	st.global.f32 	[%rd248], %f235;
	add.s64 	%rd249, %rd1, %rd214;
	mov.b32 	%r177, 1065353216;
	st.global.u32 	[%rd249], %r177;
	mov.f32 	%f293, %f65;
	mov.f32 	%f64, %f294;
$L__BB3_90:
	add.s32 	%r215, %r215, 1;
	setp.ge.s32 	%p103, %r215, %r127;
	@%p103 bra 	$L__BB3_92;
	shl.b64 	%rd261, %rd62, 2;
	add.s64 	%rd262, %rd63, %rd261;
	add.s64 	%rd259, %rd262, 4;
	// begin inline asm
	ld.global.nc.f32 %f239, [%rd259];
	// end inline asm
	add.f32 	%f245, %f268, %f239;
	cvt.u64.u32 	%rd263, %r132;
	sub.s64 	%rd264, %rd62, %rd263;
	shl.b64 	%rd265, %rd264, 2;
	add.s64 	%rd266, %rd63, %rd265;
	add.s64 	%rd256, %rd266, 4;
	// begin inline asm
	ld.global.nc.f32 %f240, [%rd256];
	// end inline asm
	sub.f32 	%f268, %f245, %f240;
	add.s64 	%rd267, %rd64, %rd261;
	add.s64 	%rd260, %rd267, 4;
	// begin inline asm
	ld.global.nc.f32 %f241, [%rd260];
	// end inline asm
	add.f32 	%f246, %f267, %f241;
	add.s64 	%rd268, %rd64, %rd265;
	add.s64 	%rd258, %rd268, 4;
	// begin inline asm
	ld.global.nc.f32 %f242, [%rd258];
	// end inline asm
	sub.f32 	%f267, %f246, %f242;
	// begin inline asm
	ld.global.nc.f32 %f243, [%rd259];
	// end inline asm
	// begin inline asm
	ld.global.nc.f32 %f244, [%rd260];
	// end inline asm
	sub.f32 	%f247, %f243, %f244;
	sub.f32 	%f248, %f243, %f230;
	abs.f32 	%f249, %f248;
	setp.gt.f32 	%p104, %f249, %f247;
	selp.f32 	%f250, %f249, %f247, %p104;
	sub.f32 	%f251, %f244, %f230;
	abs.f32 	%f252, %f251;
	setp.gt.f32 	%p105, %f252, %f250;
	selp.f32 	%f253, %f252, %f250, %p105;
	sub.f32 	%f254, %f253, %f297;
	fma.rn.f32 	%f297, %f25, %f254, %f297;
$L__BB3_92:
	setp.lt.s32 	%p106, %r215, %r127;
	shl.b64 	%rd271, %rd62, 2;
	add.s64 	%rd269, %rd64, %rd271;
	// begin inline asm
	ld.global.nc.f32 %f285, [%rd269];
	// end inline asm
	add.s64 	%rd270, %rd63, %rd271;
	// begin inline asm
	ld.global.nc.f32 %f284, [%rd270];
	// end inline asm
	not.pred 	%p114, %p115;
	mov.f32 	%f65, %f293;
	mov.u32 	%r216, %r245;
	@%p106 bra 	$L__BB3_58;
$L__BB3_93:
	add.s32 	%r187, %r187, %r10;
	setp.lt.s32 	%p113, %r187, %r128;
	@%p113 bra 	$L__BB3_2;
$L__BB3_94:
	ret;

}
	// .globl	halftrend_many_series_one_param_time_major_f32
.visible .entry halftrend_many_series_one_param_time_major_f32(
	.param .u64 .ptr .align 1 halftrend_many_series_one_param_time_major_f32_param_0,
	.param .u64 .ptr .align 1 halftrend_many_series_one_param_time_major_f32_param_1,
	.param .u64 .ptr .align 1 halftrend_many_series_one_param_time_major_f32_param_2,
	.param .u64 .ptr .align 1 halftrend_many_series_one_param_time_major_f32_param_3,
	.param .u64 .ptr .align 1 halftrend_many_series_one_param_time_major_f32_param_4,
	.param .u64 .ptr .align 1 halftrend_many_series_one_param_time_major_f32_param_5,
	.param .u64 .ptr .align 1 halftrend_many_series_one_param_time_major_f32_param_6,
	.param .u64 .ptr .align 1 halftrend_many_series_one_param_time_major_f32_param_7,
	.param .u64 .ptr .align 1 halftrend_many_series_one_param_time_major_f32_param_8,
	.param .f32 halftrend_many_series_one_param_time_major_f32_param_9,
	.param .u32 halftrend_many_series_one_param_time_major_f32_param_10,
	.param .u32 halftrend_many_series_one_param_time_major_f32_param_11,
	.param .u64 .ptr .align 1 halftrend_many_series_one_param_time_major_f32_param_12,
	.param .u64 .ptr .align 1 halftrend_many_series_one_param_time_major_f32_param_13,
	.param .u64 .ptr .align 1 halftrend_many_series_one_param_time_major_f32_param_14,
	.param .u64 .ptr .align 1 halftrend_many_series_one_param_time_major_f32_param_15,
	.param .u64 .ptr .align 1 halftrend_many_series_one_param_time_major_f32_param_16,
	.param .u64 .ptr .align 1 halftrend_many_series_one_param_time_major_f32_param_17
)
.maxntid 256
.minnctapersm 2
{
	.reg .pred 	%p<84>;
	.reg .b32 	%r<88>;
	.reg .b32 	%f<149>;
	.reg .b64 	%rd<174>;

	ld.param.u64 	%rd19, [halftrend_many_series_one_param_time_major_f32_param_0];
	ld.param.u64 	%rd20, [halftrend_many_series_one_param_time_major_f32_param_1];
	ld.param.u64 	%rd21, [halftrend_many_series_one_param_time_major_f32_param_2];
	ld.param.u64 	%rd22, [halftrend_many_series_one_param_time_major_f32_param_3];
	ld.param.u64 	%rd23, [halftrend_many_series_one_param_time_major_f32_param_4];
	ld.param.u64 	%rd24, [halftrend_many_series_one_param_time_major_f32_param_5];
	ld.param.u64 	%rd25, [halftrend_many_series_one_param_time_major_f32_param_6];
	ld.param.u64 	%rd26, [halftrend_many_series_one_param_time_major_f32_param_7];
	ld.param.u64 	%rd27, [halftrend_many_series_one_param_time_major_f32_param_8];
	ld.param.f32 	%f67, [halftrend_many_series_one_param_time_major_f32_param_9];
	ld.param.u32 	%r45, [halftrend_many_series_one_param_time_major_f32_param_10];
	ld.param.u32 	%r46, [halftrend_many_series_one_param_time_major_f32_param_11];
	ld.param.u64 	%rd28, [halftrend_many_series_one_param_time_major_f32_param_12];
	ld.param.u64 	%rd29, [halftrend_many_series_one_param_time_major_f32_param_13];
	ld.param.u64 	%rd30, [halftrend_many_series_one_param_time_major_f32_param_14];
	ld.param.u64 	%rd31, [halftrend_many_series_one_param_time_major_f32_param_15];
	ld.param.u64 	%rd32, [halftrend_many_series_one_param_time_major_f32_param_16];
	ld.param.u64 	%rd33, [halftrend_many_series_one_param_time_major_f32_param_17];
	cvta.to.global.u64 	%rd1, %rd29;
	cvta.to.global.u64 	%rd2, %rd31;
	cvta.to.global.u64 	%rd3, %rd30;
	cvta.to.global.u64 	%rd4, %rd28;
	cvta.to.global.u64 	%rd5, %rd33;
	cvta.to.global.u64 	%rd6, %rd32;
	mov.u32 	%r47, %ctaid.x;
	mov.u32 	%r48, %ntid.x;
	mov.u32 	%r49, %tid.x;
	mad.lo.s32 	%r1, %r47, %r48, %r49;
	setp.ge.s32 	%p14, %r1, %r45;
	@%p14 bra 	$L__BB4_71;
	mul.f32 	%f1, %f67, 0f3F000000;
	mul.wide.s32 	%rd35, %r1, 4;
	add.s64 	%rd34, %rd27, %rd35;
	// begin inline asm
	ld.global.nc.s32 %r50, [%rd34];
	// end inline asm
	min.s32 	%r3, %r50, %r46;
	setp.lt.s32 	%p15, %r3, 1;
	@%p15 bra 	$L__BB4_8;
	and.b32  	%r4, %r3, 7;
	setp.lt.u32 	%p16, %r3, 8;
	mov.b32 	%r74, 0;
	@%p16 bra 	$L__BB4_5;
	and.b32  	%r74, %r3, 2147483640;
	neg.s32 	%r73, %r74;
	shl.b32 	%r7, %r45, 3;
	mul.wide.s32 	%rd43, %r45, 4;
	mov.u32 	%r72, %r1;
$L__BB4_4:
	.pragma "nounroll";
	mul.wide.s32 	%rd36, %r72, 4;
	add.s64 	%rd37, %rd4, %rd36;
	mov.b32 	%r52, 2143289344;
	st.global.u32 	[%rd37], %r52;
	add.s64 	%rd38, %rd1, %rd36;
	st.global.u32 	[%rd38], %r52;
	add.s64 	%rd39, %rd3, %rd36;
	st.global.u32 	[%rd39], %r52;
	add.s64 	%rd40, %rd2, %rd36;
	st.global.u32 	[%rd40], %r52;
	add.s64 	%rd41, %rd6, %rd36;
	st.global.u32 	[%rd41], %r52;
	add.s64 	%rd42, %rd5, %rd36;
	st.global.u32 	[%rd42], %r52;
	add.s64 	%rd44, %rd37, %rd43;
	st.global.u32 	[%rd44], %r52;
	add.s64 	%rd45, %rd38, %rd43;
	st.global.u32 	[%rd45], %r52;
	add.s64 	%rd46, %rd39, %rd43;
	st.global.u32 	[%rd46], %r52;
	add.s64 	%rd47, %rd40, %rd43;
	st.global.u32 	[%rd47], %r52;
	add.s64 	%rd48, %rd41, %rd43;
	st.global.u32 	[%rd48], %r52;
	add.s64 	%rd49, %rd42, %rd43;
	st.global.u32 	[%rd49], %r52;
	add.s64 	%rd50, %rd44, %rd43;
	st.global.u32 	[%rd50], %r52;
	add.s64 	%rd51, %rd45, %rd43;
	st.global.u32 	[%rd51], %r52;
	add.s64 	%rd52, %rd46, %rd43;
	st.global.u32 	[%rd52], %r52;
	add.s64 	%rd53, %rd47, %rd43;
	st.global.u32 	[%rd53], %r52;
	add.s64 	%rd54, %rd48, %rd43;
	st.global.u32 	[%rd54], %r52;
	add.s64 	%rd55, %rd49, %rd43;
	st.global.u32 	[%rd55], %r52;
	add.s64 	%rd56, %rd50, %rd43;
	st.global.u32 	[%rd56], %r52;
	add.s64 	%rd57, %rd51, %rd43;
	st.global.u32 	[%rd57], %r52;
	add.s64 	%rd58, %rd52, %rd43;
	st.global.u32 	[%rd58], %r52;
	add.s64 	%rd59, %rd53, %rd43;
	st.global.u32 	[%rd59], %r52;
	add.s64 	%rd60, %rd54, %rd43;
	st.global.u32 	[%rd60], %r52;
	add.s64 	%rd61, %rd55, %rd43;
	st.global.u32 	[%rd61], %r52;
	add.s64 	%rd62, %rd56, %rd43;
	st.global.u32 	[%rd62], %r52;
	add.s64 	%rd63, %rd57, %rd43;
	st.global.u32 	[%rd63], %r52;
	add.s64 	%rd64, %rd58, %rd43;
	st.global.u32 	[%rd64], %r52;
	add.s64 	%rd65, %rd59, %rd43;
	st.global.u32 	[%rd65], %r52;
	add.s64 	%rd66, %rd60, %rd43;
	st.global.u32 	[%rd66], %r52;
	add.s64 	%rd67, %rd61, %rd43;
	st.global.u32 	[%rd67], %r52;
	add.s64 	%rd68, %rd62, %rd43;
	st.global.u32 	[%rd68], %r52;
	add.s64 	%rd69, %rd63, %rd43;
	st.global.u32 	[%rd69], %r52;
	add.s64 	%rd70, %rd64, %rd43;
	st.global.u32 	[%rd70], %r52;
	add.s64 	%rd71, %rd65, %rd43;
	st.global.u32 	[%rd71], %r52;
	add.s64 	%rd72, %rd66, %rd43;
	st.global.u32 	[%rd72], %r52;
	add.s64 	%rd73, %rd67, %rd43;
	st.global.u32 	[%rd73], %r52;
	add.s64 	%rd74, %rd68, %rd43;
	st.global.u32 	[%rd74], %r52;
	add.s64 	%rd75, %rd69, %rd43;
	st.global.u32 	[%rd75], %r52;
	add.s64 	%rd76, %rd70, %rd43;
	st.global.u32 	[%rd76], %r52;
	add.s64 	%rd77, %rd71, %rd43;
	st.global.u32 	[%rd77], %r52;
	add.s64 	%rd78, %rd72, %rd43;
	st.global.u32 	[%rd78], %r52;
	add.s64 	%rd79, %rd73, %rd43;
	st.global.u32 	[%rd79], %r52;
	add.s64 	%rd80, %rd74, %rd43;
	st.global.u32 	[%rd80], %r52;
	add.s64 	%rd81, %rd75, %rd43;
	st.global.u32 	[%rd81], %r52;
	add.s64 	%rd82, %rd76, %rd43;
	st.global.u32 	[%rd82], %r52;
	add.s64 	%rd83, %rd77, %rd43;
	st.global.u32 	[%rd83], %r52;
	add.s64 	%rd84, %rd78, %rd43;
	st.global.u32 	[%rd84], %r52;
	add.s64 	%rd85, %rd79, %rd43;
	st.global.u32 	[%rd85], %r52;
	add.s32 	%r73, %r73, 8;
	add.s32 	%r72, %r72, %r7;
	setp.ne.s32 	%p17, %r73, 0;
	@%p17 bra 	$L__BB4_4;
$L__BB4_5:
	setp.eq.s32 	%p18, %r4, 0;
	@%p18 bra 	$L__BB4_8;
	mad.lo.s32 	%r76, %r74, %r45, %r1;
	neg.s32 	%r75, %r4;
$L__BB4_7:
	.pragma "nounroll";
	mul.wide.s32 	%rd86, %r76, 4;
	add.s64 	%rd87, %rd4, %rd86;
	mov.b32 	%r53, 2143289344;
	st.global.u32 	[%rd87], %r53;
	add.s64 	%rd88, %rd1, %rd86;
	st.global.u32 	[%rd88], %r53;
	add.s64 	%rd89, %rd3, %rd86;
	st.global.u32 	[%rd89], %r53;
	add.s64 	%rd90, %rd2, %rd86;
	st.global.u32 	[%rd90], %r53;
	add.s64 	%rd91, %rd6, %rd86;
	st.global.u32 	[%rd91], %r53;
	add.s64 	%rd92, %rd5, %rd86;
	st.global.u32 	[%rd92], %r53;
	add.s32 	%r76, %r76, %r45;
	add.s32 	%r75, %r75, 1;
	setp.ne.s32 	%p19, %r75, 0;
	@%p19 bra 	$L__BB4_7;
$L__BB4_8:
	setp.ge.s32 	%p20, %r50, %r46;
	@%p20 bra 	$L__BB4_71;
	setp.lt.s32 	%p21, %r3, 1;
	@%p21 bra 	$L__BB4_11;
	add.s32 	%r54, %r3, -1;
	mad.lo.s32 	%r55, %r54, %r45, %r1;
	mul.wide.s32 	%rd98, %r55, 4;
	add.s64 	%rd96, %rd20, %rd98;
	// begin inline asm
	ld.global.nc.f32 %f133, [%rd96];
	// end inline asm
	add.s64 	%rd97, %rd19, %rd98;
	// begin inline asm
	ld.global.nc.f32 %f134, [%rd97];
	// end inline asm
	bra.uni 	$L__BB4_12;
$L__BB4_11:
	add.s64 	%rd93, %rd20, %rd35;
	// begin inline asm
	ld.global.nc.f32 %f133, [%rd93];
	// end inline asm
	add.s64 	%rd94, %rd19, %rd35;
	// begin inline asm
	ld.global.nc.f32 %f134, [%rd94];
	// end inline asm
$L__BB4_12:
	sub.s32 	%r19, %r46, %r3;
	add.s32 	%r20, %r3, 1;
	setp.eq.s32 	%p23, %r46, %r20;
	mov.b32 	%r84, 0;
	mov.pred 	%p81, -1;
	mov.f32 	%f135, 0f00000000;
	mov.u32 	%r85, %r3;
	mov.f32 	%f123, %f134;
	mov.f32 	%f142, %f133;
	mov.f32 	%f129, %f135;
	@%p23 bra 	$L__BB4_51;
	mad.lo.s32 	%r79, %r45, %r20, %r1;
	shl.b32 	%r22, %r45, 1;
	mad.lo.s32 	%r78, %r45, %r3, %r1;
	and.b32  	%r58, %r19, -2;
	neg.s32 	%r77, %r58;
	mov.b32 	%r84, 0;
	mov.pred 	%p81, -1;
	mov.f32 	%f12, 0f00000000;
	mov.u32 	%r85, %r3;
	mov.f32 	%f123, %f134;
	mov.f32 	%f142, %f133;
	mov.f32 	%f13, %f12;
	mov.u32 	%r82, %r84;
$L__BB4_14:
	mul.wide.s32 	%rd101, %r78, 4;
	add.s64 	%rd7, %rd6, %rd101;
	mov.b32 	%r59, 2143289344;
	st.global.u32 	[%rd7], %r59;
	add.s64 	%rd8, %rd5, %rd101;
	st.global.u32 	[%rd8], %r59;
	add.s64 	%rd99, %rd25, %rd101;
	// begin inline asm
	ld.global.nc.f32 %f74, [%rd99];
	// end inline asm
	add.s64 	%rd100, %rd26, %rd101;
	// begin inline asm
	ld.global.nc.f32 %f75, [%rd100];
	// end inline asm
	@%p81 bra 	$L__BB4_18;
	max.f32 	%f133, %f133, %f75;
	add.s64 	%rd102, %rd23, %rd101;
	// begin inline asm
	ld.global.nc.f32 %f76, [%rd102];
	// end inline asm
	setp.geu.f32 	%p26, %f76, %f133;
	mov.pred 	%p79, 0;
	@%p26 bra 	$L__BB4_17;
	add.s64 	%rd104, %rd21, %rd101;
	// begin inline asm
	ld.global.nc.f32 %f77, [%rd104];
	// end inline asm
	setp.lt.f32 	%p79, %f77, %f142;
$L__BB4_17:
	selp.f32 	%f128, %f74, %f134, %p79;
	selp.b32 	%r83, 1, %r84, %p79;
	bra.uni 	$L__BB4_21;
$L__BB4_18:
	min.f32 	%f128, %f134, %f74;
	add.s64 	%rd106, %rd24, %rd101;
	// begin inline asm
	ld.global.nc.f32 %f78, [%rd106];
	// end inline asm
	setp.leu.f32 	%p28, %f78, %f128;
	mov.pred 	%p79, -1;
	mov.u32 	%r83, %r84;
	@%p28 bra 	$L__BB4_21;
	add.s64 	%rd108, %rd21, %rd101;
	// begin inline asm
	ld.global.nc.f32 %f79, [%rd108];
	// end inline asm
	setp.leu.f32 	%p30, %f79, %f123;
	mov.u32 	%r83, %r84;
	@%p30 bra 	$L__BB4_21;
	mov.pred 	%p79, 0;
	mov.b32 	%r83, 0;
	mov.f32 	%f133, %f75;
$L__BB4_21:
	add.s64 	%rd110, %rd22, %rd101;
	// begin inline asm
	ld.global.nc.f32 %f80, [%rd110];
	// end inline asm
	mul.f32 	%f21, %f80, 0f3F000000;
	mul.f32 	%f22, %f1, %f80;
	setp.gt.s32 	%p32, %r85, %r3;
	setp.ne.s32 	%p33, %r84, %r83;
	and.pred  	%p5, %p32, %p33;
	setp.ne.s32 	%p34, %r83, 0;
	@%p34 bra 	$L__BB4_27;
	not.pred 	%p40, %p5;
	@%p40 bra 	$L__BB4_24;
	sub.f32 	%f84, %f12, %f21;
	st.global.f32 	[%rd7], %f84;
	mov.f32 	%f129, %f12;
	bra.uni 	$L__BB4_26;
$L__BB4_24:
	setp.eq.s32 	%p41, %r82, 0;
	setp.eq.f32 	%p42, %f13, 0f00000000;
	or.pred  	%p43, %p41, %p42;
	mov.f32 	%f129, %f133;
	@%p43 bra 	$L__BB4_26;
	setp.gt.f32 	%p44, %f133, %f13;
	selp.f32 	%f129, %f133, %f13, %p44;
$L__BB4_26:
	add.s64 	%rd118, %rd4, %rd101;
	st.global.f32 	[%rd118], %f129;
	add.f32 	%f85, %f22, %f129;
	add.s64 	%rd119, %rd3, %rd101;
	st.global.f32 	[%rd119], %f85;
	sub.f32 	%f86, %f129, %f22;
	add.s64 	%rd120, %rd2, %rd101;
	st.global.f32 	[%rd120], %f86;
	add.s64 	%rd121, %rd1, %rd101;
	mov.b32 	%r62, 0;
	st.global.u32 	[%rd121], %r62;
	bra.uni 	$L__BB4_32;
$L__BB4_27:
	not.pred 	%p35, %p5;
	@%p35 bra 	$L__BB4_29;
	add.f32 	%f81, %f13, %f21;
	st.global.f32 	[%rd8], %f81;
	mov.f32 	%f130, %f13;
	bra.uni 	$L__BB4_31;
$L__BB4_29:
	setp.eq.s32 	%p36, %r82, 0;
	setp.eq.f32 	%p37, %f12, 0f00000000;
	or.pred  	%p38, %p36, %p37;
	mov.f32 	%f130, %f128;
	@%p38 bra 	$L__BB4_31;
	setp.lt.f32 	%p39, %f128, %f12;
	selp.f32 	%f130, %f128, %f12, %p39;
$L__BB4_31:
	add.s64 	%rd113, %rd4, %rd101;
	st.global.f32 	[%rd113], %f130;
	add.f32 	%f82, %f22, %f130;
	add.s64 	%rd114, %rd3, %rd101;
	st.global.f32 	[%rd114], %f82;
	sub.f32 	%f83, %f130, %f22;
	add.s64 	%rd115, %rd2, %rd101;
	st.global.f32 	[%rd115], %f83;
	add.s64 	%rd116, %rd1, %rd101;
	mov.b32 	%r61, 1065353216;
	st.global.u32 	[%rd116], %r61;
	mov.f32 	%f129, %f13;
	mov.f32 	%f12, %f130;
$L__BB4_32:
	add.s64 	%rd122, %rd20, %rd101;
	// begin inline asm
	ld.global.nc.f32 %f87, [%rd122];
	// end inline asm
	add.s64 	%rd123, %rd19, %rd101;
	// begin inline asm
	ld.global.nc.f32 %f88, [%rd123];
	// end inline asm
	mul.wide.s32 	%rd14, %r45, 4;
	add.s64 	%rd15, %rd7, %rd14;
	mov.b32 	%r63, 2143289344;
	st.global.u32 	[%rd15], %r63;
	add.s64 	%rd16, %rd8, %rd14;
	st.global.u32 	[%rd16], %r63;
	add.s64 	%rd124, %rd99, %rd14;
	// begin inline asm
	ld.global.nc.f32 %f89, [%rd124];
	// end inline asm
	add.s64 	%rd125, %rd100, %rd14;
	// begin inline asm
	ld.global.nc.f32 %f90, [%rd125];
	// end inline asm
	@%p79 bra 	$L__BB4_36;
	max.f32 	%f133, %f133, %f90;
	mul.wide.s32 	%rd128, %r79, 4;
	add.s64 	%rd127, %rd23, %rd128;
	// begin inline asm
	ld.global.nc.f32 %f91, [%rd127];
	// end inline asm
	setp.geu.f32 	%p46, %f91, %f133;
	mov.pred 	%p81, 0;
	@%p46 bra 	$L__BB4_35;
	add.s64 	%rd129, %rd21, %rd128;
	// begin inline asm
	ld.global.nc.f32 %f92, [%rd129];
	// end inline asm
	setp.lt.f32 	%p81, %f92, %f87;
$L__BB4_35:
	selp.f32 	%f134, %f89, %f128, %p81;
	selp.b32 	%r84, 1, %r83, %p81;
	bra.uni 	$L__BB4_39;
$L__BB4_36:
	min.f32 	%f134, %f128, %f89;
	mul.wide.s32 	%rd132, %r79, 4;
	add.s64 	%rd131, %rd24, %rd132;
	// begin inline asm
	ld.global.nc.f32 %f93, [%rd131];
	// end inline asm
	setp.leu.f32 	%p48, %f93, %f134;
	mov.pred 	%p81, -1;
	mov.u32 	%r84, %r83;
	@%p48 bra 	$L__BB4_39;
	add.s64 	%rd133, %rd21, %rd132;
	// begin inline asm
	ld.global.nc.f32 %f94, [%rd133];
	// end inline asm
	setp.leu.f32 	%p50, %f94, %f88;
	mov.u32 	%r84, %r83;
	@%p50 bra 	$L__BB4_39;
	mov.pred 	%p81, 0;
	mov.b32 	%r84, 0;
	mov.f32 	%f133, %f90;
$L__BB4_39:
	add.s64 	%rd135, %rd110, %rd14;
	// begin inline asm
	ld.global.nc.f32 %f95, [%rd135];
	// end inline asm
	mul.f32 	%f38, %f95, 0f3F000000;
	mul.f32 	%f39, %f1, %f95;
	setp.ge.s32 	%p52, %r85, %r3;
	setp.ne.s32 	%p53, %r83, %r84;
	and.pred  	%p9, %p52, %p53;
	setp.eq.s32 	%p54, %r84, 0;
	@%p54 bra 	$L__BB4_45;
	@%p9 bra 	$L__BB4_43;
	setp.eq.f32 	%p55, %f12, 0f00000000;
	mov.f32 	%f135, %f134;
	@%p55 bra 	$L__BB4_44;
	setp.lt.f32 	%p56, %f134, %f12;
	selp.f32 	%f135, %f134, %f12, %p56;
	bra.uni 	$L__BB4_44;
$L__BB4_43:
	add.f32 	%f96, %f129, %f38;
	st.global.f32 	[%rd16], %f96;
	mov.f32 	%f135, %f129;
$L__BB4_44:
	mul.wide.s32 	%rd136, %r79, 4;
	add.s64 	%rd137, %rd4, %rd136;
	st.global.f32 	[%rd137], %f135;
	add.f32 	%f97, %f39, %f135;
	add.s64 	%rd138, %rd3, %rd136;
	st.global.f32 	[%rd138], %f97;
	sub.f32 	%f98, %f135, %f39;
	add.s64 	%rd139, %rd2, %rd136;
	st.global.f32 	[%rd139], %f98;
	add.s64 	%rd140, %rd1, %rd136;
	mov.b32 	%r65, 1065353216;
	st.global.u32 	[%rd140], %r65;
	mov.f32 	%f12, %f135;
	bra.uni 	$L__BB4_50;
$L__BB4_45:
	@%p9 bra 	$L__BB4_48;
	setp.eq.f32 	%p57, %f129, 0f00000000;
	mov.f32 	%f136, %f133;
	@%p57 bra 	$L__BB4_49;
	setp.gt.f32 	%p58, %f133, %f129;
	selp.f32 	%f136, %f133, %f129, %p58;
	bra.uni 	$L__BB4_49;
$L__BB4_48:
	sub.f32 	%f99, %f12, %f38;
	st.global.f32 	[%rd15], %f99;
	mov.f32 	%f136, %f12;
$L__BB4_49:
	mul.wide.s32 	%rd141, %r79, 4;
	add.s64 	%rd142, %rd4, %rd141;
	st.global.f32 	[%rd142], %f136;
	add.f32 	%f100, %f39, %f136;
	add.s64 	%rd143, %rd3, %rd141;
	st.global.f32 	[%rd143], %f100;
	sub.f32 	%f101, %f136, %f39;
	add.s64 	%rd144, %rd2, %rd141;
	st.global.f32 	[%rd144], %f101;
	add.s64 	%rd145, %rd1, %rd141;
	mov.b32 	%r66, 0;
	st.global.u32 	[%rd145], %r66;
	mov.f32 	%f129, %f136;
	mov.f32 	%f135, %f12;
$L__BB4_50:
	add.s64 	%rd146, %rd122, %rd14;
	// begin inline asm
	ld.global.nc.f32 %f142, [%rd146];
	// end inline asm
	add.s64 	%rd147, %rd123, %rd14;
	// begin inline asm
	ld.global.nc.f32 %f123, [%rd147];
	// end inline asm
	add.s32 	%r85, %r85, 2;
	add.s32 	%r82, %r82, 2;
	add.s32 	%r79, %r79, %r22;
	add.s32 	%r78, %r78, %r22;
	add.s32 	%r77, %r77, 2;
	setp.ne.s32 	%p59, %r77, 0;
	mov.f32 	%f13, %f129;
	@%p59 bra 	$L__BB4_14;
$L__BB4_51:
	and.b32  	%r67, %r19, 1;
	setp.eq.b32 	%p60, %r67, 1;
	not.pred 	%p61, %p60;
	@%p61 bra 	$L__BB4_71;
	mad.lo.s32 	%r42, %r85, %r45, %r1;
	mul.wide.s32 	%rd150, %r42, 4;
	add.s64 	%rd17, %rd6, %rd150;
	mov.b32 	%r68, 2143289344;
	st.global.u32 	[%rd17], %r68;
	add.s64 	%rd18, %rd5, %rd150;
	st.global.u32 	[%rd18], %r68;
	add.s64 	%rd148, %rd25, %rd150;
	// begin inline asm
	ld.global.nc.f32 %f104, [%rd148];
	// end inline asm
	add.s64 	%rd149, %rd26, %rd150;
	// begin inline asm
	ld.global.nc.f32 %f105, [%rd149];
	// end inline asm
	@%p81 bra 	$L__BB4_56;
	max.f32 	%f133, %f133, %f105;
	add.s64 	%rd151, %rd23, %rd150;
	// begin inline asm
	ld.global.nc.f32 %f106, [%rd151];
	// end inline asm
	setp.geu.f32 	%p63, %f106, %f133;
	mov.pred 	%p83, 0;
	@%p63 bra 	$L__BB4_55;
	add.s64 	%rd153, %rd21, %rd150;
	// begin inline asm
	ld.global.nc.f32 %f107, [%rd153];
	// end inline asm
	setp.lt.f32 	%p83, %f107, %f142;
$L__BB4_55:
	selp.f32 	%f147, %f104, %f134, %p83;
	selp.b32 	%r87, 1, %r84, %p83;
	bra.uni 	$L__BB4_59;
$L__BB4_56:
	min.f32 	%f147, %f134, %f104;
	add.s64 	%rd155, %rd24, %rd150;
	// begin inline asm
	ld.global.nc.f32 %f108, [%rd155];
	// end inline asm
	setp.leu.f32 	%p64, %f108, %f147;
	mov.u32 	%r87, %r84;
	@%p64 bra 	$L__BB4_59;
	add.s64 	%rd157, %rd21, %rd150;
	// begin inline asm
	ld.global.nc.f32 %f109, [%rd157];
	// end inline asm
	setp.leu.f32 	%p65, %f109, %f123;
	mov.u32 	%r87, %r84;
	@%p65 bra 	$L__BB4_59;
	mov.b32 	%r87, 0;
	mov.f32 	%f133, %f105;
$L__BB4_59:
	add.s64 	%rd159, %rd22, %rd150;
	// begin inline asm
	ld.global.nc.f32 %f110, [%rd159];
	// end inline asm
	mul.f32 	%f61, %f110, 0f3F000000;
	mul.f32 	%f62, %f1, %f110;
	setp.gt.s32 	%p66, %r85, %r3;
	setp.ne.s32 	%p67, %r84, %r87;
	and.pred  	%p13, %p66, %p67;
	setp.eq.s32 	%p68, %r87, 0;
	@%p68 bra 	$L__BB4_65;
	@%p13 bra 	$L__BB4_63;
	setp.eq.s32 	%p69, %r85, %r3;
	setp.eq.f32 	%p70, %f135, 0f00000000;
	or.pred  	%p71, %p69, %p70;
	@%p71 bra 	$L__BB4_64;
	setp.lt.f32 	%p72, %f147, %f135;
	selp.f32 	%f147, %f147, %f135, %p72;
	bra.uni 	$L__BB4_64;
$L__BB4_63:
	add.f32 	%f111, %f129, %f61;
	st.global.f32 	[%rd18], %f111;
	mov.f32 	%f147, %f129;
$L__BB4_64:
	add.s64 	%rd162, %rd4, %rd150;
	st.global.f32 	[%rd162], %f147;
	add.f32 	%f112, %f62, %f147;
	add.s64 	%rd163, %rd3, %rd150;
	st.global.f32 	[%rd163], %f112;
	sub.f32 	%f113, %f147, %f62;
	add.s64 	%rd164, %rd2, %rd150;
	st.global.f32 	[%rd164], %f113;
	add.s64 	%rd165, %rd1, %rd150;
	mov.b32 	%r70, 1065353216;
	st.global.u32 	[%rd165], %r70;
	bra.uni 	$L__BB4_70;
$L__BB4_65:
	@%p13 bra 	$L__BB4_68;
	setp.eq.s32 	%p73, %r85, %r3;
	setp.eq.f32 	%p74, %f129, 0f00000000;
	or.pred  	%p75, %p73, %p74;
	@%p75 bra 	$L__BB4_69;
	setp.gt.f32 	%p76, %f133, %f129;
	selp.f32 	%f133, %f133, %f129, %p76;
	bra.uni 	$L__BB4_69;
$L__BB4_68:
	sub.f32 	%f114, %f135, %f61;
	st.global.f32 	[%rd17], %f114;
	mov.f32 	%f133, %f135;
$L__BB4_69:
	add.s64 	%rd167, %rd4, %rd150;
	st.global.f32 	[%rd167], %f133;
	add.f32 	%f115, %f62, %f133;
	add.s64 	%rd168, %rd3, %rd150;
	st.global.f32 	[%rd168], %f115;
	sub.f32 	%f116, %f133, %f62;
	add.s64 	%rd169, %rd2, %rd150;
	st.global.f32 	[%rd169], %f116;
	add.s64 	%rd170, %rd1, %rd150;
	mov.b32 	%r71, 0;
	st.global.u32 	[%rd170], %r71;
$L__BB4_70:
	add.s64 	%rd171, %rd20, %rd150;
	// begin inline asm
	ld.global.nc.f32 %f117, [%rd171];
	// end inline asm
	add.s64 	%rd172, %rd19, %rd150;
	// begin inline asm
	ld.global.nc.f32 %f118, [%rd172];
	// end inline asm
$L__BB4_71:
	ret;

}


// ===== COMPILED SASS (sm_100) =====

	.target	sm_100

	.elftype	@"ET_EXEC"


//--------------------- .note.nv.tkinfo           --------------------------
	.section	.note.nv.tkinfo,"",@"SHT_NOTE"
	.sectionflags	@"SHF_NOTE_NV_TKINFO"
	.tkinfo
        /*0018*/ 	.word	0x00000002
        /*0030*/ 	.string	""
        /*0030*/ 	.string	"ptxas"
        /*0030*/ 	.string	"Cuda compilation tools, release 13.0, V13.0.88"
        /*0030*/ 	.string	"Build cuda_13.0.r13.0/compiler.36424714_0"
        /*0030*/ 	.string	"-arch sm_100 -m 64 "



//--------------------- .note.nv.cuinfo           --------------------------
	.section	.note.nv.cuinfo,"",@"SHT_NOTE"
	.sectionflags	@"SHF_NOTE_NV_CUINFO"
        /*0018*/ 	.short	0x0002
        /*001a*/ 	.short	0x0064
        /*001c*/ 	.short	0x0082
	.zero		2


//--------------------- .nv.info                  --------------------------
	.section	.nv.info,"",@"SHT_CUDA_INFO"
	.align	4


	//----- nvinfo : EIATTR_REGCOUNT
	.align		4
        /*0000*/ 	.byte	0x04, 0x2f
        /*0002*/ 	.short	(.L_1 - .L_0)
	.align		4
.L_0:
        /*0004*/ 	.word	index@(halftrend_batch_f32)
        /*0008*/ 	.word	0x00000040


	//----- nvinfo : EIATTR_FRAME_SIZE
	.align		4
.L_1:
        /*000c*/ 	.byte	0x04, 0x11
        /*000e*/ 	.short	(.L_3 - .L_2)
	.align		4
.L_2:
        /*0010*/ 	.word	index@(halftrend_batch_f32)
        /*0014*/ 	.word	0x00000000


	//----- nvinfo : EIATTR_REGCOUNT
	.align		4
.L_3:
        /*0018*/ 	.byte	0x04, 0x2f
        /*001a*/ 	.short	(.L_5 - .L_4)
	.align		4
.L_4:
        /*001c*/ 	.word	index@(halftrend_batch_fused_f32)
        /*0020*/ 	.word	0x0000004e


	//----- nvinfo : EIATTR_FRAME_SIZE
	.align		4
.L_5:
        /*0024*/ 	.byte	0x04, 0x11
        /*0026*/ 	.short	(.L_7 - .L_6)
	.align		4
.L_6:
        /*0028*/ 	.word	index@($__internal_3_$__cuda_sm3x_div_rn_noftz_f32_slowpath)
        /*002c*/ 	.word	0x00000200


	//----- nvinfo : EIATTR_FRAME_SIZE
	.align		4
.L_7:
        /*0030*/ 	.byte	0x04, 0x11
        /*0032*/ 	.short	(.L_9 - .L_8)
	.align		4
.L_8:
        /*0034*/ 	.word	index@($__internal_2_$__cuda_sm20_rcp_rn_f32_slowpath)
        /*0038*/ 	.word	0x00000200


	//----- nvinfo : EIATTR_FRAME_SIZE
	.align		4
.L_9:
        /*003c*/ 	.byte	0x04, 0x11
        /*003e*/ 	.short	(.L_11 - .L_10)
	.align		4
.L_10:
        /*0040*/ 	.word	index@(halftrend_batch_fused_f32)
        /*0044*/ 	.word	0x00000200


	//----- nvinfo : EIATTR_REGCOUNT
	.align		4
.L_11:
        /*0048*/ 	.byte	0x04, 0x2f
        /*004a*/ 	.short	(.L_13 - .L_12)
	.align		4
.L_12:
        /*004c*/ 	.word	index@(halftrend_batch_time_major_f32)
        /*0050*/ 	.word	0x00000048


	//----- nvinfo : EIATTR_FRAME_SIZE
	.align		4
.L_13:
        /*0054*/ 	.byte	0x04, 0x11
        /*0056*/ 	.short	(.L_15 - .L_14)
	.align		4
.L_14:
        /*0058*/ 	.word	index@(halftrend_batch_time_major_f32)
        /*005c*/ 	.word	0x00000000


	//----- nvinfo : EIATTR_REGCOUNT
	.align		4
.L_15:
        /*0060*/ 	.byte	0x04, 0x2f
        /*0062*/ 	.short	(.L_17 - .L_16)
	.align		4
.L_16:
        /*0064*/ 	.word	index@(halftrend_batch_fused_time_major_f32)
        /*0068*/ 	.word	0x00000040


	//----- nvinfo : EIATTR_FRAME_SIZE
	.align		4
.L_17:
        /*006c*/ 	.byte	0x04, 0x11
        /*006e*/ 	.short	(.L_19 - .L_18)
	.align		4
.L_18:
        /*0070*/ 	.word	index@($__internal_1_$__cuda_sm3x_div_rn_noftz_f32_slowpath)
        /*0074*/ 	.word	0x00000200


	//----- nvinfo : EIATTR_FRAME_SIZE
	.align		4
.L_19:
        /*0078*/ 	.byte	0x04, 0x11
        /*007a*/ 	.short	(.L_21 - .L_20)
	.align		4
.L_20:
        /*007c*/ 	.word	index@($__internal_0_$__cuda_sm20_rcp_rn_f32_slowpath)
        /*0080*/ 	.word	0x00000200


	//----- nvinfo : EIATTR_FRAME_SIZE
	.align		4
.L_21:
        /*0084*/ 	.byte	0x04, 0x11
        /*0086*/ 	.short	(.L_23 - .L_22)
	.align		4
.L_22:
        /*0088*/ 	.word	index@(halftrend_batch_fused_time_major_f32)
        /*008c*/ 	.word	0x00000200


	//----- nvinfo : EIATTR_REGCOUNT
	.align		4
.L_23:
        /*0090*/ 	.byte	0x04, 0x2f
        /*0092*/ 	.short	(.L_25 - .L_24)
	.align		4
.L_24:
        /*0094*/ 	.word	index@(halftrend_many_series_one_param_time_major_f32)
        /*0098*/ 	.word	0x00000048


	//----- nvinfo : EIATTR_FRAME_SIZE
	.align		4
.L_25:
        /*009c*/ 	.byte	0x04, 0x11
        /*009e*/ 	.short	(.L_27 - .L_26)
	.align		4
.L_26:
        /*00a0*/ 	.word	index@(halftrend_many_series_one_param_time_major_f32)
        /*00a4*/ 	.word	0x00000000


	//----- nvinfo : EIATTR_MIN_STACK_SIZE
	.align		4
.L_27:
        /*00a8*/ 	.byte	0x04, 0x12
        /*00aa*/ 	.short	(.L_29 - .L_28)
	.align		4
.L_28:
        /*00ac*/ 	.word	index@(halftrend_many_series_one_param_time_major_f32)
        /*00b0*/ 	.word	0x00000000


	//----- nvinfo : EIATTR_MIN_STACK_SIZE
	.align		4
.L_29:
        /*00b4*/ 	.byte	0x04, 0x12
        /*00b6*/ 	.short	(.L_31 - .L_30)
	.align		4
.L_30:
        /*00b8*/ 	.word	index@(halftrend_batch_fused_time_major_f32)
        /*00bc*/ 	.word	0x00000200


	//----- nvinfo : EIATTR_MIN_STACK_SIZE
	.align		4
.L_31:
        /*00c0*/ 	.byte	0x04, 0x12
        /*00c2*/ 	.short	(.L_33 - .L_32)
	.align		4
.L_32:
        /*00c4*/ 	.word	index@(halftrend_batch_time_major_f32)
        /*00c8*/ 	.word	0x00000000


	//----- nvinfo : EIATTR_MIN_STACK_SIZE
	.align		4
.L_33:
        /*00cc*/ 	.byte	0x04, 0x12
        /*00ce*/ 	.short	(.L_35 - .L_34)
	.align		4
.L_34:
        /*00d0*/ 	.word	index@(halftrend_batch_fused_f32)
        /*00d4*/ 	.word	0x00000200


	//----- nvinfo : EIATTR_MIN_STACK_SIZE
	.align		4
.L_35:
        /*00d8*/ 	.byte	0x04, 0x12
        /*00da*/ 	.short	(.L_37 - .L_36)
	.align		4
.L_36:
        /*00dc*/ 	.word	index@(halftrend_batch_f32)
        /*00e0*/ 	.word	0x00000000
.L_37:


//--------------------- .nv.compat                --------------------------
	.section	.nv.compat,"",@"SHT_CUDA_COMPAT_INFO"
	.align	4
        /*0000*/ 	.byte	0x02, 0x09, 0x00, 0x00, 0x02, 0x02, 0x01, 0x00, 0x02, 0x05, 0x05, 0x00, 0x03, 0x07, 0x01, 0x01
        /*0010*/ 	.byte	0x02, 0x03, 0x00, 0x00, 0x02, 0x06, 0x01, 0x00, 0x04, 0x0b, 0x08, 0x00, 0x01, 0x00, 0x00, 0x00
        /*0020*/ 	.byte	0x00, 0x00, 0x00, 0x00


//--------------------- .nv.info.halftrend_many_series_one_param_time_major_f32 --------------------------
	.section	.nv.info.halftrend_many_series_one_param_time_major_f32,"",@"SHT_CUDA_INFO"
	.sectionflags	@""
	.align	4


	//----- nvinfo : EIATTR_CUDA_API_VERSION
	.align		4
        /*0000*/ 	.byte	0x04, 0x37
        /*0002*/ 	.short	(.L_39 - .L_38)
.L_38:
        /*0004*/ 	.word	0x00000082


	//----- nvinfo : EIATTR_KPARAM_INFO
	.align		4
.L_39:
        /*0008*/ 	.byte	0x04, 0x17
        /*000a*/ 	.short	(.L_41 - .L_40)
.L_40:
        /*000c*/ 	.word	0x00000000
        /*0010*/ 	.short	0x0011
        /*0012*/ 	.short	0x0080
        /*0014*/ 	.byte	0x00, 0xf5, 0x21, 0x00


	//----- nvinfo : EIATTR_KPARAM_INFO
	.align		4
.L_41:
        /*0018*/ 	.byte	0x04, 0x17
        /*001a*/ 	.short	(.L_43 - .L_42)
.L_42:
        /*001c*/ 	.word	0x00000000
        /*0020*/ 	.short	0x0010
        /*0022*/ 	.short	0x0078
        /*0024*/ 	.byte	0x00, 0xf5, 0x21, 0x00


	//----- nvinfo : EIATTR_KPARAM_INFO
	.align		4
.L_43:
        /*0028*/ 	.byte	0x04, 0x17
        /*002a*/ 	.short	(.L_45 - .L_44)
.L_44:
        /*002c*/ 	.word	0x00000000
        /*0030*/ 	.short	0x000f
        /*0032*/ 	.short	0x0070
        /*0034*/ 	.byte	0x00, 0xf5, 0x21, 0x00


	//----- nvinfo : EIATTR_KPARAM_INFO
	.align		4
.L_45:
        /*0038*/ 	.byte	0x04, 0x17
        /*003a*/ 	.short	(.L_47 - .L_46)
.L_46:
        /*003c*/ 	.word	0x00000000
        /*0040*/ 	.short	0x000e
        /*0042*/ 	.short	0x0068
        /*0044*/ 	.byte	0x00, 0xf5, 0x21, 0x00


	//----- nvinfo : EIATTR_KPARAM_INFO
	.align		4
.L_47:
        /*0048*/ 	.byte	0x04, 0x17
        /*004a*/ 	.short	(.L_49 - .L_48)
.L_48:
        /*004c*/ 	.word	0x00000000
        /*0050*/ 	.short	0x000d
        /*0052*/ 	.short	0x0060
        /*0054*/ 	.byte	0x00, 0xf5, 0x21, 0x00


	//----- nvinfo : EIATTR_KPARAM_INFO
	.align		4
.L_49:
        /*0058*/ 	.byte	0x04, 0x17
        /*005a*/ 	.short	(.L_51 - .L_50)
.L_50:
        /*005c*/ 	.word	0x00000000
        /*0060*/ 	.short	0x000c
        /*0062*/ 	.short	0x0058
        /*0064*/ 	.byte	0x00, 0xf5, 0x21, 0x00


	//----- nvinfo : EIATTR_KPARAM_INFO
	.align		4
.L_51:
        /*0068*/ 	.byte	0x04, 0x17
        /*006a*/ 	.short	(.L_53 - .L_52)
.L_52:
        /*006c*/ 	.word	0x00000000
        /*0070*/ 	.short	0x000b
        /*0072*/ 	.short	0x0050
        /*0074*/ 	.byte	0x00, 0xf0, 0x11, 0x00


	//----- nvinfo : EIATTR_KPARAM_INFO
	.align		4
.L_53:
        /*0078*/ 	.byte	0x04, 0x17
        /*007a*/ 	.short	(.L_55 - .L_54)
.L_54:
        /*007c*/ 	.word	0x00000000
        /*0080*/ 	.short	0x000a
        /*0082*/ 	.short	0x004c
        /*0084*/ 	.byte	0x00, 0xf0, 0x11, 0x00


	//----- nvinfo : EIATTR_KPARAM_INFO
	.align		4
.L_55:
        /*0088*/ 	.byte	0x04, 0x17
        /*008a*/ 	.short	(.L_57 - .L_56)
.L_56:
        /*008c*/ 	.word	0x00000000
        /*0090*/ 	.short	0x0009
        /*0092*/ 	.short	0x0048
        /*0094*/ 	.byte	0x00, 0xf0, 0x11, 0x00


	//----- nvinfo : EIATTR_KPARAM_INFO
	.align		4
.L_57:
        /*0098*/ 	.byte	0x04, 0x17
        /*009a*/ 	.short	(.L_59 - .L_58)
.L_58:
        /*009c*/ 	.word	0x00000000
        /*00a0*/ 	.short	0x0008
        /*00a2*/ 	.short	0x0040
        /*00a4*/ 	.byte	0x00, 0xf5, 0x21, 0x00


	//----- nvinfo : EIATTR_KPARAM_INFO
	.align		4
.L_59:
        /*00a8*/ 	.byte	0x04, 0x17
        /*00aa*/ 	.short	(.L_61 - .L_60)
.L_60:
        /*00ac*/ 	.word	0x00000000
        /*00b0*/ 	.short	0x0007
        /*00b2*/ 	.short	0x0038
        /*00b4*/ 	.byte	0x00, 0xf5, 0x21, 0x00


	//----- nvinfo : EIATTR_KPARAM_INFO
	.align		4
.L_61:
        /*00b8*/ 	.byte	0x04, 0x17
        /*00ba*/ 	.short	(.L_63 - .L_62)
.L_62:
        /*00bc*/ 	.word	0x00000000
        /*00c0*/ 	.short	0x0006
        /*00c2*/ 	.short	0x0030
        /*00c4*/ 	.byte	0x00, 0xf5, 0x21, 0x00


	//----- nvinfo : EIATTR_KPARAM_INFO
	.align		4
.L_63:
        /*00c8*/ 	.byte	0x04, 0x17
        /*00ca*/ 	.short	(.L_65 - .L_64)
.L_64:
        /*00cc*/ 	.word	0x00000000
        /*00d0*/ 	.short	0x0005
        /*00d2*/ 	.short	0x0028
        /*00d4*/ 	.byte	0x00, 0xf5, 0x21, 0x00


	//----- nvinfo : EIATTR_KPARAM_INFO
	.align		4
.L_65:
        /*00d8*/ 	.byte	0x04, 0x17
        /*00da*/ 	.short	(.L_67 - .L_66)
.L_66:
        /*00dc*/ 	.word	0x00000000
        /*00e0*/ 	.short	0x0004
        /*00e2*/ 	.short	0x0020
        /*00e4*/ 	.byte	0x00, 0xf5, 0x21, 0x00


	//----- nvinfo : EIATTR_KPARAM_INFO
	.align		4
.L_67:
        /*00e8*/ 	.byte	0x04, 0x17
        /*00ea*/ 	.short	(.L_69 - .L_68)
.L_68:
        /*00ec*/ 	.word	0x00000000
        /*00f0*/ 	.short	0x0003
        /*00f2*/ 	.short	0x0018
        /*00f4*/ 	.byte	0x00, 0xf5, 0x21, 0x00


	//----- nvinfo : EIATTR_KPARAM_INFO
	.align		4
.L_69:
        /*00f8*/ 	.byte	0x04, 0x17
        /*00fa*/ 	.short	(.L_71 - .L_70)
.L_70:
        /*00fc*/ 	.word	0x00000000
        /*0100*/ 	.short	0x0002
        /*0102*/ 	.short	0x0010
        /*0104*/ 	.byte	0x00, 0xf5, 0x21, 0x00


	//----- nvinfo : EIATTR_KPARAM_INFO
	.align		4
.L_71:
        /*0108*/ 	.byte	0x04, 0x17
        /*010a*/ 	.short	(.L_73 - .L_72)
.L_72:
        /*010c*/ 	.word	0x00000000
        /*0110*/ 	.short	0x0001
        /*0112*/ 	.short	0x0008
        /*0114*/ 	.byte	0x00, 0xf5, 0x21, 0x00


	//----- nvinfo : EIATTR_KPARAM_INFO
	.align		4
.L_73:
        /*0118*/ 	.byte	0x04, 0x17
        /*011a*/ 	.short	(.L_75 - .L_74)
.L_74:
        /*011c*/ 	.word	0x00000000
        /*0120*/ 	.short	0x0000
        /*0122*/ 	.short	0x0000
        /*0124*/ 	.byte	0x00, 0xf5, 0x21, 0x00


	//----- nvinfo : EIATTR_SPARSE_MMA_MASK
	.align		4
.L_75:
        /*0128*/ 	.byte	0x03, 0x50
        /*012a*/ 	.short	0x0000


	//----- nvinfo : EIATTR_MAXREG_COUNT
	.align		4
        /*012c*/ 	.byte	0x03, 0x1b
        /*012e*/ 	.short	0x0080


	//----- nvinfo : EIATTR_MERCURY_ISA_VERSION
	.align		4
        /*0130*/ 	.byte	0x03, 0x5f
        /*0132*/ 	.short	0x0101


	//----- nvinfo : EIATTR_VRC_CTA_INIT_COUNT
	.align		4
        /*0134*/ 	.byte	0x02, 0x4a
	.zero		1
	.zero		1


	//----- nvinfo : EIATTR_EXIT_INSTR_OFFSETS
	.align		4
        /*0138*/ 	.byte	0x04, 0x1c
        /*013a*/ 	.short	(.L_77 - .L_76)


	//   ....[0]....
.L_76:
        /*013c*/ 	.word	0x00000080


	//   ....[1]....
        /*0140*/ 	.word	0x00000a30


	//   ....[2]....
        /*0144*/ 	.word	0x00001bd0


	//   ....[3]....
        /*0148*/ 	.word	0x00002110


	//   ....[4]....
        /*014c*/ 	.word	0x000022c0


	//----- nvinfo : EIATTR_MAX_THREADS
	.align		4
.L_77:
        /*0150*/ 	.byte	0x04, 0x05
        /*0152*/ 	.short	(.L_79 - .L_78)
.L_78:
        /*0154*/ 	.word	0x00000100
        /*0158*/ 	.word	0x00000001
        /*015c*/ 	.word	0x00000001


	//----- nvinfo : EIATTR_CRS_STACK_SIZE
	.align		4
.L_79:
        /*0160*/ 	.byte	0x04, 0x1e
        /*0162*/ 	.short	(.L_81 - .L_80)
.L_80:
        /*0164*/ 	.word	0x00000000


	//----- nvinfo : EIATTR_CBANK_PARAM_SIZE
	.align		4
.L_81:
        /*0168*/ 	.byte	0x03, 0x19
        /*016a*/ 	.short	0x0088


	//----- nvinfo : EIATTR_PARAM_CBANK
	.align		4
        /*016c*/ 	.byte	0x04, 0x0a
        /*016e*/ 	.short	(.L_83 - .L_82)
	.align		4
.L_82:
        /*0170*/ 	.word	index@(.nv.constant0.halftrend_many_series_one_param_time_major_f32)
        /*0174*/ 	.short	0x0380
        /*0176*/ 	.short	0x0088


	//----- nvinfo : EIATTR_SW_WAR
	.align		4
.L_83:
        /*0178*/ 	.byte	0x04, 0x36
        /*017a*/ 	.short	(.L_85 - .L_84)
.L_84:
        /*017c*/ 	.word	0x00000008
.L_85:


//--------------------- .nv.info.halftrend_batch_fused_time_major_f32 --------------------------
	.section	.nv.info.halftrend_batch_fused_time_major_f32,"",@"SHT_CUDA_INFO"
	.sectionflags	@""
	.align	4


	//----- nvinfo : EIATTR_CUDA_API_VERSION
	.align		4
        /*0000*/ 	.byte	0x04, 0x37
        /*0002*/ 	.short	(.L_87 - .L_86)
.L_86:
        /*0004*/ 	.word	0x00000082


	//----- nvinfo : EIATTR_KPARAM_INFO
	.align		4
.L_87:
        /*0008*/ 	.byte	0x04, 0x17
        /*000a*/ 	.short	(.L_89 - .L_88)
.L_88:
        /*000c*/ 	.word	0x00000000
        /*0010*/ 	.short	0x000e
        /*0012*/ 	.short	0x0068
        /*0014*/ 	.byte	0x00, 0xf5, 0x21, 0x00


	//----- nvinfo : EIATTR_KPARAM_INFO
	.align		4
.L_89:
        /*0018*/ 	.byte	0x04, 0x17
        /*001a*/ 	.short	(.L_91 - .L_90)
.L_90:
        /*001c*/ 	.word	0x00000000
        /*0020*/ 	.short	0x000d
        /*0022*/ 	.short	0x0060
        /*0024*/ 	.byte	0x00, 0xf5, 0x21, 0x00


	//----- nvinfo : EIATTR_KPARAM_INFO
	.align		4
.L_91:
        /*0028*/ 	.byte	0x04, 0x17
        /*002a*/ 	.short	(.L_93 - .L_92)
.L_92:
        /*002c*/ 	.word	0x00000000
        /*0030*/ 	.short	0x000c
        /*0032*/ 	.short	0x0058
        /*0034*/ 	.byte	0x00, 0xf5, 0x21, 0x00


	//----- nvinfo : EIATTR_KPARAM_INFO
	.align		4
.L_93:
        /*0038*/ 	.byte	0x04, 0x17
        /*003a*/ 	.short	(.L_95 - .L_94)
.L_94:
        /*003c*/ 	.word	0x00000000
        /*0040*/ 	.short	0x000b
        /*0042*/ 	.short	0x0050
        /*0044*/ 	.byte	0x00, 0xf5, 0x21, 0x00


	//----- nvinfo : EIATTR_KPARAM_INFO
	.align		4
.L_95:
        /*0048*/ 	.byte	0x04, 0x17
        /*004a*/ 	.short	(.L_97 - .L_96)
.L_96:
        /*004c*/ 	.word	0x00000000
        /*0050*/ 	.short	0x000a
        /*0052*/ 	.short	0x0048
        /*0054*/ 	.byte	0x00, 0xf5, 0x21, 0x00


	//----- nvinfo : EIATTR_KPARAM_INFO
	.align		4
.L_97:
        /*0058*/ 	.byte	0x04, 0x17
        /*005a*/ 	.short	(.L_99 - .L_98)
.L_98:
        /*005c*/ 	.word	0x00000000
        /*0060*/ 	.short	0x0009
        /*0062*/ 	.short	0x0040
        /*0064*/ 	.byte	0x00, 0xf5, 0x21, 0x00


	//----- nvinfo : EIATTR_KPARAM_INFO
	.align		4
.L_99:
        /*0068*/ 	.byte	0x04, 0x17
        /*006a*/ 	.short	(.L_101 - .L_100)
.L_100:
        /*006c*/ 	.word	0x00000000
        /*0070*/ 	.short	0x0008
        /*0072*/ 	.short	0x0038
        /*0074*/ 	.byte	0x00, 0xf0, 0x11, 0x00


	//----- nvinfo : EIATTR_KPARAM_INFO
	.align		4
.L_101:
        /*0078*/ 	.byte	0x04, 0x17
        /*007a*/ 	.short	(.L_103 - .L_102)
.L_102:
        /*007c*/ 	.word	0x00000000
        /*0080*/ 	.short	0x0007
        /*0082*/ 	.short	0x0034
        /*0084*/ 	.byte	0x00, 0xf0, 0x11, 0x00


	//----- nvinfo : EIATTR_KPARAM_INFO
	.align		4
.L_103:
        /*0088*/ 	.byte	0x04, 0x17
        /*008a*/ 	.short	(.L_105 - .L_104)
.L_104:
        /*008c*/ 	.word	0x00000000
        /*0090*/ 	.short	0x0006
        /*0092*/ 	.short	0x0030
        /*0094*/ 	.byte	0x00, 0xf0, 0x11, 0x00


	//----- nvinfo : EIATTR_KPARAM_INFO
	.align		4
.L_105:
        /*0098*/ 	.byte	0x04, 0x17
        /*009a*/ 	.short	(.L_107 - .L_106)
.L_106:
        /*009c*/ 	.word	0x00000000
        /*00a0*/ 	.short	0x0005
        /*00a2*/ 	.short	0x0028
        /*00a4*/ 	.byte	0x00, 0xf5, 0x21, 0x00


	//----- nvinfo : EIATTR_KPARAM_INFO
	.align		4
.L_107:
        /*00a8*/ 	.byte	0x04, 0x17
        /*00aa*/ 	.short	(.L_109 - .L_108)
.L_108:
        /*00ac*/ 	.word	0x00000000
        /*00b0*/ 	.short	0x0004
        /*00b2*/ 	.short	0x0020
        /*00b4*/ 	.byte	0x00, 0xf5, 0x21, 0x00


	//----- nvinfo : EIATTR_KPARAM_INFO
	.align		4
.L_109:
        /*00b8*/ 	.byte	0x04, 0x17
        /*00ba*/ 	.short	(.L_111 - .L_110)
.L_110:
        /*00bc*/ 	.word	0x00000000
        /*00c0*/ 	.short	0x0003
        /*00c2*/ 	.short	0x0018
        /*00c4*/ 	.byte	0x00, 0xf5, 0x21, 0x00


	//----- nvinfo : EIATTR_KPARAM_INFO
	.align		4
.L_111:
        /*00c8*/ 	.byte	0x04, 0x17
        /*00ca*/ 	.short	(.L_113 - .L_112)
.L_112:
        /*00cc*/ 	.word	0x00000000
        /*00d0*/ 	.short	0x0002
        /*00d2*/ 	.short	0x0010
        /*00d4*/ 	.byte	0x00, 0xf5, 0x21, 0x00


	//----- nvinfo : EIATTR_KPARAM_INFO
	.align		4
.L_113:
        /*00d8*/ 	.byte	0x04, 0x17
        /*00da*/ 	.short	(.L_115 - .L_114)
.L_114:
        /*00dc*/ 	.word	0x00000000
        /*00e0*/ 	.short	0x0001
        /*00e2*/ 	.short	0x0008
        /*00e4*/ 	.byte	0x00, 0xf5, 0x21, 0x00


	//----- nvinfo : EIATTR_KPARAM_INFO
	.align		4
.L_115:
        /*00e8*/ 	.byte	0x04, 0x17
        /*00ea*/ 	.short	(.L_117 - .L_116)
.L_116:
        /*00ec*/ 	.word	0x00000000
        /*00f0*/ 	.short	0x0000
        /*00f2*/ 	.short	0x0000
        /*00f4*/ 	.byte	0x00, 0xf5, 0x21, 0x00


	//----- nvinfo : EIATTR_SPARSE_MMA_MASK
	.align		4
.L_117:
        /*00f8*/ 	.byte	0x03, 0x50
        /*00fa*/ 	.short	0x0000


	//----- nvinfo : EIATTR_MAXREG_COUNT
	.align		4
        /*00fc*/ 	.byte	0x03, 0x1b
        /*00fe*/ 	.short	0x0080


	//----- nvinfo : EIATTR_MERCURY_ISA_VERSION
	.align		4
        /*0100*/ 	.byte	0x03, 0x5f
        /*0102*/ 	.short	0x0101


	//----- nvinfo : EIATTR_VRC_CTA_INIT_COUNT
	.align		4
        /*0104*/ 	.byte	0x02, 0x4a
	.zero		1
	.zero		1


	//----- nvinfo : EIATTR_EXIT_INSTR_OFFSETS
	.align		4
        /*0108*/ 	.byte	0x04, 0x1c
        /*010a*/ 	.short	(.L_119 - .L_118)


	//   ....[0]....
.L_118:
        /*010c*/ 	.word	0x00000080


	//   ....[1]....
        /*0110*/ 	.word	0x000046f0


	//----- nvinfo : EIATTR_MAX_THREADS
	.align		4
.L_119:
        /*0114*/ 	.byte	0x04, 0x05
        /*0116*/ 	.short	(.L_121 - .L_120)
.L_120:
        /*0118*/ 	.word	0x00000100
        /*011c*/ 	.word	0x00000001
        /*0120*/ 	.word	0x00000001


	//----- nvinfo : EIATTR_CRS_STACK_SIZE
	.align		4
.L_121:
        /*0124*/ 	.byte	0x04, 0x1e
        /*0126*/ 	.short	(.L_123 - .L_122)
.L_122:
        /*0128*/ 	.word	0x00000000


	//----- nvinfo : EIATTR_CBANK_PARAM_SIZE
	.align		4
.L_123:
        /*012c*/ 	.byte	0x03, 0x19
        /*012e*/ 	.short	0x0070


	//----- nvinfo : EIATTR_PARAM_CBANK
	.align		4
        /*0130*/ 	.byte	0x04, 0x0a
        /*0132*/ 	.short	(.L_125 - .L_124)
	.align		4
.L_124:
        /*0134*/ 	.word	index@(.nv.constant0.halftrend_batch_fused_time_major_f32)
        /*0138*/ 	.short	0x0380
        /*013a*/ 	.short	0x0070


	//----- nvinfo : EIATTR_SW_WAR
	.align		4
.L_125:
        /*013c*/ 	.byte	0x04, 0x36
        /*013e*/ 	.short	(.L_127 - .L_126)
.L_126:
        /*0140*/ 	.word	0x00000008
.L_127:


//--------------------- .nv.info.halftrend_batch_time_major_f32 --------------------------
	.section	.nv.info.halftrend_batch_time_major_f32,"",@"SHT_CUDA_INFO"
	.sectionflags	@""
	.align	4


	//----- nvinfo : EIATTR_CUDA_API_VERSION
	.align		4
        /*0000*/ 	.byte	0x04, 0x37
        /*0002*/ 	.short	(.L_129 - .L_128)
.L_128:
        /*0004*/ 	.word	0x00000082


	//----- nvinfo : EIATTR_KPARAM_INFO
	.align		4
.L_129:
        /*0008*/ 	.byte	0x04, 0x17
        /*000a*/ 	.short	(.L_131 - .L_130)
.L_130:
        /*000c*/ 	.word	0x00000000
        /*0010*/ 	.short	0x0011
        /*0012*/ 	.short	0x0080
        /*0014*/ 	.byte	0x00, 0xf5, 0x21, 0x00


	//----- nvinfo : EIATTR_KPARAM_INFO
	.align		4
.L_131:
        /*0018*/ 	.byte	0x04, 0x17
        /*001a*/ 	.short	(.L_133 - .L_132)
.L_132:
        /*001c*/ 	.word	0x00000000
        /*0020*/ 	.short	0x0010
        /*0022*/ 	.short	0x0078
        /*0024*/ 	.byte	0x00, 0xf5, 0x21, 0x00


	//----- nvinfo : EIATTR_KPARAM_INFO
	.align		4
.L_133:
        /*0028*/ 	.byte	0x04, 0x17
        /*002a*/ 	.short	(.L_135 - .L_134)
.L_134:
        /*002c*/ 	.word	0x00000000
        /*0030*/ 	.short	0x000f
        /*0032*/ 	.short	0x0070
        /*0034*/ 	.byte	0x00, 0xf5, 0x21, 0x00


	//----- nvinfo : EIATTR_KPARAM_INFO
	.align		4
.L_135:
        /*0038*/ 	.byte	0x04, 0x17
        /*003a*/ 	.short	(.L_137 - .L_136)
.L_136:
        /*003c*/ 	.word	0x00000000
        /*0040*/ 	.short	0x000e
        /*0042*/ 	.short	0x0068
        /*0044*/ 	.byte	0x00, 0xf5, 0x21, 0x00


	//----- nvinfo : EIATTR_KPARAM_INFO
	.align		4
.L_137:
        /*0048*/ 	.byte	0x04, 0x17
        /*004a*/ 	.short	(.L_139 - .L_138)
.L_138:
        /*004c*/ 	.word	0x00000000
        /*0050*/ 	.short	0x000d
        /*0052*/ 	.short	0x0060
        /*0054*/ 	.byte	0x00, 0xf5, 0x21, 0x00


	//----- nvinfo : EIATTR_KPARAM_INFO
	.align		4
.L_139:
        /*0058*/ 	.byte	0x04, 0x17
        /*005a*/ 	.short	(.L_141 - .L_140)
.L_140:
        /*005c*/ 	.word	0x00000000
        /*0060*/ 	.short	0x000c
        /*0062*/ 	.short	0x0058
        /*0064*/ 	.byte	0x00, 0xf5, 0x21, 0x00


	//----- nvinfo : EIATTR_KPARAM_INFO
	.align		4
.L_141:
        /*0068*/ 	.byte	0x04, 0x17
        /*006a*/ 	.short	(.L_143 - .L_142)
.L_142:
        /*006c*/ 	.word	0x00000000
        /*0070*/ 	.short	0x000b
        /*0072*/ 	.short	0x0054
        /*0074*/ 	.byte	0x00, 0xf0, 0x11, 0x00


	//----- nvinfo : EIATTR_KPARAM_INFO
	.align		4
.L_143:
        /*0078*/ 	.byte	0x04, 0x17
        /*007a*/ 	.short	(.L_145 - .L_144)
.L_144:
        /*007c*/ 	.word	0x00000000
        /*0080*/ 	.short	0x000a
        /*0082*/ 	.short	0x0050
        /*0084*/ 	.byte	0x00, 0xf0, 0x11, 0x00


	//----- nvinfo : EIATTR_KPARAM_INFO
	.align		4
.L_145:
        /*0088*/ 	.byte	0x04, 0x17
        /*008a*/ 	.short	(.L_147 - .L_146)
.L_146:
        /*008c*/ 	.word	0x00000000
        /*0090*/ 	.short	0x0009
        /*0092*/ 	.short	0x0048
        /*0094*/ 	.byte	0x00, 0xf5, 0x21, 0x00


	//----- nvinfo : EIATTR_KPARAM_INFO
	.align		4
.L_147:
        /*0098*/ 	.byte	0x04, 0x17
        /*009a*/ 	.short	(.L_149 - .L_148)
.L_148:
        /*009c*/ 	.word	0x00000000
        /*00a0*/ 	.short	0x0008
        /*00a2*/ 	.short	0x0040
        /*00a4*/ 	.byte	0x00, 0xf5, 0x21, 0x00


	//----- nvinfo : EIATTR_KPARAM_INFO
	.align		4
.L_149:
        /*00a8*/ 	.byte	0x04, 0x17
        /*00aa*/ 	.short	(.L_151 - .L_150)
.L_150:
        /*00ac*/ 	.word	0x00000000
        /*00b0*/ 	.short	0x0007
        /*00b2*/ 	.short	0x0038
        /*00b4*/ 	.byte	0x00, 0xf5, 0x21, 0x00


	//----- nvinfo : EIATTR_KPARAM_INFO
	.align		4
.L_151:
        /*00b8*/ 	.byte	0x04, 0x17
        /*00ba*/ 	.short	(.L_153 - .L_152)
.L_152:
        /*00bc*/ 	.word	0x00000000
        /*00c0*/ 	.short	0x0006
        /*00c2*/ 	.short	0x0030
        /*00c4*/ 	.byte	0x00, 0xf5, 0x21, 0x00


	//----- nvinfo : EIATTR_KPARAM_INFO
	.align		4
.L_153:
        /*00c8*/ 	.byte	0x04, 0x17
        /*00ca*/ 	.short	(.L_155 - .L_154)
.L_154:
        /*00cc*/ 	.word	0x00000000
        /*00d0*/ 	.short	0x0005
        /*00d2*/ 	.short	0x0028
        /*00d4*/ 	.byte	0x00, 0xf5, 0x21, 0x00


	//----- nvinfo : EIATTR_KPARAM_INFO
	.align		4
.L_155:
        /*00d8*/ 	.byte	0x04, 0x17
        /*00da*/ 	.short	(.L_157 - .L_156)
.L_156:
        /*00dc*/ 	.word	0x00000000
        /*00e0*/ 	.short	0x0004
        /*00e2*/ 	.short	0x0020
        /*00e4*/ 	.byte	0x00, 0xf5, 0x21, 0x00


	//----- nvinfo : EIATTR_KPARAM_INFO
	.align		4
.L_157:
        /*00e8*/ 	.byte	0x04, 0x17
        /*00ea*/ 	.short	(.L_159 - .L_158)
.L_158:
        /*00ec*/ 	.word	0x00000000
        /*00f0*/ 	.short	0x0003
        /*00f2*/ 	.short	0x0018
        /*00f4*/ 	.byte	0x00, 0xf5, 0x21, 0x00


	//----- nvinfo : EIATTR_KPARAM_INFO
	.align		4
.L_159:
        /*00f8*/ 	.byte	0x04, 0x17
        /*00fa*/ 	.short	(.L_161 - .L_160)
.L_160:
        /*00fc*/ 	.word	0x00000000
        /*0100*/ 	.short	0x0002
        /*0102*/ 	.short	0x0010
        /*0104*/ 	.byte	0x00, 0xf5, 0x21, 0x00


	//----- nvinfo : EIATTR_KPARAM_INFO
	.align		4
.L_161:
        /*0108*/ 	.byte	0x04, 0x17
        /*010a*/ 	.short	(.L_163 - .L_162)
.L_162:
        /*010c*/ 	.word	0x00000000
        /*0110*/ 	.short	0x0001
        /*0112*/ 	.short	0x0008
        /*0114*/ 	.byte	0x00, 0xf5, 0x21, 0x00


	//----- nvinfo : EIATTR_KPARAM_INFO
	.align		4
.L_163:
        /*0118*/ 	.byte	0x04, 0x17
        /*011a*/ 	.short	(.L_165 - .L_164)
.L_164:
        /*011c*/ 	.word	0x00000000
        /*0120*/ 	.short	0x0000
        /*0122*/ 	.short	0x0000
        /*0124*/ 	.byte	0x00, 0xf5, 0x21, 0x00


	//----- nvinfo : EIATTR_SPARSE_MMA_MASK
	.align		4
.L_165:
        /*0128*/ 	.byte	0x03, 0x50
        /*012a*/ 	.short	0x0000


	//----- nvinfo : EIATTR_MAXREG_COUNT
	.align		4
        /*012c*/ 	.byte	0x03, 0x1b
        /*012e*/ 	.short	0x0080


	//----- nvinfo : EIATTR_MERCURY_ISA_VERSION
	.align		4
        /*0130*/ 	.byte	0x03, 0x5f
        /*0132*/ 	.short	0x0101


	//----- nvinfo : EIATTR_VRC_CTA_INIT_COUNT
	.align		4
        /*0134*/ 	.byte	0x02, 0x4a
	.zero		1
	.zero		1


	//----- nvinfo : EIATTR_EXIT_INSTR_OFFSETS
	.align		4
        /*0138*/ 	.byte	0x04, 0x1c
        /*013a*/ 	.short	(.L_167 - .L_166)


	//   ....[0]....
.L_166:
        /*013c*/ 	.word	0x00000070


	//   ....[1]....
        /*0140*/ 	.word	0x000027d0


	//----- nvinfo : EIATTR_MAX_THREADS
	.align		4
.L_167:
        /*0144*/ 	.byte	0x04, 0x05
        /*0146*/ 	.short	(.L_169 - .L_168)
.L_168:
        /*0148*/ 	.word	0x00000100
        /*014c*/ 	.word	0x00000001
        /*0150*/ 	.word	0x00000001


	//----- nvinfo : EIATTR_CRS_STACK_SIZE
	.align		4
.L_169:
        /*0154*/ 	.byte	0x04, 0x1e
        /*0156*/ 	.short	(.L_171 - .L_170)
.L_170:
        /*0158*/ 	.word	0x00000000


	//----- nvinfo : EIATTR_CBANK_PARAM_SIZE
	.align		4
.L_171:
        /*015c*/ 	.byte	0x03, 0x19
        /*015e*/ 	.short	0x0088


	//----- nvinfo : EIATTR_PARAM_CBANK
	.align		4
        /*0160*/ 	.byte	0x04, 0x0a
        /*0162*/ 	.short	(.L_173 - .L_172)
	.align		4
.L_172:
        /*0164*/ 	.word	index@(.nv.constant0.halftrend_batch_time_major_f32)
        /*0168*/ 	.short	0x0380
        /*016a*/ 	.short	0x0088


	//----- nvinfo : EIATTR_SW_WAR
	.align		4
.L_173:
        /*016c*/ 	.byte	0x04, 0x36
        /*016e*/ 	.short	(.L_175 - .L_174)
.L_174:
        /*0170*/ 	.word	0x00000008
.L_175:


//--------------------- .nv.info.halftrend_batch_fused_f32 --------------------------
	.section	.nv.info.halftrend_batch_fused_f32,"",@"SHT_CUDA_INFO"
	.sectionflags	@""
	.align	4


	//----- nvinfo : EIATTR_CUDA_API_VERSION
	.align		4
        /*0000*/ 	.byte	0x04, 0x37
        /*0002*/ 	.short	(.L_177 - .L_176)
.L_176:
        /*0004*/ 	.word	0x00000082


	//----- nvinfo : EIATTR_KPARAM_INFO
	.align		4
.L_177:
        /*0008*/ 	.byte	0x04, 0x17
        /*000a*/ 	.short	(.L_179 - .L_178)
.L_178:
        /*000c*/ 	.word	0x00000000
        /*0010*/ 	.short	0x000e
        /*0012*/ 	.short	0x0068
        /*0014*/ 	.byte	0x00, 0xf5, 0x21, 0x00


	//----- nvinfo : EIATTR_KPARAM_INFO
	.align		4
.L_179:
        /*0018*/ 	.byte	0x04, 0x17
        /*001a*/ 	.short	(.L_181 - .L_180)
.L_180:
        /*001c*/ 	.word	0x00000000
        /*0020*/ 	.short	0x000d
        /*0022*/ 	.short	0x0060
        /*0024*/ 	.byte	0x00, 0xf5, 0x21, 0x00


	//----- nvinfo : EIATTR_KPARAM_INFO
	.align		4
.L_181:
        /*0028*/ 	.byte	0x04, 0x17
        /*002a*/ 	.short	(.L_183 - .L_182)
.L_182:
        /*002c*/ 	.word	0x00000000
        /*0030*/ 	.short	0x000c
        /*0032*/ 	.short	0x0058
        /*0034*/ 	.byte	0x00, 0xf5, 0x21, 0x00


	//----- nvinfo : EIATTR_KPARAM_INFO
	.align		4
.L_183:
        /*0038*/ 	.byte	0x04, 0x17
        /*003a*/ 	.short	(.L_185 - .L_184)
.L_184:
        /*003c*/ 	.word	0x00000000
        /*0040*/ 	.short	0x000b
        /*0042*/ 	.short	0x0050
        /*0044*/ 	.byte	0x00, 0xf5, 0x21, 0x00


	//----- nvinfo : EIATTR_KPARAM_INFO
	.align		4
.L_185:
        /*0048*/ 	.byte	0x04, 0x17
        /*004a*/ 	.short	(.L_187 - .L_186)
.L_186:
        /*004c*/ 	.word	0x00000000
        /*0050*/ 	.short	0x000a
        /*0052*/ 	.short	0x0048
        /*0054*/ 	.byte	0x00, 0xf5, 0x21, 0x00


	//----- nvinfo : EIATTR_KPARAM_INFO
	.align		4
.L_187:
        /*0058*/ 	.byte	0x04, 0x17
        /*005a*/ 	.short	(.L_189 - .L_188)
.L_188:
        /*005c*/ 	.word	0x00000000
        /*0060*/ 	.short	0x0009
        /*0062*/ 	.short	0x0040
        /*0064*/ 	.byte	0x00, 0xf5, 0x21, 0x00


	//----- nvinfo : EIATTR_KPARAM_INFO
	.align		4
.L_189:
        /*0068*/ 	.byte	0x04, 0x17
        /*006a*/ 	.short	(.L_191 - .L_190)
.L_190:
        /*006c*/ 	.word	0x00000000
        /*0070*/ 	.short	0x0008
        /*0072*/ 	.short	0x0038
        /*0074*/ 	.byte	0x00, 0xf0, 0x11, 0x00


	//----- nvinfo : EIATTR_KPARAM_INFO
	.align		4
.L_191:
        /*0078*/ 	.byte	0x04, 0x17
        /*007a*/ 	.short	(.L_193 - .L_192)
.L_192:
        /*007c*/ 	.word	0x00000000
        /*0080*/ 	.short	0x0007
        /*0082*/ 	.short	0x0034
        /*0084*/ 	.byte	0x00, 0xf0, 0x11, 0x00


	//----- nvinfo : EIATTR_KPARAM_INFO
	.align		4
.L_193:
        /*0088*/ 	.byte	0x04, 0x17
        /*008a*/ 	.short	(.L_195 - .L_194)
.L_194:
        /*008c*/ 	.word	0x00000000
        /*0090*/ 	.short	0x0006
        /*0092*/ 	.short	0x0030
        /*0094*/ 	.byte	0x00, 0xf0, 0x11, 0x00


	//----- nvinfo : EIATTR_KPARAM_INFO
	.align		4
.L_195:
        /*0098*/ 	.byte	0x04, 0x17
        /*009a*/ 	.short	(.L_197 - .L_196)
.L_196:
        /*009c*/ 	.word	0x00000000
        /*00a0*/ 	.short	0x0005
        /*00a2*/ 	.short	0x0028
        /*00a4*/ 	.byte	0x00, 0xf5, 0x21, 0x00


	//----- nvinfo : EIATTR_KPARAM_INFO
	.align		4
.L_197:
        /*00a8*/ 	.byte	0x04, 0x17
        /*00aa*/ 	.short	(.L_199 - .L_198)
.L_198:
        /*00ac*/ 	.word	0x00000000
        /*00b0*/ 	.short	0x0004
        /*00b2*/ 	.short	0x0020
        /*00b4*/ 	.byte	0x00, 0xf5, 0x21, 0x00


	//----- nvinfo : EIATTR_KPARAM_INFO
	.align		4
.L_199:
        /*00b8*/ 	.byte	0x04, 0x17
        /*00ba*/ 	.short	(.L_201 - .L_200)
.L_200:
        /*00bc*/ 	.word	0x00000000
        /*00c0*/ 	.short	0x0003
        /*00c2*/ 	.short	0x0018
        /*00c4*/ 	.byte	0x00, 0xf5, 0x21, 0x00


	//----- nvinfo : EIATTR_KPARAM_INFO
	.align		4
.L_201:
        /*00c8*/ 	.byte	0x04, 0x17
        /*00ca*/ 	.short	(.L_203 - .L_202)
.L_202:
        /*00cc*/ 	.word	0x00000000
        /*00d0*/ 	.short	0x0002
        /*00d2*/ 	.short	0x0010
        /*00d4*/ 	.byte	0x00, 0xf5, 0x21, 0x00


	//----- nvinfo : EIATTR_KPARAM_INFO
	.align		4
.L_203:
        /*00d8*/ 	.byte	0x04, 0x17
        /*00da*/ 	.short	(.L_205 - .L_204)
.L_204:
        /*00dc*/ 	.word	0x00000000
        /*00e0*/ 	.short	0x0001
        /*00e2*/ 	.short	0x0008
        /*00e4*/ 	.byte	0x00, 0xf5, 0x21, 0x00


	//----- nvinfo : EIATTR_KPARAM_INFO
	.align		4
.L_205:
        /*00e8*/ 	.byte	0x04, 0x17
        /*00ea*/ 	.short	(.L_207 - .L_206)
.L_206:
        /*00ec*/ 	.word	0x00000000
        /*00f0*/ 	.short	0x0000
        /*00f2*/ 	.short	0x0000
        /*00f4*/ 	.byte	0x00, 0xf5, 0x21, 0x00


	//----- nvinfo : EIATTR_SPARSE_MMA_MASK
	.align		4
.L_207:
        /*00f8*/ 	.byte	0x03, 0x50
        /*00fa*/ 	.short	0x0000


	//----- nvinfo : EIATTR_MAXREG_COUNT
	.align		4
        /*00fc*/ 	.byte	0x03, 0x1b
        /*00fe*/ 	.short	0x0080


	//----- nvinfo : EIATTR_MERCURY_ISA_VERSION
	.align		4
        /*0100*/ 	.byte	0x03, 0x5f
        /*0102*/ 	.short	0x0101


	//----- nvinfo : EIATTR_VRC_CTA_INIT_COUNT
	.align		4
        /*0104*/ 	.byte	0x02, 0x4a
	.zero		1
	.zero		1


	//----- nvinfo : EIATTR_EXIT_INSTR_OFFSETS
	.align		4
        /*0108*/ 	.byte	0x04, 0x1c
        /*010a*/ 	.short	(.L_209 - .L_208)


	//   ....[0]....
.L_208:
        /*010c*/ 	.word	0x00000080


	//   ....[1]....
        /*0110*/ 	.word	0x00003670


	//----- nvinfo : EIATTR_MAX_THREADS
	.align		4
.L_209:
        /*0114*/ 	.byte	0x04, 0x05
        /*0116*/ 	.short	(.L_211 - .L_210)
.L_210:
        /*0118*/ 	.word	0x00000100
        /*011c*/ 	.word	0x00000001
        /*0120*/ 	.word	0x00000001


	//----- nvinfo : EIATTR_CRS_STACK_SIZE
	.align		4
.L_211:
        /*0124*/ 	.byte	0x04, 0x1e
        /*0126*/ 	.short	(.L_213 - .L_212)
.L_212:
        /*0128*/ 	.word	0x00000000


	//----- nvinfo : EIATTR_CBANK_PARAM_SIZE
	.align		4
.L_213:
        /*012c*/ 	.byte	0x03, 0x19
        /*012e*/ 	.short	0x0070


	//----- nvinfo : EIATTR_PARAM_CBANK
	.align		4
        /*0130*/ 	.byte	0x04, 0x0a
        /*0132*/ 	.short	(.L_215 - .L_214)
	.align		4
.L_214:
        /*0134*/ 	.word	index@(.nv.constant0.halftrend_batch_fused_f32)
        /*0138*/ 	.short	0x0380
        /*013a*/ 	.short	0x0070


	//----- nvinfo : EIATTR_SW_WAR
	.align		4
.L_215:
        /*013c*/ 	.byte	0x04, 0x36
        /*013e*/ 	.short	(.L_217 - .L_216)
.L_216:
        /*0140*/ 	.word	0x00000008
.L_217:


//--------------------- .nv.info.halftrend_batch_f32 --------------------------
	.section	.nv.info.halftrend_batch_f32,"",@"SHT_CUDA_INFO"
	.sectionflags	@""
	.align	4


	//----- nvinfo : EIATTR_CUDA_API_VERSION
	.align		4
        /*0000*/ 	.byte	0x04, 0x37
        /*0002*/ 	.short	(.L_219 - .L_218)
.L_218:
        /*0004*/ 	.word	0x00000082


	//----- nvinfo : EIATTR_KPARAM_INFO
	.align		4
.L_219:
        /*0008*/ 	.byte	0x04, 0x17
        /*000a*/ 	.short	(.L_221 - .L_220)
.L_220:
        /*000c*/ 	.word	0x00000000
        /*0010*/ 	.short	0x0011
        /*0012*/ 	.short	0x0080
        /*0014*/ 	.byte	0x00, 0xf5, 0x21, 0x00


	//----- nvinfo : EIATTR_KPARAM_INFO
	.align		4
.L_221:
        /*0018*/ 	.byte	0x04, 0x17
        /*001a*/ 	.short	(.L_223 - .L_222)
.L_222:
        /*001c*/ 	.word	0x00000000
        /*0020*/ 	.short	0x0010
        /*0022*/ 	.short	0x0078
        /*0024*/ 	.byte	0x00, 0xf5, 0x21, 0x00


	//----- nvinfo : EIATTR_KPARAM_INFO
	.align		4
.L_223:
        /*0028*/ 	.byte	0x04, 0x17
        /*002a*/ 	.short	(.L_225 - .L_224)
.L_224:
        /*002c*/ 	.word	0x00000000
        /*0030*/ 	.short	0x000f
        /*0032*/ 	.short	0x0070
        /*0034*/ 	.byte	0x00, 0xf5, 0x21, 0x00


	//----- nvinfo : EIATTR_KPARAM_INFO
	.align		4
.L_225:
        /*0038*/ 	.byte	0x04, 0x17
        /*003a*/ 	.short	(.L_227 - .L_226)
.L_226:
        /*003c*/ 	.word	0x00000000
        /*0040*/ 	.short	0x000e
        /*0042*/ 	.short	0x0068
        /*0044*/ 	.byte	0x00, 0xf5, 0x21, 0x00


	//----- nvinfo : EIATTR_KPARAM_INFO
	.align		4
.L_227:
        /*0048*/ 	.byte	0x04, 0x17
        /*004a*/ 	.short	(.L_229 - .L_228)
.L_228:
        /*004c*/ 	.word	0x00000000
        /*0050*/ 	.short	0x000d
        /*0052*/ 	.short	0x0060
        /*0054*/ 	.byte	0x00, 0xf5, 0x21, 0x00


	//----- nvinfo : EIATTR_KPARAM_INFO
	.align		4
.L_229:
        /*0058*/ 	.byte	0x04, 0x17
        /*005a*/ 	.short	(.L_231 - .L_230)
.L_230:
        /*005c*/ 	.word	0x00000000
        /*0060*/ 	.short	0x000c
        /*0062*/ 	.short	0x0058
        /*0064*/ 	.byte	0x00, 0xf5, 0x21, 0x00


	//----- nvinfo : EIATTR_KPARAM_INFO
	.align		4
.L_231:
        /*0068*/ 	.byte	0x04, 0x17
        /*006a*/ 	.short	(.L_233 - .L_232)
.L_232:
        /*006c*/ 	.word	0x00000000
        /*0070*/ 	.short	0x000b
        /*0072*/ 	.short	0x0054
        /*0074*/ 	.byte	0x00, 0xf0, 0x11, 0x00


	//----- nvinfo : EIATTR_KPARAM_INFO
	.align		4
.L_233:
        /*0078*/ 	.byte	0x04, 0x17
        /*007a*/ 	.short	(.L_235 - .L_234)
.L_234:
        /*007c*/ 	.word	0x00000000
        /*0080*/ 	.short	0x000a
        /*0082*/ 	.short	0x0050
        /*0084*/ 	.byte	0x00, 0xf0, 0x11, 0x00


	//----- nvinfo : EIATTR_KPARAM_INFO
	.align		4
.L_235:
        /*0088*/ 	.byte	0x04, 0x17
        /*008a*/ 	.short	(.L_237 - .L_236)
.L_236:
        /*008c*/ 	.word	0x00000000
        /*0090*/ 	.short	0x0009
        /*0092*/ 	.short	0x0048
        /*0094*/ 	.byte	0x00, 0xf5, 0x21, 0x00


	//----- nvinfo : EIATTR_KPARAM_INFO
	.align		4
.L_237:
        /*0098*/ 	.byte	0x04, 0x17
        /*009a*/ 	.short	(.L_239 - .L_238)
.L_238:
        /*009c*/ 	.word	0x00000000
        /*00a0*/ 	.short	0x0008
        /*00a2*/ 	.short	0x0040
        /*00a4*/ 	.byte	0x00, 0xf5, 0x21, 0x00


	//----- nvinfo : EIATTR_KPARAM_INFO
	.align		4
.L_239:
        /*00a8*/ 	.byte	0x04, 0x17
        /*00aa*/ 	.short	(.L_241 - .L_240)
.L_240:
        /*00ac*/ 	.word	0x00000000
        /*00b0*/ 	.short	0x0007
        /*00b2*/ 	.short	0x0038
        /*00b4*/ 	.byte	0x00, 0xf5, 0x21, 0x00


	//----- nvinfo : EIATTR_KPARAM_INFO
	.align		4
.L_241:
        /*00b8*/ 	.byte	0x04, 0x17
        /*00ba*/ 	.short	(.L_243 - .L_242)
.L_242:
        /*00bc*/ 	.word	0x00000000
        /*00c0*/ 	.short	0x0006
        /*00c2*/ 	.short	0x0030
        /*00c4*/ 	.byte	0x00, 0xf5, 0x21, 0x00


	//----- nvinfo : EIATTR_KPARAM_INFO
	.align		4
.L_243:
        /*00c8*/ 	.byte	0x04, 0x17
        /*00ca*/ 	.short	(.L_245 - .L_244)
.L_244:
        /*00cc*/ 	.word	0x00000000
        /*00d0*/ 	.short	0x0005
        /*00d2*/ 	.short	0x0028
        /*00d4*/ 	.byte	0x00, 0xf5, 0x21, 0x00


	//----- nvinfo : EIATTR_KPARAM_INFO
	.align		4
.L_245:
        /*00d8*/ 	.byte	0x04, 0x17
        /*00da*/ 	.short	(.L_247 - .L_246)
.L_246:
        /*00dc*/ 	.word	0x00000000
        /*00e0*/ 	.short	0x0004
        /*00e2*/ 	.short	0x0020
        /*00e4*/ 	.byte	0x00, 0xf5, 0x21, 0x00


	//----- nvinfo : EIATTR_KPARAM_INFO
	.align		4
.L_247:
        /*00e8*/ 	.byte	0x04, 0x17
        /*00ea*/ 	.short	(.L_249 - .L_248)
.L_248:
        /*00ec*/ 	.word	0x00000000
        /*00f0*/ 	.short	0x0003
        /*00f2*/ 	.short	0x0018
        /*00f4*/ 	.byte	0x00, 0xf5, 0x21, 0x00


	//----- nvinfo : EIATTR_KPARAM_INFO
	.align		4
.L_249:
        /*00f8*/ 	.byte	0x04, 0x17
        /*00fa*/ 	.short	(.L_251 - .L_250)
.L_250:
        /*00fc*/ 	.word	0x00000000
        /*0100*/ 	.short	0x0002
        /*0102*/ 	.short	0x0010
        /*0104*/ 	.byte	0x00, 0xf5, 0x21, 0x00


	//----- nvinfo : EIATTR_KPARAM_INFO
	.align		4
.L_251:
        /*0108*/ 	.byte	0x04, 0x17
        /*010a*/ 	.short	(.L_253 - .L_252)
.L_252:
        /*010c*/ 	.word	0x00000000
        /*0110*/ 	.short	0x0001
        /*0112*/ 	.short	0x0008
        /*0114*/ 	.byte	0x00, 0xf5, 0x21, 0x00


	//----- nvinfo : EIATTR_KPARAM_INFO
	.align		4
.L_253:
        /*0118*/ 	.byte	0x04, 0x17
        /*011a*/ 	.short	(.L_255 - .L_254)
.L_254:
        /*011c*/ 	.word	0x00000000
        /*0120*/ 	.short	0x0000
        /*0122*/ 	.short	0x0000
        /*0124*/ 	.byte	0x00, 0xf5, 0x21, 0x00


	//----- nvinfo : EIATTR_SPARSE_MMA_MASK
	.align		4
.L_255:
        /*0128*/ 	.byte	0x03, 0x50
        /*012a*/ 	.short	0x0000


	//----- nvinfo : EIATTR_MAXREG_COUNT
	.align		4
        /*012c*/ 	.byte	0x03, 0x1b
        /*012e*/ 	.short	0x0080


	//----- nvinfo : EIATTR_MERCURY_ISA_VERSION
	.align		4
        /*0130*/ 	.byte	0x03, 0x5f
        /*0132*/ 	.short	0x0101


	//----- nvinfo : EIATTR_VRC_CTA_INIT_COUNT
	.align		4
        /*0134*/ 	.byte	0x02, 0x4a
	.zero		1
	.zero		1


	//----- nvinfo : EIATTR_EXIT_INSTR_OFFSETS
	.align		4
        /*0138*/ 	.byte	0x04, 0x1c
        /*013a*/ 	.short	(.L_257 - .L_256)


	//   ....[0]....
.L_256:
        /*013c*/ 	.word	0x00000070


	//   ....[1]....
        /*0140*/ 	.word	0x000022a0


	//----- nvinfo : EIATTR_MAX_THREADS
	.align		4
.L_257:
        /*0144*/ 	.byte	0x04, 0x05
        /*0146*/ 	.short	(.L_259 - .L_258)
.L_258:
        /*0148*/ 	.word	0x00000100
        /*014c*/ 	.word	0x00000001
        /*0150*/ 	.word	0x00000001


	//----- nvinfo : EIATTR_CRS_STACK_SIZE
	.align		4
.L_259:
        /*0154*/ 	.byte	0x04, 0x1e
        /*0156*/ 	.short	(.L_261 - .L_260)
.L_260:
        /*0158*/ 	.word	0x00000000


	//----- nvinfo : EIATTR_CBANK_PARAM_SIZE
	.align		4
.L_261:
        /*015c*/ 	.byte	0x03, 0x19
        /*015e*/ 	.short	0x0088


	//----- nvinfo : EIATTR_PARAM_CBANK
	.align		4
        /*0160*/ 	.byte	0x04, 0x0a
        /*0162*/ 	.short	(.L_263 - .L_262)
	.align		4
.L_262:
        /*0164*/ 	.word	index@(.nv.constant0.halftrend_batch_f32)
        /*0168*/ 	.short	0x0380
        /*016a*/ 	.short	0x0088


	//----- nvinfo : EIATTR_SW_WAR
	.align		4
.L_263:
        /*016c*/ 	.byte	0x04, 0x36
        /*016e*/ 	.short	(.L_265 - .L_264)
.L_264:
        /*0170*/ 	.word	0x00000008
.L_265:


//--------------------- .nv.callgraph             --------------------------
	.section	.nv.callgraph,"",@"SHT_CUDA_CALLGRAPH"
	.align	4
	.sectionentsize	8
	.align		4
        /*0000*/ 	.word	0x00000000
	.align		4
        /*0004*/ 	.word	0xffffffff
	.align		4
        /*0008*/ 	.word	0x00000000
	.align		4
        /*000c*/ 	.word	0xfffffffe
	.align		4
        /*0010*/ 	.word	0x00000000
	.align		4
        /*0014*/ 	.word	0xfffffffd
	.align		4
        /*0018*/ 	.word	0x00000000
	.align		4
        /*001c*/ 	.word	0xfffffffc


//--------------------- .text.halftrend_many_series_one_param_time_major_f32 --------------------------
	.section	.text.halftrend_many_series_one_param_time_major_f32,"ax",@progbits
	.align	128
        .global         halftrend_many_series_one_param_time_major_f32
        .type           halftrend_many_series_one_param_time_major_f32,@function
        .size           halftrend_many_series_one_param_time_major_f32,(.L_x_326 - halftrend_many_series_one_param_time_major_f32)
        .other          halftrend_many_series_one_param_time_major_f32,@"STO_CUDA_ENTRY STV_DEFAULT"
halftrend_many_series_one_param_time_major_f32:
.text.halftrend_many_series_one_param_time_major_f32:
[----:B------:R-:W-:Y:S01]  /*0000*/  LDC R1, c[0x0][0x37c] ;  /* 0x0000df00ff017b82 */ /* 0x000fe20000000800 */
[----:B------:R-:W0:Y:S07]  /*0010*/  S2R R0, SR_TID.X ;  /* 0x0000000000007919 */ /* 0x000e2e0000002100 */
[----:B------:R-:W0:Y:S01]  /*0020*/  S2UR UR4, SR_CTAID.X ;  /* 0x00000000000479c3 */ /* 0x000e220000002500 */
[----:B------:R-:W1:Y:S07]  /*0030*/  LDCU UR5, c[0x0][0x3cc] ;  /* 0x00007980ff0577ac */ /* 0x000e6e0008000800 */
[----:B------:R-:W0:Y:S01]  /*0040*/  LDC R59, c[0x0][0x360] ;  /* 0x0000d800ff3b7b82 */ /* 0x000e220000000800 */
[----:B-1----:R-:W-:Y:S01]  /*0050*/  MOV R53, UR5 ;  /* 0x0000000500357c02 */ /* 0x002fe20008000f00 */
[----:B0-----:R-:W-:-:S05]  /*0060*/  IMAD R59, R59, UR4, R0 ;  /* 0x000000043b3b7c24 */ /* 0x001fca000f8e0200 */
[----:B------:R-:W-:-:S13]  /*0070*/  ISETP.GE.AND P0, PT, R59, R53, PT ;  /* 0x000000353b00720c */ /* 0x000fda0003f06270 */
[----:B------:R-:W-:Y:S05]  /*0080*/  @P0 EXIT ;  /* 0x000000000000094d */ /* 0x000fea0003800000 */
[----:B------:R-:W0:Y:S01]  /*0090*/  LDC.64 R2, c[0x0][0x3c0] ;  /* 0x0000f000ff027b82 */ /* 0x000e220000000a00 */
[----:B------:R-:W1:Y:S01]  /*00a0*/  LDCU.64 UR4, c[0x0][0x358] ;  /* 0x00006b00ff0477ac */ /* 0x000e620008000a00 */
[----:B------:R-:W2:Y:S01]  /*00b0*/  LDCU UR6, c[0x0][0x3d0] ;  /* 0x00007a00ff0677ac */ /* 0x000ea20008000800 */
[----:B0-----:R-:W-:-:S05]  /*00c0*/  IMAD.WIDE R2, R59, 0x4, R2 ;  /* 0x000000043b027825 */ /* 0x001fca00078e0202 */
[----:B-1----:R-:W2:Y:S01]  /*00d0*/  LDG.E.CONSTANT R0, desc[UR4][R2.64] ;  /* 0x0000000402007981 */ /* 0x002ea2000c1e9900 */
[----:B------:R-:W-:Y:S01]  /*00e0*/  BSSY.RECONVERGENT B0, `(.L_x_0) ;  /* 0x0000093000007945 */ /* 0x000fe20003800200 */
[----:B--2---:R-:W-:-:S04]  /*00f0*/  VIMNMX R58, PT, PT, R0, UR6, PT ;  /* 0x00000006003a7c48 */ /* 0x004fc8000bfe0100 */
[----:B------:R-:W-:-:S13]  /*0100*/  ISETP.GE.AND P0, PT, R58, 0x1, PT ;  /* 0x000000013a00780c */ /* 0x000fda0003f06270 */
[----:B------:R-:W-:Y:S05]  /*0110*/  @!P0 BRA `(.L_x_1) ;  /* 0x00000008003c8947 */ /* 0x000fea0003800000 */
[C---:B------:R-:W-:Y:S01]  /*0120*/  ISETP.GE.U32.AND P1, PT, R58.reuse, 0x8, PT ;  /* 0x000000083a00780c */ /* 0x040fe20003f26070 */
[----:B------:R-:W-:Y:S01]  /*0130*/  BSSY.RECONVERGENT B1, `(.L_x_2) ;  /* 0x0000073000017945 */ /* 0x000fe20003800200 */
[----:B------:R-:W-:Y:S01]  /*0140*/  LOP3.LUT R14, R58, 0x7, RZ, 0xc0, !PT ;  /* 0x000000073a0e7812 */ /* 0x000fe200078ec0ff */
[----:B------:R-:W-:-:S03]  /*0150*/  HFMA2 R16, -RZ, RZ, 0, 0 ;  /* 0x00000000ff107431 */ /* 0x000fc600000001ff */
[----:B------:R-:W-:-:S07]  /*0160*/  ISETP.NE.AND P2, PT, R14, RZ, PT ;  /* 0x000000ff0e00720c */ /* 0x000fce0003f45270 */
[----:B------:R-:W-:Y:S06]  /*0170*/  @!P1 BRA `(.L_x_3) ;  /* 0x0000000400b89947 */ /* 0x000fec0003800000 */
[----:B------:R-:W0:Y:S01]  /*0180*/  LDC.64 R2, c[0x0][0x3d8] ;  /* 0x0000f600ff027b82 */ /* 0x000e220000000a00 */
[----:B------:R-:W-:Y:S02]  /*0190*/  LOP3.LUT R16, R58, 0x7ffffff8, RZ, 0xc0, !PT ;  /* 0x7ffffff83a107812 */ /* 0x000fe400078ec0ff */
[----:B------:R-:W-:Y:S02]  /*01a0*/  MOV R15, R59 ;  /* 0x0000003b000f7202 */ /* 0x000fe40000000f00 */
[----:B------:R-:W-:-:S03]  /*01b0*/  IADD3 R17, PT, PT, -R16, RZ, RZ ;  /* 0x000000ff10117210 */ /* 0x000fc60007ffe1ff */
[----:B------:R-:W1:Y:S08]  /*01c0*/  LDC.64 R4, c[0x0][0x3e0] ;  /* 0x0000f800ff047b82 */ /* 0x000e700000000a00 */
[----:B------:R-:W2:Y:S08]  /*01d0*/  LDC.64 R6, c[0x0][0x3e8] ;  /* 0x0000fa00ff067b82 */ /* 0x000eb00000000a00 */
[----:B------:R-:W3:Y:S08]  /*01e0*/  LDC.64 R8, c[0x0][0x400] ;  /* 0x00010000ff087b82 */ /* 0x000ef00000000a00 */
[----:B------:R-:W4:Y:S08]  /*01f0*/  LDC.64 R10, c[0x0][0x3f0] ;  /* 0x0000fc00ff0a7b82 */ /* 0x000f300000000a00 */
[----:B------:R-:W0:Y:S02]  /*0200*/  LDC.64 R12, c[0x0][0x3f8] ;  /* 0x0000fe00ff0c7b82 */ /* 0x000e240000000a00 */
.L_x_4:
[----:B0-----:R-:W-:Y:S01]  /*0210*/  MOV R18, 0x7fc00000 ;  /* 0x7fc0000000127802 */ /* 0x001fe20000000f00 */
[----:B0-----:R-:W-:Y:S01]  /*0220*/  IMAD.WIDE R20, R15, 0x4, R2 ;  /* 0x000000040f147825 */ /* 0x001fe200078e0202 */
[----:B------:R-:W-:-:S03]  /*0230*/  IADD3 R17, PT, PT, R17, 0x8, RZ ;  /* 0x0000000811117810 */ /* 0x000fc60007ffe0ff */
[----:B-1----:R-:W-:Y:S01]  /*0240*/  IMAD.WIDE R22, R15, 0x4, R4 ;  /* 0x000000040f167825 */ /* 0x002fe200078e0204 */
[----:B------:R0:W-:Y:S01]  /*0250*/  STG.E desc[UR4][R20.64], R18 ;  /* 0x0000001214007986 */ /* 0x0001e2000c101904 */
[----:B------:R-:W-:Y:S02]  /*0260*/  ISETP.NE.AND P1, PT, R17, RZ, PT ;  /* 0x000000ff1100720c */ /* 0x000fe40003f25270 */
[C---:B--2---:R-:W-:Y:S01]  /*0270*/  IMAD.WIDE R24, R15.reuse, 0x4, R6 ;  /* 0x000000040f187825 */ /* 0x044fe200078e0206 */
[----:B------:R1:W-:Y:S03]  /*0280*/  STG.E desc[UR4][R22.64], R18 ;  /* 0x0000001216007986 */ /* 0x0003e6000c101904 */
[C---:B----4-:R-:W-:Y:S01]  /*0290*/  IMAD.WIDE R26, R15.reuse, 0x4, R10 ;  /* 0x000000040f1a7825 */ /* 0x050fe200078e020a */
[----:B------:R2:W-:Y:S03]  /*02a0*/  STG.E desc[UR4][R24.64], R18 ;  /* 0x0000001218007986 */ /* 0x0005e6000c101904 */
[C---:B------:R-:W-:Y:S01]  /*02b0*/  IMAD.WIDE R28, R15.reuse, 0x4, R12 ;  /* 0x000000040f1c7825 */ /* 0x040fe200078e020c */
[----:B------:R4:W-:Y:S03]  /*02c0*/  STG.E desc[UR4][R26.64], R18 ;  /* 0x000000121a007986 */ /* 0x0009e6000c101904 */
[----:B---3--:R-:W-:Y:S01]  /*02d0*/  IMAD.WIDE R30, R15, 0x4, R8 ;  /* 0x000000040f1e7825 */ /* 0x008fe200078e0208 */
[----:B------:R3:W-:Y:S03]  /*02e0*/  STG.E desc[UR4][R28.64], R18 ;  /* 0x000000121c007986 */ /* 0x0007e6000c101904 */
[C---:B------:R-:W-:Y:S01]  /*02f0*/  IMAD.WIDE R32, R53.reuse, 0x4, R20 ;  /* 0x0000000435207825 */ /* 0x040fe200078e0214 */
        /* <DEDUP_REMOVED lines=9> */
[C---:B0-----:R-:W-:Y:S01]  /*0390*/  IMAD.WIDE R20, R53.reuse, 0x4, R30 ;  /* 0x0000000435147825 */ /* 0x041fe200078e021e */
[----:B------:R0:W-:Y:S03]  /*03a0*/  STG.E desc[UR4][R40.64], R18 ;  /* 0x0000001228007986 */ /* 0x0001e6000c101904 */
[C---:B-1----:R-:W-:Y:S01]  /*03b0*/  IMAD.WIDE R22, R53.reuse, 0x4, R32 ;  /* 0x0000000435167825 */ /* 0x042fe200078e0220 */
[----:B------:R1:W-:Y:S03]  /*03c0*/  STG.E desc[UR4][R20.64], R18 ;  /* 0x0000001214007986 */ /* 0x0003e6000c101904 */
[C---:B--2---:R-:W-:Y:S01]  /*03d0*/  IMAD.WIDE R24, R53.reuse, 0x4, R34 ;  /* 0x0000000435187825 */ /* 0x044fe200078e0222 */
[----:B------:R2:W-:Y:S03]  /*03e0*/  STG.E desc[UR4][R22.64], R18 ;  /* 0x0000001216007986 */ /* 0x0005e6000c101904 */
[C---:B----4-:R-:W-:Y:S01]  /*03f0*/  IMAD.WIDE R26, R53.reuse, 0x4, R36 ;  /* 0x00000004351a7825 */ /* 0x050fe200078e0224 */
[----:B------:R4:W-:Y:S03]  /*0400*/  STG.E desc[UR4][R24.64], R18 ;  /* 0x0000001218007986 */ /* 0x0009e6000c101904 */
[C---:B---3--:R-:W-:Y:S01]  /*0410*/  IMAD.WIDE R28, R53.reuse, 0x4, R38 ;  /* 0x00000004351c7825 */ /* 0x048fe200078e0226 */
[----:B------:R3:W-:Y:S03]  /*0420*/  STG.E desc[UR4][R26.64], R18 ;  /* 0x000000121a007986 */ /* 0x0007e6000c101904 */
[C---:B-----5:R-:W-:Y:S01]  /*0430*/  IMAD.WIDE R30, R53.reuse, 0x4, R40 ;  /* 0x00000004351e7825 */ /* 0x060fe200078e0228 */
        /* <DEDUP_REMOVED lines=63> */
[----:B------:R-:W-:Y:S01]  /*0830*/  IMAD R15, R53, 0x8, R15 ;  /* 0x00000008350f7824 */ /* 0x000fe200078e020f */
[----:B------:R0:W-:Y:S01]  /*0840*/  STG.E desc[UR4][R26.64], R18 ;  /* 0x000000121a007986 */ /* 0x0001e2000c101904 */
[----:B------:R-:W-:Y:S05]  /*0850*/  @P1 BRA `(.L_x_4) ;  /* 0xfffffff8006c1947 */ /* 0x000fea000383ffff */
.L_x_3:
[----:B------:R-:W-:Y:S05]  /*0860*/  BSYNC.RECONVERGENT B1 ;  /* 0x0000000000017941 */ /* 0x000fea0003800200 */
.L_x_2:
[----:B------:R-:W-:Y:S05]  /*0870*/  @!P2 BRA `(.L_x_1) ;  /* 0x000000000064a947 */ /* 0x000fea0003800000 */
[----:B0-----:R-:W0:Y:S01]  /*0880*/  LDC.64 R18, c[0x0][0x3d8] ;  /* 0x0000f600ff127b82 */ /* 0x001e220000000a00 */
[----:B------:R-:W-:Y:S01]  /*0890*/  IMAD R15, R16, R53, R59 ;  /* 0x00000035100f7224 */ /* 0x000fe200078e023b */
[----:B------:R-:W-:-:S06]  /*08a0*/  IADD3 R14, PT, PT, -R14, RZ, RZ ;  /* 0x000000ff0e0e7210 */ /* 0x000fcc0007ffe1ff */
[----:B------:R-:W1:Y:S08]  /*08b0*/  LDC.64 R20, c[0x0][0x3e0] ;  /* 0x0000f800ff147b82 */ /* 0x000e700000000a00 */
[----:B------:R-:W2:Y:S08]  /*08c0*/  LDC.64 R22, c[0x0][0x3e8] ;  /* 0x0000fa00ff167b82 */ /* 0x000eb00000000a00 */
[----:B------:R-:W3:Y:S08]  /*08d0*/  LDC.64 R28, c[0x0][0x400] ;  /* 0x00010000ff1c7b82 */ /* 0x000ef00000000a00 */
[----:B------:R-:W4:Y:S08]  /*08e0*/  LDC.64 R24, c[0x0][0x3f0] ;  /* 0x0000fc00ff187b82 */ /* 0x000f300000000a00 */
[----:B------:R-:W0:Y:S02]  /*08f0*/  LDC.64 R26, c[0x0][0x3f8] ;  /* 0x0000fe00ff1a7b82 */ /* 0x000e240000000a00 */
.L_x_5:
[----:B0-----:R-:W-:Y:S01]  /*0900*/  MOV R17, 0x7fc00000 ;  /* 0x7fc0000000117802 */ /* 0x001fe20000000f00 */
[----:B0-----:R-:W-:Y:S01]  /*0910*/  IMAD.WIDE R2, R15, 0x4, R18 ;  /* 0x000000040f027825 */ /* 0x001fe200078e0212 */
[----:B------:R-:W-:-:S03]  /*0920*/  IADD3 R14, PT, PT, R14, 0x1, RZ ;  /* 0x000000010e0e7810 */ /* 0x000fc60007ffe0ff */
[C---:B-1----:R-:W-:Y:S01]  /*0930*/  IMAD.WIDE R4, R15.reuse, 0x4, R20 ;  /* 0x000000040f047825 */ /* 0x042fe200078e0214 */
        /* <DEDUP_REMOVED lines=8> */
[C---:B---3--:R-:W-:Y:S01]  /*09c0*/  IMAD.WIDE R12, R15.reuse, 0x4, R28 ;  /* 0x000000040f0c7825 */ /* 0x048fe200078e021c */
[----:B------:R0:W-:Y:S01]  /*09d0*/  STG.E desc[UR4][R10.64], R17 ;  /* 0x000000110a007986 */ /* 0x0001e2000c101904 */
[----:B------:R-:W-:-:S03]  /*09e0*/  IADD3 R15, PT, PT, R15, R53, RZ ;  /* 0x000000350f0f7210 */ /* 0x000fc60007ffe0ff */
[----:B------:R0:W-:Y:S01]  /*09f0*/  STG.E desc[UR4][R12.64], R17 ;  /* 0x000000110c007986 */ /* 0x0001e2000c101904 */
[----:B------:R-:W-:Y:S05]  /*0a00*/  @P1 BRA `(.L_x_5) ;  /* 0xfffffffc00bc1947 */ /* 0x000fea000383ffff */
.L_x_1:
[----:B------:R-:W-:Y:S05]  /*0a10*/  BSYNC.RECONVERGENT B0 ;  /* 0x0000000000007941 */ /* 0x000fea0003800200 */
.L_x_0:
[----:B------:R-:W-:-:S13]  /*0a20*/  ISETP.GE.AND P1, PT, R0, UR6, PT ;  /* 0x0000000600007c0c */ /* 0x000fda000bf26270 */
[----:B------:R-:W-:Y:S05]  /*0a30*/  @P1 EXIT ;  /* 0x000000000000194d */ /* 0x000fea0003800000 */
[----:B0-----:R-:W0:Y:S01]  /*0a40*/  LDC.64 R6, c[0x0][0x388] ;  /* 0x0000e200ff067b82 */ /* 0x001e220000000a00 */
[----:B------:R-:W-:Y:S01]  /*0a50*/  @P0 IADD3 R0, PT, PT, R58, -0x1, RZ ;  /* 0xffffffff3a000810 */ /* 0x000fe20007ffe0ff */
[----:B------:R-:W1:Y:S04]  /*0a60*/  LDCU.64 UR8, c[0x0][0x3d8] ;  /* 0x00007b00ff0877ac */ /* 0x000e680008000a00 */
[----:B------:R-:W-:Y:S01]  /*0a70*/  @P0 IMAD R5, R0, R53, R59 ;  /* 0x0000003500050224 */ /* 0x000fe200078e023b */
[----:B------:R-:W2:Y:S01]  /*0a80*/  LDCU.64 UR10, c[0x0][0x3f0] ;  /* 0x00007e00ff0a77ac */ /* 0x000ea20008000a00 */
[----:B------:R-:W3:Y:S01]  /*0a90*/  LDC.64 R8, c[0x0][0x380] ;  /* 0x0000e000ff087b82 */ /* 0x000ee20000000a00 */
[----:B------:R-:W4:Y:S01]  /*0aa0*/  LDCU UR7, c[0x0][0x3cc] ;  /* 0x00007980ff0777ac */ /* 0x000f220008000800 */
[----:B------:R-:W0:Y:S06]  /*0ab0*/  LDCU.128 UR12, c[0x0][0x3e0] ;  /* 0x00007c00ff0c77ac */ /* 0x000e2c0008000c00 */
[----:B------:R-:W5:Y:S01]  /*0ac0*/  LDC R12, c[0x0][0x3c8] ;  /* 0x0000f200ff0c7b82 */ /* 0x000f620000000800 */
[----:B0-----:R-:W-:-:S05]  /*0ad0*/  @P0 IMAD.WIDE R2, R5, 0x4, R6 ;  /* 0x0000000405020825 */ /* 0x001fca00078e0206 */
[----:B------:R-:W2:Y:S01]  /*0ae0*/  @P0 LDG.E.CONSTANT R11, desc[UR4][R2.64] ;  /* 0x00000004020b0981 */ /* 0x000ea2000c1e9900 */
[----:B---3--:R-:W-:-:S05]  /*0af0*/  @P0 IMAD.WIDE R4, R5, 0x4, R8 ;  /* 0x0000000405040825 */ /* 0x008fca00078e0208 */
[----:B------:R-:W3:Y:S01]  /*0b00*/  @P0 LDG.E.CONSTANT R52, desc[UR4][R4.64] ;  /* 0x0000000404340981 */ /* 0x000ee2000c1e9900 */
[----:B------:R-:W-:-:S04]  /*0b10*/  @!P0 IMAD.WIDE R6, R59, 0x4, R6 ;  /* 0x000000043b068825 */ /* 0x000fc800078e0206 */
[----:B------:R-:W-:-:S04]  /*0b20*/  @!P0 IMAD.WIDE R8, R59, 0x4, R8 ;  /* 0x000000043b088825 */ /* 0x000fc800078e0208 */
[----:B------:R-:W-:Y:S01]  /*0b30*/  VIADD R34, R58, 0x1 ;  /* 0x000000013a227836 */ /* 0x000fe20000000000 */
[----:B------:R-:W2:Y:S04]  /*0b40*/  @!P0 LDG.E.CONSTANT R11, desc[UR4][R6.64] ;  /* 0x00000004060b8981 */ /* 0x000ea8000c1e9900 */
[----:B------:R5:W3:Y:S01]  /*0b50*/  @!P0 LDG.E.CONSTANT R52, desc[UR4][R8.64] ;  /* 0x0000000408348981 */ /* 0x000ae2000c1e9900 */
[----:B------:R-:W-:Y:S01]  /*0b60*/  ISETP.NE.AND P1, PT, R34, UR6, PT ;  /* 0x0000000622007c0c */ /* 0x000fe2000bf25270 */
[----:B------:R-:W-:Y:S01]  /*0b70*/  BSSY.RECONVERGENT B0, `(.L_x_6) ;  /* 0x0000103000007945 */ /* 0x000fe20003800200 */
[----:B------:R-:W-:Y:S02]  /*0b80*/  HFMA2 R55, -RZ, RZ, 0, 0 ;  /* 0x00000000ff377431 */ /* 0x000fe400000001ff */
[----:B------:R-:W-:Y:S01]  /*0b90*/  HFMA2 R60, -RZ, RZ, 0, 0 ;  /* 0x00000000ff3c7431 */ /* 0x000fe200000001ff */
[----:B------:R-:W-:-:S02]  /*0ba0*/  PLOP3.LUT P0, PT, PT, PT, PT, 0x80, 0x8 ;  /* 0x000000000008781c */ /* 0x000fc40003f0f070 */
[----:B------:R-:W-:Y:S02]  /*0bb0*/  IADD3 R10, PT, PT, -R58, UR6, RZ ;  /* 0x000000063a0a7c10 */ /* 0x000fe4000fffe1ff */
[----:B------:R-:W-:Y:S01]  /*0bc0*/  MOV R0, RZ ;  /* 0x000000ff00007202 */ /* 0x000fe20000000f00 */
[----:B-----5:R-:W-:Y:S01]  /*0bd0*/  FMUL R8, R12, 0.5 ;  /* 0x3f0000000c087820 */ /* 0x020fe20000400000 */
[----:B------:R-:W-:Y:S02]  /*0be0*/  MOV R9, R58 ;  /* 0x0000003a00097202 */ /* 0x000fe40000000f00 */
[----:B--2---:R-:W-:Y:S02]  /*0bf0*/  MOV R2, R11 ;  /* 0x0000000b00027202 */ /* 0x004fe40000000f00 */
[----:B---3--:R-:W-:Y:S01]  /*0c00*/  MOV R32, R52 ;  /* 0x0000003400207202 */ /* 0x008fe20000000f00 */
[----:B-1--4-:R-:W-:Y:S06]  /*0c10*/  @!P1 BRA `(.L_x_7) ;  /* 0x0000000c00e09947 */ /* 0x012fec0003800000 */
[----:B------:R-:W0:Y:S01]  /*0c20*/  LDC.64 R12, c[0x0][0x390] ;  /* 0x0000e400ff0c7b82 */ /* 0x000e220000000a00 */
[----:B------:R-:W-:Y:S01]  /*0c30*/  LOP3.LUT R4, R10, 0xfffffffe, RZ, 0xc0, !PT ;  /* 0xfffffffe0a047812 */ /* 0x000fe200078ec0ff */
[-CC-:B------:R-:W-:Y:S01]  /*0c40*/  IMAD R7, R34, R53.reuse, R59.reuse ;  /* 0x0000003522077224 */ /* 0x180fe200078e023b */
[----:B------:R-:W-:Y:S01]  /*0c50*/  PLOP3.LUT P0, PT, PT, PT, PT, 0x80, 0x8 ;  /* 0x000000000008781c */ /* 0x000fe20003f0f070 */
[----:B------:R-:W-:Y:S01]  /*0c60*/  IMAD R6, R58, R53, R59 ;  /* 0x000000353a067224 */ /* 0x000fe200078e023b */
[----:B------:R-:W-:Y:S01]  /*0c70*/  MOV R61, RZ ;  /* 0x000000ff003d7202 */ /* 0x000fe20000000f00 */
[----:B------:R-:W-:Y:S01]  /*0c80*/  IMAD.MOV.U32 R55, RZ, RZ, RZ ;  /* 0x000000ffff377224 */ /* 0x000fe200078e00ff */
[----:B------:R-:W-:Y:S01]  /*0c90*/  MOV R9, R58 ;  /* 0x0000003a00097202 */ /* 0x000fe20000000f00 */
[----:B------:R-:W1:Y:S01]  /*0ca0*/  LDC.64 R14, c[0x0][0x400] ;  /* 0x00010000ff0e7b82 */ /* 0x000e620000000a00 */
[----:B------:R-:W-:Y:S01]  /*0cb0*/  MOV R32, R52 ;  /* 0x0000003400207202 */ /* 0x000fe20000000f00 */
[----:B------:R-:W-:Y:S01]  /*0cc0*/  IMAD.MOV R4, RZ, RZ, -R4 ;  /* 0x000000ffff047224 */ /* 0x000fe200078e0a04 */
[----:B------:R-:W-:-:S02]  /*0cd0*/  MOV R2, R11 ;  /* 0x0000000b00027202 */ /* 0x000fc40000000f00 */
[----:B------:R-:W-:Y:S02]  /*0ce0*/  MOV R62, RZ ;  /* 0x000000ff003e7202 */ /* 0x000fe40000000f00 */
[----:B------:R-:W-:Y:S01]  /*0cf0*/  MOV R5, RZ ;  /* 0x000000ff00057202 */ /* 0x000fe20000000f00 */
[----:B------:R-:W2:Y:S08]  /*0d00*/  LDC.64 R16, c[0x0][0x3a0] ;  /* 0x0000e800ff107b82 */ /* 0x000eb00000000a00 */
[----:B------:R-:W3:Y:S08]  /*0d10*/  LDC.64 R18, c[0x0][0x3a8] ;  /* 0x0000ea00ff127b82 */ /* 0x000ef00000000a00 */
[----:B------:R-:W4:Y:S08]  /*0d20*/  LDC.64 R20, c[0x0][0x3f8] ;  /* 0x0000fe00ff147b82 */ /* 0x000f300000000a00 */
[----:B------:R-:W0:Y:S08]  /*0d30*/  LDC.64 R22, c[0x0][0x398] ;  /* 0x0000e600ff167b82 */ /* 0x000e300000000a00 */
[----:B------:R-:W0:Y:S08]  /*0d40*/  LDC.64 R24, c[0x0][0x3b0] ;  /* 0x0000ec00ff187b82 */ /* 0x000e300000000a00 */
[----:B------:R-:W0:Y:S08]  /*0d50*/  LDC.64 R26, c[0x0][0x3b8] ;  /* 0x0000ee00ff1a7b82 */ /* 0x000e300000000a00 */
[----:B------:R-:W0:Y:S08]  /*0d60*/  LDC.64 R28, c[0x0][0x380] ;  /* 0x0000e000ff1c7b82 */ /* 0x000e300000000a00 */
[----:B-123--:R-:W0:Y:S02]  /*0d70*/  LDC.64 R30, c[0x0][0x388] ;  /* 0x0000e200ff1e7b82 */ /* 0x00ee240000000a00 */
.L_x_34:
[----:B0-----:R-:W-:-:S04]  /*0d80*/  IMAD.WIDE R34, R6, 0x4, R24 ;  /* 0x0000000406227825 */ /* 0x001fc800078e0218 */
[C---:B------:R-:W-:Y:S01]  /*0d90*/  IMAD.WIDE R36, R6.reuse, 0x4, R26 ;  /* 0x0000000406247825 */ /* 0x040fe200078e021a */
[----:B-----5:R0:W5:Y:S04]  /*0da0*/  LDG.E.CONSTANT R45, desc[UR4][R34.64] ;  /* 0x00000004222d7981 */ /* 0x020168000c1e9900 */
[----:B------:R0:W5:Y:S01]  /*0db0*/  LDG.E.CONSTANT R44, desc[UR4][R36.64] ;  /* 0x00000004242c7981 */ /* 0x000162000c1e9900 */
[----:B------:R-:W-:Y:S01]  /*0dc0*/  MOV R3, 0x7fc00000 ;  /* 0x7fc0000000037802 */ /* 0x000fe20000000f00 */
[C---:B----4-:R-:W-:Y:S01]  /*0dd0*/  IMAD.WIDE R38, R6.reuse, 0x4, R20 ;  /* 0x0000000406267825 */ /* 0x050fe200078e0214 */
[----:B------:R-:W-:Y:S03]  /*0de0*/  BSSY.RECONVERGENT B1, `(.L_x_8) ;  /* 0x0000021000017945 */ /* 0x000fe60003800200 */
[----:B------:R-:W-:Y:S01]  /*0df0*/  IMAD.WIDE R40, R6, 0x4, R14 ;  /* 0x0000000406287825 */ /* 0x000fe200078e020e */
[----:B------:R0:W-:Y:S04]  /*0e00*/  STG.E desc[UR4][R38.64], R3 ;  /* 0x0000000326007986 */ /* 0x0001e8000c101904 */
[----:B------:R0:W-:Y:S01]  /*0e10*/  STG.E desc[UR4][R40.64], R3 ;  /* 0x0000000328007986 */ /* 0x0001e2000c101904 */
[----:B------:R-:W-:Y:S05]  /*0e20*/  @P0 BRA `(.L_x_9) ;  /* 0x0000000000380947 */ /* 0x000fea0003800000 */
[----:B------:R-:W-:-:S06]  /*0e30*/  IMAD.WIDE R32, R6, 0x4, R16 ;  /* 0x0000000406207825 */ /* 0x000fcc00078e0210 */
[----:B------:R-:W2:Y:S01]  /*0e40*/  LDG.E.CONSTANT R32, desc[UR4][R32.64] ;  /* 0x0000000420207981 */ /* 0x000ea2000c1e9900 */
[----:B-----5:R-:W-:Y:S01]  /*0e50*/  FMNMX R11, R11, R44, !PT ;  /* 0x0000002c0b0b7209 */ /* 0x020fe20007800000 */
[----:B------:R-:W-:Y:S01]  /*0e60*/  BSSY.RECONVERGENT B2, `(.L_x_10) ;  /* 0x0000007000027945 */ /* 0x000fe20003800200 */
[----:B------:R-:W-:Y:S02]  /*0e70*/  PLOP3.LUT P0, PT, PT, PT, PT, 0x8, 0x80 ;  /* 0x000000000080781c */ /* 0x000fe40003f0e170 */
[----:B--2---:R-:W-:-:S13]  /*0e80*/  FSETP.GEU.AND P1, PT, R32, R11, PT ;  /* 0x0000000b2000720b */ /* 0x004fda0003f2e000 */
[----:B------:R-:W-:Y:S05]  /*0e90*/  @P1 BRA `(.L_x_11) ;  /* 0x00000000000c1947 */ /* 0x000fea0003800000 */
[----:B------:R-:W-:-:S06]  /*0ea0*/  IMAD.WIDE R32, R6, 0x4, R12 ;  /* 0x0000000406207825 */ /* 0x000fcc00078e020c */
[----:B------:R-:W2:Y:S02]  /*0eb0*/  LDG.E.CONSTANT R33, desc[UR4][R32.64] ;  /* 0x0000000420217981 */ /* 0x000ea4000c1e9900 */
[----:B--2---:R-:W-:-:S13]  /*0ec0*/  FSETP.LT.AND P0, PT, R33, R2, PT ;  /* 0x000000022100720b */ /* 0x004fda0003f01000 */
.L_x_11:
[----:B------:R-:W-:Y:S05]  /*0ed0*/  BSYNC.RECONVERGENT B2 ;  /* 0x0000000000027941 */ /* 0x000fea0003800200 */
.L_x_10:
[----:B------:R-:W-:Y:S02]  /*0ee0*/  FSEL R2, R45, R52, P0 ;  /* 0x000000342d027208 */ /* 0x000fe40000000000 */
[----:B------:R-:W-:Y:S01]  /*0ef0*/  SEL R0, R55, 0x1, !P0 ;  /* 0x0000000137007807 */ /* 0x000fe20004000000 */
[----:B------:R-:W-:Y:S06]  /*0f00*/  BRA `(.L_x_12) ;  /* 0x0000000000387947 */ /* 0x000fec0003800000 */
.L_x_9:
[----:B------:R-:W-:-:S06]  /*0f10*/  IMAD.WIDE R42, R6, 0x4, R18 ;  /* 0x00000004062a7825 */ /* 0x000fcc00078e0212 */
[----:B------:R-:W2:Y:S01]  /*0f20*/  LDG.E.CONSTANT R43, desc[UR4][R42.64] ;  /* 0x000000042a2b7981 */ /* 0x000ea2000c1e9900 */
[----:B-----5:R-:W-:Y:S02]  /*0f30*/  FMNMX R2, R45, R52, PT ;  /* 0x000000342d027209 */ /* 0x020fe40003800000 */
[----:B------:R-:W-:Y:S02]  /*0f40*/  PLOP3.LUT P0, PT, PT, PT, PT, 0x80, 0x8 ;  /* 0x000000000008781c */ /* 0x000fe40003f0f070 */
[----:B------:R-:W-:Y:S02]  /*0f50*/  MOV R0, R55 ;  /* 0x0000003700007202 */ /* 0x000fe40000000f00 */
[----:B--2---:R-:W-:-:S13]  /*0f60*/  FSETP.GT.AND P1, PT, R43, R2, PT ;  /* 0x000000022b00720b */ /* 0x004fda0003f24000 */
[----:B------:R-:W-:Y:S05]  /*0f70*/  @!P1 BRA `(.L_x_12) ;  /* 0x00000000001c9947 */ /* 0x000fea0003800000 */
[----:B------:R-:W-:-:S06]  /*0f80*/  IMAD.WIDE R42, R6, 0x4, R12 ;  /* 0x00000004062a7825 */ /* 0x000fcc00078e020c */
[----:B------:R-:W2:Y:S01]  /*0f90*/  LDG.E.CONSTANT R43, desc[UR4][R42.64] ;  /* 0x000000042a2b7981 */ /* 0x000ea2000c1e9900 */
[----:B------:R-:W-:Y:S02]  /*0fa0*/  MOV R0, R55 ;  /* 0x0000003700007202 */ /* 0x000fe40000000f00 */
[----:B--2---:R-:W-:-:S13]  /*0fb0*/  FSETP.GT.AND P1, PT, R43, R32, PT ;  /* 0x000000202b00720b */ /* 0x004fda0003f24000 */
[----:B------:R-:W-:Y:S02]  /*0fc0*/  @P1 PLOP3.LUT P0, PT, PT, PT, PT, 0x8, 0x80 ;  /* 0x000000000080181c */ /* 0x000fe40003f0e170 */
[----:B------:R-:W-:Y:S02]  /*0fd0*/  @P1 MOV R11, R44 ;  /* 0x0000002c000b1202 */ /* 0x000fe40000000f00 */
[----:B------:R-:W-:-:S09]  /*0fe0*/  @P1 MOV R0, RZ ;  /* 0x000000ff00001202 */ /* 0x000fd20000000f00 */
.L_x_12:
[----:B------:R-:W-:Y:S05]  /*0ff0*/  BSYNC.RECONVERGENT B1 ;  /* 0x0000000000017941 */ /* 0x000fea0003800200 */
.L_x_8:
[----:B------:R-:W-:-:S05]  /*1000*/  IMAD.WIDE R42, R6, 0x4, R22 ;  /* 0x00000004062a7825 */ /* 0x000fca00078e0216 */
[----:B------:R-:W2:Y:S01]  /*1010*/  LDG.E.CONSTANT R63, desc[UR4][R42.64] ;  /* 0x000000042a3f7981 */ /* 0x000ea2000c1e9900 */
[----:B------:R-:W-:Y:S01]  /*1020*/  ISETP.NE.AND P2, PT, R0, RZ, PT ;  /* 0x000000ff0000720c */ /* 0x000fe20003f45270 */
[----:B------:R-:W-:Y:S01]  /*1030*/  BSSY.RECONVERGENT B1, `(.L_x_13) ;  /* 0x0000043000017945 */ /* 0x000fe20003800200 */
[----:B------:R-:W-:-:S04]  /*1040*/  ISETP.NE.AND P1, PT, R55, R0, PT ;  /* 0x000000003700720c */ /* 0x000fc80003f25270 */
[----:B------:R-:W-:Y:S01]  /*1050*/  ISETP.GT.AND P1, PT, R9, R58, P1 ;  /* 0x0000003a0900720c */ /* 0x000fe20000f24270 */
[----:B--2---:R-:W-:-:S06]  /*1060*/  FMUL R57, R63, R8 ;  /* 0x000000083f397220 */ /* 0x004fcc0000400000 */
[----:B------:R-:W-:Y:S06]  /*1070*/  @P2 BRA `(.L_x_14) ;  /* 0x0000000000782947 */ /* 0x000fec0003800000 */
[----:B------:R-:W-:Y:S01]  /*1080*/  MOV R44, UR8 ;  /* 0x00000008002c7c02 */ /* 0x000fe20008000f00 */
[----:B------:R-:W-:Y:S01]  /*1090*/  IMAD.U32 R45, RZ, RZ, UR9 ;  /* 0x00000009ff2d7e24 */ /* 0x000fe2000f8e00ff */
[----:B------:R-:W-:Y:S01]  /*10a0*/  MOV R46, UR14 ;  /* 0x0000000e002e7c02 */ /* 0x000fe20008000f00 */
[----:B------:R-:W-:Y:S01]  /*10b0*/  BSSY.RECONVERGENT B2, `(.L_x_15) ;  /* 0x0000009000027945 */ /* 0x000fe20003800200 */
[----:B------:R-:W-:Y:S02]  /*10c0*/  MOV R47, UR15 ;  /* 0x0000000f002f7c02 */ /* 0x000fe40008000f00 */
[----:B------:R-:W-:Y:S01]  /*10d0*/  @P1 MOV R60, R61 ;  /* 0x0000003d003c1202 */ /* 0x000fe20000000f00 */
[----:B------:R-:W-:Y:S06]  /*10e0*/  @P1 BRA `(.L_x_16) ;  /* 0x0000000000141947 */ /* 0x000fec0003800000 */
[----:B------:R-:W-:Y:S02]  /*10f0*/  FSETP.NEU.AND P2, PT, R62, RZ, PT ;  /* 0x000000ff3e00720b */ /* 0x000fe40003f4d000 */
[----:B------:R-:W-:Y:S02]  /*1100*/  MOV R60, R11 ;  /* 0x0000000b003c7202 */ /* 0x000fe40000000f00 */
[----:B------:R-:W-:-:S13]  /*1110*/  ISETP.EQ.OR P2, PT, R5, RZ, !P2 ;  /* 0x000000ff0500720c */ /* 0x000fda0005742670 */
[----:B------:R-:W-:-:S04]  /*1120*/  @!P2 FSETP.GT.AND P3, PT, R11, R62, PT ;  /* 0x0000003e0b00a20b */ /* 0x000fc80003f64000 */
[----:B------:R-:W-:-:S09]  /*1130*/  @!P2 FSEL R60, R11, R62, P3 ;  /* 0x0000003e0b3ca208 */ /* 0x000fd20001800000 */
.L_x_16:
[----:B------:R-:W-:Y:S05]  /*1140*/  BSYNC.RECONVERGENT B2 ;  /* 0x0000000000027941 */ /* 0x000fea0003800200 */
.L_x_15:
[----:B------:R-:W-:Y:S01]  /*1150*/  MOV R48, UR10 ;  /* 0x0000000a00307c02 */ /* 0x000fe20008000f00 */
[----:B------:R-:W-:Y:S01]  /*1160*/  @P1 FFMA R63, R63, -0.5, R61 ;  /* 0xbf0000003f3f1823 */ /* 0x000fe2000000003d */
[----:B------:R-:W-:Y:S01]  /*1170*/  MOV R49, UR11 ;  /* 0x0000000b00317c02 */ /* 0x000fe20008000f00 */
[----:B------:R-:W-:Y:S01]  /*1180*/  IMAD.U32 R32, RZ, RZ, UR12 ;  /* 0x0000000cff207e24 */ /* 0x000fe2000f8e00ff */
[----:B------:R-:W-:Y:S01]  /*1190*/  MOV R33, UR13 ;  /* 0x0000000d00217c02 */ /* 0x000fe20008000f00 */
[----:B------:R-:W-:-:S04]  /*11a0*/  IMAD.WIDE R50, R6, 0x4, R44 ;  /* 0x0000000406327825 */ /* 0x000fc800078e022c */
[C-C-:B------:R-:W-:Y:S01]  /*11b0*/  FADD R65, R60.reuse, R57.reuse ;  /* 0x000000393c417221 */ /* 0x140fe20000000000 */
[----:B------:R-:W-:Y:S01]  /*11c0*/  FADD R67, R60, -R57 ;  /* 0x800000393c437221 */ /* 0x000fe20000000000 */
[----:B------:R2:W-:Y:S01]  /*11d0*/  @P1 STG.E desc[UR4][R38.64], R63 ;  /* 0x0000003f26001986 */ /* 0x0005e2000c101904 */
[----:B------:R-:W-:-:S03]  /*11e0*/  IMAD.WIDE R52, R6, 0x4, R46 ;  /* 0x0000000406347825 */ /* 0x000fc600078e022e */
[----:B------:R2:W-:Y:S01]  /*11f0*/  STG.E desc[UR4][R50.64], R60 ;  /* 0x0000003c32007986 */ /* 0x0005e2000c101904 */
[----:B------:R-:W-:-:S03]  /*1200*/  IMAD.WIDE R54, R6, 0x4, R48 ;  /* 0x0000000406367825 */ /* 0x000fc600078e0230 */
[----:B------:R2:W-:Y:S01]  /*1210*/  STG.E desc[UR4][R52.64], R65 ;  /* 0x0000004134007986 */ /* 0x0005e2000c101904 */
[----:B------:R-:W-:-:S03]  /*1220*/  IMAD.WIDE R56, R6, 0x4, R32 ;  /* 0x0000000406387825 */ /* 0x000fc600078e0220 */
[----:B------:R2:W-:Y:S04]  /*1230*/  STG.E desc[UR4][R54.64], R67 ;  /* 0x0000004336007986 */ /* 0x0005e8000c101904 */
[----:B------:R2:W-:Y:S01]  /*1240*/  STG.E desc[UR4][R56.64], RZ ;  /* 0x000000ff38007986 */ /* 0x0005e2000c101904 */
[----:B------:R-:W-:Y:S05]  /*1250*/  BRA `(.L_x_17) ;  /* 0x0000000000807947 */ /* 0x000fea0003800000 */
.L_x_14:
[----:B------:R-:W-:Y:S01]  /*1260*/  MOV R44, UR8 ;  /* 0x00000008002c7c02 */ /* 0x000fe20008000f00 */
[----:B------:R-:W-:Y:S01]  /*1270*/  BSSY.RECONVERGENT B2, `(.L_x_18) ;  /* 0x000000a000027945 */ /* 0x000fe20003800200 */
[----:B------:R-:W-:Y:S01]  /*1280*/  MOV R45, UR9 ;  /* 0x00000009002d7c02 */ /* 0x000fe20008000f00 */
[----:B------:R-:W-:Y:S01]  /*1290*/  @P1 FFMA R63, R63, 0.5, R62 ;  /* 0x3f0000003f3f1823 */ /* 0x000fe2000000003e */
[----:B------:R-:W-:Y:S01]  /*12a0*/  @P1 MOV R64, R62 ;  /* 0x0000003e00401202 */ /* 0x000fe20000000f00 */
[----:B------:R-:W-:Y:S06]  /*12b0*/  @P1 BRA `(.L_x_19) ;  /* 0x0000000000141947 */ /* 0x000fec0003800000 */
[----:B------:R-:W-:Y:S02]  /*12c0*/  FSETP.NEU.AND P2, PT, R61, RZ, PT ;  /* 0x000000ff3d00720b */ /* 0x000fe40003f4d000 */
[----:B------:R-:W-:Y:S02]  /*12d0*/  MOV R64, R2 ;  /* 0x0000000200407202 */ /* 0x000fe40000000f00 */
[----:B------:R-:W-:-:S13]  /*12e0*/  ISETP.EQ.OR P2, PT, R5, RZ, !P2 ;  /* 0x000000ff0500720c */ /* 0x000fda0005742670 */
[----:B------:R-:W-:-:S04]  /*12f0*/  @!P2 FSETP.GEU.AND P3, PT, R2, R61, PT ;  /* 0x0000003d0200a20b */ /* 0x000fc80003f6e000 */
[----:B------:R-:W-:-:S09]  /*1300*/  @!P2 FSEL R64, R2, R61, !P3 ;  /* 0x0000003d0240a208 */ /* 0x000fd20005800000 */
.L_x_19:
[----:B------:R-:W-:Y:S05]  /*1310*/  BSYNC.RECONVERGENT B2 ;  /* 0x0000000000027941 */ /* 0x000fea0003800200 */
.L_x_18:
[----:B------:R-:W-:Y:S01]  /*1320*/  MOV R46, UR14 ;  /* 0x0000000e002e7c02 */ /* 0x000fe20008000f00 */
[----:B------:R-:W-:Y:S01]  /*1330*/  IMAD.U32 R47, RZ, RZ, UR15 ;  /* 0x0000000fff2f7e24 */ /* 0x000fe2000f8e00ff */
[----:B------:R-:W-:Y:S01]  /*1340*/  MOV R48, UR10 ;  /* 0x0000000a00307c02 */ /* 0x000fe20008000f00 */
[----:B------:R-:W-:Y:S01]  /*1350*/  IMAD.WIDE R50, R6, 0x4, R44 ;  /* 0x0000000406327825 */ /* 0x000fe200078e022c */
[----:B------:R-:W-:-:S03]  /*1360*/  MOV R49, UR11 ;  /* 0x0000000b00317c02 */ /* 0x000fc60008000f00 */
[----:B------:R-:W-:Y:S01]  /*1370*/  HFMA2 R69, -RZ, RZ, 1.875, 0 ;  /* 0x3f800000ff457431 */ /* 0x000fe200000001ff */
[----:B------:R-:W-:Y:S01]  /*1380*/  MOV R32, UR12 ;  /* 0x0000000c00207c02 */ /* 0x000fe20008000f00 */
[----:B------:R-:W-:Y:S01]  /*1390*/  IMAD.WIDE R52, R6, 0x4, R46 ;  /* 0x0000000406347825 */ /* 0x000fe200078e022e */
[----:B------:R-:W-:-:S03]  /*13a0*/  MOV R33, UR13 ;  /* 0x0000000d00217c02 */ /* 0x000fc60008000f00 */
[C-C-:B------:R-:W-:Y:S01]  /*13b0*/  FADD R65, R57.reuse, R64.reuse ;  /* 0x0000004039417221 */ /* 0x140fe20000000000 */
[----:B------:R-:W-:Y:S01]  /*13c0*/  FADD R67, -R57, R64 ;  /* 0x0000004039437221 */ /* 0x000fe20000000100 */
[C---:B------:R-:W-:Y:S01]  /*13d0*/  IMAD.WIDE R54, R6.reuse, 0x4, R48 ;  /* 0x0000000406367825 */ /* 0x040fe200078e0230 */
[----:B------:R1:W-:Y:S01]  /*13e0*/  @P1 STG.E desc[UR4][R40.64], R63 ;  /* 0x0000003f28001986 */ /* 0x0003e2000c101904 */
[----:B------:R-:W-:Y:S02]  /*13f0*/  MOV R60, R62 ;  /* 0x0000003e003c7202 */ /* 0x000fe40000000f00 */
[----:B------:R-:W-:Y:S01]  /*1400*/  IMAD.WIDE R56, R6, 0x4, R32 ;  /* 0x0000000406387825 */ /* 0x000fe200078e0220 */
[----:B------:R1:W-:Y:S03]  /*1410*/  STG.E desc[UR4][R50.64], R64 ;  /* 0x0000004032007986 */ /* 0x0003e6000c101904 */
[----:B------:R-:W-:Y:S01]  /*1420*/  IMAD.MOV.U32 R61, RZ, RZ, R64 ;  /* 0x000000ffff3d7224 */ /* 0x000fe200078e0040 */
[----:B------:R1:W-:Y:S04]  /*1430*/  STG.E desc[UR4][R52.64], R65 ;  /* 0x0000004134007986 */ /* 0x0003e8000c101904 */
[----:B------:R1:W-:Y:S04]  /*1440*/  STG.E desc[UR4][R54.64], R67 ;  /* 0x0000004336007986 */ /* 0x0003e8000c101904 */
[----:B------:R1:W-:Y:S02]  /*1450*/  STG.E desc[UR4][R56.64], R69 ;  /* 0x0000004538007986 */ /* 0x0003e4000c101904 */
.L_x_17:
[----:B------:R-:W-:Y:S05]  /*1460*/  BSYNC.RECONVERGENT B1 ;  /* 0x0000000000017941 */ /* 0x000fea0003800200 */
.L_x_13:
[----:B-12---:R-:W-:-:S05]  /*1470*/  MOV R53, UR7 ;  /* 0x0000000700357c02 */ /* 0x006fca0008000f00 */
[----:B------:R-:W-:-:S04]  /*1480*/  IMAD.WIDE R54, R53, 0x4, R36 ;  /* 0x0000000435367825 */ /* 0x000fc800078e0224 */
[C---:B------:R-:W-:Y:S02]  /*1490*/  IMAD.WIDE R50, R53.reuse, 0x4, R34 ;  /* 0x0000000435327825 */ /* 0x040fe400078e0222 */
[----:B------:R1:W5:Y:S04]  /*14a0*/  LDG.E.CONSTANT R54, desc[UR4][R54.64] ;  /* 0x0000000436367981 */ /* 0x000368000c1e9900 */
[----:B------:R1:W5:Y:S01]  /*14b0*/  LDG.E.CONSTANT R57, desc[UR4][R50.64] ;  /* 0x0000000432397981 */ /* 0x000362000c1e9900 */
[----:B0-----:R-:W-:-:S04]  /*14c0*/  IMAD.WIDE R38, R53, 0x4, R38 ;  /* 0x0000000435267825 */ /* 0x001fc800078e0226 */
[----:B------:R-:W-:Y:S01]  /*14d0*/  IMAD.WIDE R40, R53, 0x4, R40 ;  /* 0x0000000435287825 */ /* 0x000fe200078e0228 */
[----:B------:R1:W-:Y:S04]  /*14e0*/  STG.E desc[UR4][R38.64], R3 ;  /* 0x0000000326007986 */ /* 0x0003e8000c101904 */
[----:B------:R1:W-:Y:S01]  /*14f0*/  STG.E desc[UR4][R40.64], R3 ;  /* 0x0000000328007986 */ /* 0x0003e2000c101904 */
[----:B------:R-:W-:Y:S01]  /*1500*/  BSSY.RECONVERGENT B1, `(.L_x_20) ;  /* 0x0000022000017945 */ /* 0x000fe20003800200 */
[----:B------:R-:W-:-:S04]  /*1510*/  IMAD.WIDE R34, R6, 0x4, R30 ;  /* 0x0000000406227825 */ /* 0x000fc800078e021e */
[----:B------:R-:W-:Y:S01]  /*1520*/  IMAD.WIDE R36, R6, 0x4, R28 ;  /* 0x0000000406247825 */ /* 0x000fe200078e021c */
[----:B------:R-:W-:Y:S06]  /*1530*/  @P0 BRA `(.L_x_21) ;  /* 0x00000000003c0947 */ /* 0x000fec0003800000 */
[----:B-1----:R-:W-:-:S06]  /*1540*/  IMAD.WIDE R50, R7, 0x4, R16 ;  /* 0x0000000407327825 */ /* 0x002fcc00078e0210 */
[----:B------:R-:W2:Y:S01]  /*1550*/  LDG.E.CONSTANT R50, desc[UR4][R50.64] ;  /* 0x0000000432327981 */ /* 0x000ea2000c1e9900 */
[----:B-----5:R-:W-:Y:S01]  /*1560*/  FMNMX R11, R11, R54, !PT ;  /* 0x000000360b0b7209 */ /* 0x020fe20007800000 */
[----:B------:R-:W-:Y:S01]  /*1570*/  BSSY.RECONVERGENT B2, `(.L_x_22) ;  /* 0x0000008000027945 */ /* 0x000fe20003800200 */
[----:B------:R-:W-:Y:S02]  /*1580*/  PLOP3.LUT P0, PT, PT, PT, PT, 0x8, 0x80 ;  /* 0x000000000080781c */ /* 0x000fe40003f0e170 */
[----:B--2---:R-:W-:-:S13]  /*1590*/  FSETP.GEU.AND P1, PT, R50, R11, PT ;  /* 0x0000000b3200720b */ /* 0x004fda0003f2e000 */
[----:B------:R-:W-:Y:S05]  /*15a0*/  @P1 BRA `(.L_x_23) ;  /* 0x0000000000101947 */ /* 0x000fea0003800000 */
[----:B------:R-:W-:Y:S01]  /*15b0*/  IMAD.WIDE R50, R7, 0x4, R12 ;  /* 0x0000000407327825 */ /* 0x000fe200078e020c */
[----:B------:R-:W2:Y:S05]  /*15c0*/  LDG.E.CONSTANT R3, desc[UR4][R34.64] ;  /* 0x0000000422037981 */ /* 0x000eaa000c1e9900 */
[----:B------:R-:W2:Y:S02]  /*15d0*/  LDG.E.CONSTANT R50, desc[UR4][R50.64] ;  /* 0x0000000432327981 */ /* 0x000ea4000c1e9900 */
[----:B--2---:R-:W-:-:S13]  /*15e0*/  FSETP.LT.AND P0, PT, R50, R3, PT ;  /* 0x000000033200720b */ /* 0x004fda0003f01000 */
.L_x_23:
[----:B------:R-:W-:Y:S05]  /*15f0*/  BSYNC.RECONVERGENT B2 ;  /* 0x0000000000027941 */ /* 0x000fea0003800200 */
.L_x_22:
[----:B------:R-:W-:Y:S02]  /*1600*/  FSEL R52, R57, R2, P0 ;  /* 0x0000000239347208 */ /* 0x000fe40000000000 */
[----:B------:R-:W-:Y:S01]  /*1610*/  SEL R55, R0, 0x1, !P0 ;  /* 0x0000000100377807 */ /* 0x000fe20004000000 */
[----:B------:R-:W-:Y:S06]  /*1620*/  BRA `(.L_x_24) ;  /* 0x00000000003c7947 */ /* 0x000fec0003800000 */
.L_x_21:
[----:B-1----:R-:W-:-:S06]  /*1630*/  IMAD.WIDE R50, R7, 0x4, R18 ;  /* 0x0000000407327825 */ /* 0x002fcc00078e0212 */
[----:B------:R-:W2:Y:S01]  /*1640*/  LDG.E.CONSTANT R51, desc[UR4][R50.64] ;  /* 0x0000000432337981 */ /* 0x000ea2000c1e9900 */
[----:B-----5:R-:W-:Y:S02]  /*1650*/  FMNMX R52, R57, R2, PT ;  /* 0x0000000239347209 */ /* 0x020fe40003800000 */
[----:B------:R-:W-:Y:S02]  /*1660*/  PLOP3.LUT P0, PT, PT, PT, PT, 0x80, 0x8 ;  /* 0x000000000008781c */ /* 0x000fe40003f0f070 */
[----:B------:R-:W-:Y:S02]  /*1670*/  MOV R55, R0 ;  /* 0x0000000000377202 */ /* 0x000fe40000000f00 */
[----:B--2---:R-:W-:-:S13]  /*1680*/  FSETP.GT.AND P1, PT, R51, R52, PT ;  /* 0x000000343300720b */ /* 0x004fda0003f24000 */
[----:B------:R-:W-:Y:S05]  /*1690*/  @!P1 BRA `(.L_x_24) ;  /* 0x0000000000209947 */ /* 0x000fea0003800000 */
[----:B------:R-:W-:Y:S01]  /*16a0*/  IMAD.WIDE R2, R7, 0x4, R12 ;  /* 0x0000000407027825 */ /* 0x000fe200078e020c */
[----:B------:R-:W2:Y:S05]  /*16b0*/  LDG.E.CONSTANT R50, desc[UR4][R36.64] ;  /* 0x0000000424327981 */ /* 0x000eaa000c1e9900 */
[----:B------:R-:W2:Y:S01]  /*16c0*/  LDG.E.CONSTANT R3, desc[UR4][R2.64] ;  /* 0x0000000402037981 */ /* 0x000ea2000c1e9900 */
[----:B------:R-:W-:Y:S02]  /*16d0*/  MOV R55, R0 ;  /* 0x0000000000377202 */ /* 0x000fe40000000f00 */
[----:B--2---:R-:W-:-:S13]  /*16e0*/  FSETP.GT.AND P1, PT, R3, R50, PT ;  /* 0x000000320300720b */ /* 0x004fda0003f24000 */
[----:B------:R-:W-:Y:S02]  /*16f0*/  @P1 PLOP3.LUT P0, PT, PT, PT, PT, 0x8, 0x80 ;  /* 0x000000000080181c */ /* 0x000fe40003f0e170 */
[----:B------:R-:W-:Y:S02]  /*1700*/  @P1 MOV R11, R54 ;  /* 0x00000036000b1202 */ /* 0x000fe40000000f00 */
[----:B------:R-:W-:-:S09]  /*1710*/  @P1 MOV R55, RZ ;  /* 0x000000ff00371202 */ /* 0x000fd20000000f00 */
.L_x_24:
[----:B------:R-:W-:Y:S05]  /*1720*/  BSYNC.RECONVERGENT B1 ;  /* 0x0000000000017941 */ /* 0x000fea0003800200 */
.L_x_20:
[----:B------:R-:W-:-:S06]  /*1730*/  IMAD.WIDE R42, R53, 0x4, R42 ;  /* 0x00000004352a7825 */ /* 0x000fcc00078e022a */
[----:B------:R-:W2:Y:S01]  /*1740*/  LDG.E.CONSTANT R43, desc[UR4][R42.64] ;  /* 0x000000042a2b7981 */ /* 0x000ea2000c1e9900 */
[----:B------:R-:W-:Y:S01]  /*1750*/  ISETP.NE.AND P2, PT, R55, RZ, PT ;  /* 0x000000ff3700720c */ /* 0x000fe20003f45270 */
[----:B------:R-:W-:Y:S01]  /*1760*/  BSSY.RECONVERGENT B1, `(.L_x_25) ;  /* 0x0000037000017945 */ /* 0x000fe20003800200 */
[----:B------:R-:W-:Y:S02]  /*1770*/  ISETP.NE.AND P1, PT, R0, R55, PT ;  /* 0x000000370000720c */ /* 0x000fe40003f25270 */
[----:B------:R-:W-:Y:S01]  /*1780*/  ISETP.GE.AND P3, PT, R9, R58, PT ;  /* 0x0000003a0900720c */ /* 0x000fe20003f66270 */
[----:B--2---:R-:W-:-:S08]  /*1790*/  FMUL R2, R43, R8 ;  /* 0x000000082b027220 */ /* 0x004fd00000400000 */
[----:B------:R-:W-:Y:S05]  /*17a0*/  @!P2 BRA `(.L_x_26) ;  /* 0x000000000068a947 */ /* 0x000fea0003800000 */
[----:B------:R-:W-:Y:S01]  /*17b0*/  ISETP.GE.AND P2, PT, R9, R58, PT ;  /* 0x0000003a0900720c */ /* 0x000fe20003f46270 */
[----:B------:R-:W-:-:S12]  /*17c0*/  BSSY.RECONVERGENT B2, `(.L_x_27) ;  /* 0x000000b000027945 */ /* 0x000fd80003800200 */
[----:B------:R-:W-:Y:S05]  /*17d0*/  @P1 BRA P2, `(.L_x_28) ;  /* 0x0000000000181947 */ /* 0x000fea0001000000 */
[----:B------:R-:W-:Y:S02]  /*17e0*/  FSETP.NEU.AND P1, PT, R61, RZ, PT ;  /* 0x000000ff3d00720b */ /* 0x000fe40003f2d000 */
[----:B------:R-:W-:-:S11]  /*17f0*/  MOV R0, R52 ;  /* 0x0000003400007202 */ /* 0x000fd60000000f00 */
[----:B------:R-:W-:Y:S05]  /*1800*/  @!P1 BRA `(.L_x_29) ;  /* 0x0000000000189947 */ /* 0x000fea0003800000 */
[----:B------:R-:W-:-:S04]  /*1810*/  FSETP.GEU.AND P1, PT, R52, R61, PT ;  /* 0x0000003d3400720b */ /* 0x000fc80003f2e000 */
[----:B------:R-:W-:Y:S01]  /*1820*/  FSEL R0, R52, R61, !P1 ;  /* 0x0000003d34007208 */ /* 0x000fe20004800000 */
[----:B------:R-:W-:Y:S08]  /*1830*/  BRA `(.L_x_29) ;  /* 0x00000000000c7947 */ /* 0x000ff00003800000 */
.L_x_28:
[--C-:B------:R-:W-:Y:S01]  /*1840*/  FFMA R3, R43, 0.5, R60.reuse ;  /* 0x3f0000002b037823 */ /* 0x100fe2000000003c */
[----:B------:R-:W-:-:S04]  /*1850*/  IMAD.MOV.U32 R0, RZ, RZ, R60 ;  /* 0x000000ffff007224 */ /* 0x000fc800078e003c */
[----:B------:R0:W-:Y:S03]  /*1860*/  STG.E desc[UR4][R40.64], R3 ;  /* 0x0000000328007986 */ /* 0x0001e6000c101904 */
.L_x_29:
[----:B------:R-:W-:Y:S05]  /*1870*/  BSYNC.RECONVERGENT B2 ;  /* 0x0000000000027941 */ /* 0x000fea0003800200 */
.L_x_27:
[----:B------:R-:W-:-:S04]  /*1880*/  IMAD.WIDE R44, R7, 0x4, R44 ;  /* 0x00000004072c7825 */ /* 0x000fc800078e022c */
[C-C-:B0-----:R-:W-:Y:S01]  /*1890*/  FADD R3, R0.reuse, R2.reuse ;  /* 0x0000000200037221 */ /* 0x141fe20000000000 */
[----:B------:R-:W-:Y:S02]  /*18a0*/  HFMA2 R41, -RZ, RZ, 1.875, 0 ;  /* 0x3f800000ff297431 */ /* 0x000fe400000001ff */
[----:B------:R-:W-:Y:S01]  /*18b0*/  FADD R39, R0, -R2 ;  /* 0x8000000200277221 */ /* 0x000fe20000000000 */
[C---:B------:R-:W-:Y:S01]  /*18c0*/  IMAD.WIDE R46, R7.reuse, 0x4, R46 ;  /* 0x00000004072e7825 */ /* 0x040fe200078e022e */
[----:B------:R0:W-:Y:S01]  /*18d0*/  STG.E desc[UR4][R44.64], R0 ;  /* 0x000000002c007986 */ /* 0x0001e2000c101904 */
[----:B------:R-:W-:Y:S02]  /*18e0*/  MOV R61, R0 ;  /* 0x00000000003d7202 */ /* 0x000fe40000000f00 */
[C---:B------:R-:W-:Y:S01]  /*18f0*/  IMAD.WIDE R48, R7.reuse, 0x4, R48 ;  /* 0x0000000407307825 */ /* 0x040fe200078e0230 */
[----:B------:R0:W-:Y:S03]  /*1900*/  STG.E desc[UR4][R46.64], R3 ;  /* 0x000000032e007986 */ /* 0x0001e6000c101904 */
[----:B------:R-:W-:Y:S01]  /*1910*/  IMAD.WIDE R32, R7, 0x4, R32 ;  /* 0x0000000407207825 */ /* 0x000fe200078e0220 */
[----:B------:R0:W-:Y:S04]  /*1920*/  STG.E desc[UR4][R48.64], R39 ;  /* 0x0000002730007986 */ /* 0x0001e8000c101904 */
[----:B------:R0:W-:Y:S01]  /*1930*/  STG.E desc[UR4][R32.64], R41 ;  /* 0x0000002920007986 */ /* 0x0001e2000c101904 */
[----:B------:R-:W-:Y:S05]  /*1940*/  BRA `(.L_x_30) ;  /* 0x0000000000607947 */ /* 0x000fea0003800000 */
.L_x_26:
[----:B------:R-:W-:Y:S04]  /*1950*/  BSSY.RECONVERGENT B2, `(.L_x_31) ;  /* 0x000000b000027945 */ /* 0x000fe80003800200 */
[----:B------:R-:W-:Y:S05]  /*1960*/  @P1 BRA P3, `(.L_x_32) ;  /* 0x0000000000181947 */ /* 0x000fea0001800000 */
[----:B------:R-:W-:Y:S02]  /*1970*/  FSETP.NEU.AND P1, PT, R60, RZ, PT ;  /* 0x000000ff3c00720b */ /* 0x000fe40003f2d000 */
[----:B------:R-:W-:-:S11]  /*1980*/  MOV R3, R11 ;  /* 0x0000000b00037202 */ /* 0x000fd60000000f00 */
[----:B------:R-:W-:Y:S05]  /*1990*/  @!P1 BRA `(.L_x_33) ;  /* 0x0000000000189947 */ /* 0x000fea0003800000 */
[----:B------:R-:W-:-:S04]  /*19a0*/  FSETP.GT.AND P1, PT, R11, R60, PT ;  /* 0x0000003c0b00720b */ /* 0x000fc80003f24000 */
[----:B------:R-:W-:Y:S01]  /*19b0*/  FSEL R3, R11, R60, P1 ;  /* 0x0000003c0b037208 */ /* 0x000fe20000800000 */
[----:B------:R-:W-:Y:S08]  /*19c0*/  BRA `(.L_x_33) ;  /* 0x00000000000c7947 */ /* 0x000ff00003800000 */
.L_x_32:
[----:B------:R-:W-:Y:S01]  /*19d0*/  FFMA R41, R43, -0.5, R61 ;  /* 0xbf0000002b297823 */ /* 0x000fe2000000003d */
[----:B------:R-:W-:-:S04]  /*19e0*/  MOV R3, R61 ;  /* 0x0000003d00037202 */ /* 0x000fc80000000f00 */
[----:B------:R0:W-:Y:S03]  /*19f0*/  STG.E desc[UR4][R38.64], R41 ;  /* 0x0000002926007986 */ /* 0x0001e6000c101904 */
.L_x_33:
[----:B------:R-:W-:Y:S05]  /*1a00*/  BSYNC.RECONVERGENT B2 ;  /* 0x0000000000027941 */ /* 0x000fea0003800200 */
.L_x_31:
[----:B------:R-:W-:-:S04]  /*1a10*/  IMAD.WIDE R44, R7, 0x4, R44 ;  /* 0x00000004072c7825 */ /* 0x000fc800078e022c */
[C-C-:B0-----:R-:W-:Y:S01]  /*1a20*/  FADD R39, R2.reuse, R3.reuse ;  /* 0x0000000302277221 */ /* 0x141fe20000000000 */
[----:B------:R-:W-:Y:S01]  /*1a30*/  FADD R41, -R2, R3 ;  /* 0x0000000302297221 */ /* 0x000fe20000000100 */
[----:B------:R-:W-:Y:S01]  /*1a40*/  MOV R60, R3 ;  /* 0x00000003003c7202 */ /* 0x000fe20000000f00 */
[C---:B------:R-:W-:Y:S01]  /*1a50*/  IMAD.WIDE R46, R7.reuse, 0x4, R46 ;  /* 0x00000004072e7825 */ /* 0x040fe200078e022e */
[----:B------:R1:W-:Y:S01]  /*1a60*/  STG.E desc[UR4][R44.64], R3 ;  /* 0x000000032c007986 */ /* 0x0003e2000c101904 */
[----:B------:R-:W-:Y:S02]  /*1a70*/  MOV R0, R61 ;  /* 0x0000003d00007202 */ /* 0x000fe40000000f00 */
[C---:B------:R-:W-:Y:S01]  /*1a80*/  IMAD.WIDE R48, R7.reuse, 0x4, R48 ;  /* 0x0000000407307825 */ /* 0x040fe200078e0230 */
[----:B------:R1:W-:Y:S03]  /*1a90*/  STG.E desc[UR4][R46.64], R39 ;  /* 0x000000272e007986 */ /* 0x0003e6000c101904 */
[----:B------:R-:W-:Y:S01]  /*1aa0*/  IMAD.WIDE R32, R7, 0x4, R32 ;  /* 0x0000000407207825 */ /* 0x000fe200078e0220 */
[----:B------:R1:W-:Y:S04]  /*1ab0*/  STG.E desc[UR4][R48.64], R41 ;  /* 0x0000002930007986 */ /* 0x0003e8000c101904 */
[----:B------:R1:W-:Y:S02]  /*1ac0*/  STG.E desc[UR4][R32.64], RZ ;  /* 0x000000ff20007986 */ /* 0x0003e4000c101904 */
.L_x_30:
[----:B------:R-:W-:Y:S05]  /*1ad0*/  BSYNC.RECONVERGENT B1 ;  /* 0x0000000000017941 */ /* 0x000fea0003800200 */
.L_x_25:
[----:B01----:R-:W-:-:S04]  /*1ae0*/  IMAD.WIDE R2, R53, 0x4, R34 ;  /* 0x0000000435027825 */ /* 0x003fc800078e0222 */
[----:B------:R-:W-:Y:S02]  /*1af0*/  IMAD.WIDE R32, R53, 0x4, R36 ;  /* 0x0000000435207825 */ /* 0x000fe400078e0224 */
[----:B------:R1:W5:Y:S04]  /*1b00*/  LDG.E.CONSTANT R2, desc[UR4][R2.64] ;  /* 0x0000000402027981 */ /* 0x000368000c1e9900 */
[----:B------:R1:W5:Y:S01]  /*1b10*/  LDG.E.CONSTANT R32, desc[UR4][R32.64] ;  /* 0x0000000420207981 */ /* 0x000362000c1e9900 */
[----:B------:R-:W-:Y:S01]  /*1b20*/  VIADD R4, R4, 0x2 ;  /* 0x0000000204047836 */ /* 0x000fe20000000000 */
[----:B------:R-:W-:Y:S02]  /*1b30*/  IADD3 R9, PT, PT, R9, 0x2, RZ ;  /* 0x0000000209097810 */ /* 0x000fe40007ffe0ff */
[----:B------:R-:W-:-:S02]  /*1b40*/  IADD3 R5, PT, PT, R5, 0x2, RZ ;  /* 0x0000000205057810 */ /* 0x000fc40007ffe0ff */
[----:B------:R-:W-:Y:S02]  /*1b50*/  ISETP.NE.AND P1, PT, R4, RZ, PT ;  /* 0x000000ff0400720c */ /* 0x000fe40003f25270 */
[C---:B------:R-:W-:Y:S02]  /*1b60*/  LEA R7, R53.reuse, R7, 0x1 ;  /* 0x0000000735077211 */ /* 0x040fe400078e08ff */
[----:B------:R-:W-:Y:S02]  /*1b70*/  LEA R6, R53, R6, 0x1 ;  /* 0x0000000635067211 */ /* 0x000fe400078e08ff */
[----:B------:R-:W-:-:S07]  /*1b80*/  MOV R62, R60 ;  /* 0x0000003c003e7202 */ /* 0x000fce0000000f00 */
[----:B-1----:R-:W-:Y:S05]  /*1b90*/  @P1 BRA `(.L_x_34) ;  /* 0xfffffff000781947 */ /* 0x002fea000383ffff */
.L_x_7:
[----:B------:R-:W-:Y:S05]  /*1ba0*/  BSYNC.RECONVERGENT B0 ;  /* 0x0000000000007941 */ /* 0x000fea0003800200 */
.L_x_6:
[----:B------:R-:W-:-:S04]  /*1bb0*/  LOP3.LUT R10, R10, 0x1, RZ, 0xc0, !PT ;  /* 0x000000010a0a7812 */ /* 0x000fc800078ec0ff */
[----:B------:R-:W-:-:S13]  /*1bc0*/  ISETP.NE.U32.AND P1, PT, R10, 0x1, PT ;  /* 0x000000010a00780c */ /* 0x000fda0003f25070 */
[----:B------:R-:W-:Y:S05]  /*1bd0*/  @P1 EXIT ;  /* 0x000000000000194d */ /* 0x000fea0003800000 */
[----:B------:R-:W0:Y:S01]  /*1be0*/  LDC.64 R14, c[0x0][0x3b8] ;  /* 0x0000ee00ff0e7b82 */ /* 0x000e220000000a00 */
[----:B------:R-:W-:-:S07]  /*1bf0*/  IMAD R53, R9, R53, R59 ;  /* 0x0000003509357224 */ /* 0x000fce00078e023b */
[----:B------:R-:W1:Y:S08]  /*1c00*/  LDC.64 R12, c[0x0][0x3b0] ;  /* 0x0000ec00ff0c7b82 */ /* 0x000e700000000a00 */
[----:B------:R-:W2:Y:S01]  /*1c10*/  LDC.64 R4, c[0x0][0x3f8] ;  /* 0x0000fe00ff047b82 */ /* 0x000ea20000000a00 */
[----:B0-----:R-:W-:-:S07]  /*1c20*/  IMAD.WIDE R14, R53, 0x4, R14 ;  /* 0x00000004350e7825 */ /* 0x001fce00078e020e */
[----:B------:R-:W0:Y:S01]  /*1c30*/  LDC.64 R6, c[0x0][0x400] ;  /* 0x00010000ff067b82 */ /* 0x000e220000000a00 */
[----:B------:R3:W5:Y:S01]  /*1c40*/  LDG.E.CONSTANT R14, desc[UR4][R14.64] ;  /* 0x000000040e0e7981 */ /* 0x000762000c1e9900 */
[----:B-1----:R-:W-:-:S05]  /*1c50*/  IMAD.WIDE R12, R53, 0x4, R12 ;  /* 0x00000004350c7825 */ /* 0x002fca00078e020c */
[----:B------:R3:W5:Y:S01]  /*1c60*/  LDG.E.CONSTANT R17, desc[UR4][R12.64] ;  /* 0x000000040c117981 */ /* 0x000762000c1e9900 */
[----:B------:R-:W-:Y:S01]  /*1c70*/  MOV R3, 0x7fc00000 ;  /* 0x7fc0000000037802 */ /* 0x000fe20000000f00 */
[----:B--2---:R-:W-:-:S05]  /*1c80*/  IMAD.WIDE R4, R53, 0x4, R4 ;  /* 0x0000000435047825 */ /* 0x004fca00078e0204 */
[----:B------:R3:W-:Y:S01]  /*1c90*/  STG.E desc[UR4][R4.64], R3 ;  /* 0x0000000304007986 */ /* 0x0007e2000c101904 */
[----:B0-----:R-:W-:-:S05]  /*1ca0*/  IMAD.WIDE R6, R53, 0x4, R6 ;  /* 0x0000000435067825 */ /* 0x001fca00078e0206 */
[----:B------:R3:W-:Y:S01]  /*1cb0*/  STG.E desc[UR4][R6.64], R3 ;  /* 0x0000000306007986 */ /* 0x0007e2000c101904 */
[----:B------:R-:W-:Y:S04]  /*1cc0*/  BSSY.RECONVERGENT B0, `(.L_x_35) ;  /* 0x0000020000007945 */ /* 0x000fe80003800200 */
[----:B------:R-:W-:Y:S05]  /*1cd0*/  @P0 BRA `(.L_x_36) ;  /* 0x0000000000400947 */ /* 0x000fea0003800000 */
[----:B---3--:R-:W0:Y:S02]  /*1ce0*/  LDC.64 R12, c[0x0][0x3a0] ;  /* 0x0000e800ff0c7b82 */ /* 0x008e240000000a00 */
[----:B0-----:R-:W-:-:S06]  /*1cf0*/  IMAD.WIDE R12, R53, 0x4, R12 ;  /* 0x00000004350c7825 */ /* 0x001fcc00078e020c */
[----:B------:R-:W2:Y:S01]  /*1d00*/  LDG.E.CONSTANT R12, desc[UR4][R12.64] ;  /* 0x000000040c0c7981 */ /* 0x000ea2000c1e9900 */
[----:B-----5:R-:W-:Y:S01]  /*1d10*/  FMNMX R11, R11, R14, !PT ;  /* 0x0000000e0b0b7209 */ /* 0x020fe20007800000 */
[----:B------:R-:W-:Y:S01]  /*1d20*/  BSSY.RECONVERGENT B1, `(.L_x_37) ;  /* 0x0000008000017945 */ /* 0x000fe20003800200 */
[----:B------:R-:W-:Y:S02]  /*1d30*/  PLOP3.LUT P0, PT, PT, PT, PT, 0x8, 0x80 ;  /* 0x000000000080781c */ /* 0x000fe40003f0e170 */
[----:B--2---:R-:W-:-:S13]  /*1d40*/  FSETP.GEU.AND P1, PT, R12, R11, PT ;  /* 0x0000000b0c00720b */ /* 0x004fda0003f2e000 */
[----:B------:R-:W-:Y:S05]  /*1d50*/  @P1 BRA `(.L_x_38) ;  /* 0x0000000000101947 */ /* 0x000fea0003800000 */
[----:B------:R-:W0:Y:S02]  /*1d60*/  LDC.64 R12, c[0x0][0x390] ;  /* 0x0000e400ff0c7b82 */ /* 0x000e240000000a00 */
[----:B0-----:R-:W-:-:S06]  /*1d70*/  IMAD.WIDE R12, R53, 0x4, R12 ;  /* 0x00000004350c7825 */ /* 0x001fcc00078e020c */
[----:B------:R-:W2:Y:S02]  /*1d80*/  LDG.E.CONSTANT R13, desc[UR4][R12.64] ;  /* 0x000000040c0d7981 */ /* 0x000ea4000c1e9900 */
[----:B--2---:R-:W-:-:S13]  /*1d90*/  FSETP.LT.AND P0, PT, R13, R2, PT ;  /* 0x000000020d00720b */ /* 0x004fda0003f01000 */
.L_x_38:
[----:B------:R-:W-:Y:S05]  /*1da0*/  BSYNC.RECONVERGENT B1 ;  /* 0x0000000000017941 */ /* 0x000fea0003800200 */
.L_x_37:
[----:B------:R-:W-:Y:S02]  /*1db0*/  FSEL R13, R17, R52, P0 ;  /* 0x00000034110d7208 */ /* 0x000fe40000000000 */
[----:B------:R-:W-:Y:S01]  /*1dc0*/  SEL R10, R55, 0x1, !P0 ;  /* 0x00000001370a7807 */ /* 0x000fe20004000000 */
[----:B------:R-:W-:Y:S06]  /*1dd0*/  BRA `(.L_x_39) ;  /* 0x0000000000387947 */ /* 0x000fec0003800000 */
.L_x_36:
[----:B---3-5:R-:W0:Y:S02]  /*1de0*/  LDC.64 R2, c[0x0][0x3a8] ;  /* 0x0000ea00ff027b82 */ /* 0x028e240000000a00 */
[----:B0-----:R-:W-:-:S06]  /*1df0*/  IMAD.WIDE R2, R53, 0x4, R2 ;  /* 0x0000000435027825 */ /* 0x001fcc00078e0202 */
[----:B------:R-:W2:Y:S01]  /*1e00*/  LDG.E.CONSTANT R2, desc[UR4][R2.64] ;  /* 0x0000000402027981 */ /* 0x000ea2000c1e9900 */
[----:B------:R-:W-:Y:S01]  /*1e10*/  FMNMX R13, R17, R52, PT ;  /* 0x00000034110d7209 */ /* 0x000fe20003800000 */
[----:B------:R-:W-:-:S03]  /*1e20*/  IMAD.MOV.U32 R10, RZ, RZ, R55 ;  /* 0x000000ffff0a7224 */ /* 0x000fc600078e0037 */
[----:B--2---:R-:W-:-:S13]  /*1e30*/  FSETP.GT.AND P0, PT, R2, R13, PT ;  /* 0x0000000d0200720b */ /* 0x004fda0003f04000 */
[----:B------:R-:W-:Y:S05]  /*1e40*/  @!P0 BRA `(.L_x_39) ;  /* 0x00000000001c8947 */ /* 0x000fea0003800000 */
[----:B------:R-:W0:Y:S02]  /*1e50*/  LDC.64 R2, c[0x0][0x390] ;  /* 0x0000e400ff027b82 */ /* 0x000e240000000a00 */
[----:B0-----:R-:W-:-:S06]  /*1e60*/  IMAD.WIDE R2, R53, 0x4, R2 ;  /* 0x0000000435027825 */ /* 0x001fcc00078e0202 */
[----:B------:R-:W2:Y:S01]  /*1e70*/  LDG.E.CONSTANT R3, desc[UR4][R2.64] ;  /* 0x0000000402037981 */ /* 0x000ea2000c1e9900 */
[----:B------:R-:W-:Y:S02]  /*1e80*/  MOV R10, R55 ;  /* 0x00000037000a7202 */ /* 0x000fe40000000f00 */
[----:B--2---:R-:W-:-:S13]  /*1e90*/  FSETP.GT.AND P0, PT, R3, R32, PT ;  /* 0x000000200300720b */ /* 0x004fda0003f04000 */
[----:B------:R-:W-:Y:S02]  /*1ea0*/  @P0 MOV R11, R14 ;  /* 0x0000000e000b0202 */ /* 0x000fe40000000f00 */
[----:B------:R-:W-:-:S07]  /*1eb0*/  @P0 MOV R10, RZ ;  /* 0x000000ff000a0202 */ /* 0x000fce0000000f00 */
.L_x_39:
[----:B------:R-:W-:Y:S05]  /*1ec0*/  BSYNC.RECONVERGENT B0 ;  /* 0x0000000000007941 */ /* 0x000fea0003800200 */
.L_x_35:
[----:B------:R-:W0:Y:S02]  /*1ed0*/  LDC.64 R2, c[0x0][0x398] ;  /* 0x0000e600ff027b82 */ /* 0x000e240000000a00 */
[----:B0-----:R-:W-:-:S06]  /*1ee0*/  IMAD.WIDE R2, R53, 0x4, R2 ;  /* 0x0000000435027825 */ /* 0x001fcc00078e0202 */
[----:B------:R-:W2:Y:S01]  /*1ef0*/  LDG.E.CONSTANT R3, desc[UR4][R2.64] ;  /* 0x0000000402037981 */ /* 0x000ea2000c1e9900 */
[----:B------:R-:W-:Y:S02]  /*1f00*/  ISETP.NE.AND P1, PT, R10, RZ, PT ;  /* 0x000000ff0a00720c */ /* 0x000fe40003f25270 */
[----:B------:R-:W-:Y:S02]  /*1f10*/  ISETP.NE.AND P0, PT, R55, R10, PT ;  /* 0x0000000a3700720c */ /* 0x000fe40003f05270 */
[----:B------:R-:W-:Y:S01]  /*1f20*/  ISETP.GT.AND P2, PT, R9, R58, PT ;  /* 0x0000003a0900720c */ /* 0x000fe20003f44270 */
[----:B--2---:R-:W-:-:S08]  /*1f30*/  FMUL R10, R3, R8 ;  /* 0x00000008030a7220 */ /* 0x004fd00000400000 */
[----:B------:R-:W-:Y:S05]  /*1f40*/  @!P1 BRA `(.L_x_40) ;  /* 0x0000000000749947 */ /* 0x000fea0003800000 */
[----:B------:R-:W-:Y:S01]  /*1f50*/  ISETP.GT.AND P1, PT, R9, R58, PT ;  /* 0x0000003a0900720c */ /* 0x000fe20003f24270 */
[----:B------:R-:W-:-:S12]  /*1f60*/  BSSY.RECONVERGENT B0, `(.L_x_41) ;  /* 0x000000b000007945 */ /* 0x000fd80003800200 */
[----:B------:R-:W-:Y:S05]  /*1f70*/  @P0 BRA P1, `(.L_x_42) ;  /* 0x0000000000180947 */ /* 0x000fea0000800000 */
[----:B------:R-:W-:-:S04]  /*1f80*/  FSETP.NEU.AND P0, PT, R0, RZ, PT ;  /* 0x000000ff0000720b */ /* 0x000fc80003f0d000 */
[----:B------:R-:W-:-:S13]  /*1f90*/  ISETP.EQ.OR P0, PT, R9, R58, !P0 ;  /* 0x0000003a0900720c */ /* 0x000fda0004702670 */
[----:B------:R-:W-:Y:S05]  /*1fa0*/  @P0 BRA `(.L_x_43) ;  /* 0x0000000000180947 */ /* 0x000fea0003800000 */
[----:B------:R-:W-:-:S04]  /*1fb0*/  FSETP.GEU.AND P0, PT, R13, R0, PT ;  /* 0x000000000d00720b */ /* 0x000fc80003f0e000 */
[----:B------:R-:W-:Y:S01]  /*1fc0*/  FSEL R13, R13, R0, !P0 ;  /* 0x000000000d0d7208 */ /* 0x000fe20004000000 */
[----:B------:R-:W-:Y:S08]  /*1fd0*/  BRA `(.L_x_43) ;  /* 0x00000000000c7947 */ /* 0x000ff00003800000 */
.L_x_42:
[----:B------:R-:W-:Y:S01]  /*1fe0*/  FFMA R3, R3, 0.5, R60 ;  /* 0x3f00000003037823 */ /* 0x000fe2000000003c */
[----:B------:R-:W-:-:S04]  /*1ff0*/  MOV R13, R60 ;  /* 0x0000003c000d7202 */ /* 0x000fc80000000f00 */
[----:B------:R0:W-:Y:S03]  /*2000*/  STG.E desc[UR4][R6.64], R3 ;  /* 0x0000000306007986 */ /* 0x0001e6000c101904 */
.L_x_43:
[----:B------:R-:W-:Y:S05]  /*2010*/  BSYNC.RECONVERGENT B0 ;  /* 0x0000000000007941 */ /* 0x000fea0003800200 */
.L_x_41:
[----:B0-----:R-:W0:Y:S01]  /*2020*/  LDC.64 R2, c[0x0][0x3d8] ;  /* 0x0000f600ff027b82 */ /* 0x001e220000000a00 */
[C-C-:B------:R-:W-:Y:S01]  /*2030*/  FADD R11, R10.reuse, R13.reuse ;  /* 0x0000000d0a0b7221 */ /* 0x140fe20000000000 */
[----:B------:R-:W-:Y:S02]  /*2040*/  HFMA2 R17, -RZ, RZ, 1.875, 0 ;  /* 0x3f800000ff117431 */ /* 0x000fe400000001ff */
[----:B------:R-:W-:-:S04]  /*2050*/  FADD R15, -R10, R13 ;  /* 0x0000000d0a0f7221 */ /* 0x000fc80000000100 */
[----:B------:R-:W1:Y:S08]  /*2060*/  LDC.64 R4, c[0x0][0x3e8] ;  /* 0x0000fa00ff047b82 */ /* 0x000e700000000a00 */
[----:B------:R-:W2:Y:S08]  /*2070*/  LDC.64 R6, c[0x0][0x3f0] ;  /* 0x0000fc00ff067b82 */ /* 0x000eb00000000a00 */
[----:B------:R-:W3:Y:S01]  /*2080*/  LDC.64 R8, c[0x0][0x3e0] ;  /* 0x0000f800ff087b82 */ /* 0x000ee20000000a00 */
[----:B0-----:R-:W-:-:S05]  /*2090*/  IMAD.WIDE R2, R53, 0x4, R2 ;  /* 0x0000000435027825 */ /* 0x001fca00078e0202 */
[----:B------:R-:W-:Y:S01]  /*20a0*/  STG.E desc[UR4][R2.64], R13 ;  /* 0x0000000d02007986 */ /* 0x000fe2000c101904 */
[----:B-1----:R-:W-:-:S05]  /*20b0*/  IMAD.WIDE R4, R53, 0x4, R4 ;  /* 0x0000000435047825 */ /* 0x002fca00078e0204 */
[----:B------:R-:W-:Y:S01]  /*20c0*/  STG.E desc[UR4][R4.64], R11 ;  /* 0x0000000b04007986 */ /* 0x000fe2000c101904 */
[----:B--2---:R-:W-:-:S05]  /*20d0*/  IMAD.WIDE R6, R53, 0x4, R6 ;  /* 0x0000000435067825 */ /* 0x004fca00078e0206 */
[----:B------:R-:W-:Y:S01]  /*20e0*/  STG.E desc[UR4][R6.64], R15 ;  /* 0x0000000f06007986 */ /* 0x000fe2000c101904 */
[----:B---3--:R-:W-:-:S05]  /*20f0*/  IMAD.WIDE R8, R53, 0x4, R8 ;  /* 0x0000000435087825 */ /* 0x008fca00078e0208 */
[----:B------:R-:W-:Y:S01]  /*2100*/  STG.E desc[UR4][R8.64], R17 ;  /* 0x0000001108007986 */ /* 0x000fe2000c101904 */
[----:B------:R-:W-:Y:S05]  /*2110*/  EXIT ;  /* 0x000000000000794d */ /* 0x000fea0003800000 */
.L_x_40:
[----:B------:R-:W-:Y:S04]  /*2120*/  BSSY.RECONVERGENT B0, `(.L_x_44) ;  /* 0x000000b000007945 */ /* 0x000fe80003800200 */
[----:B------:R-:W-:Y:S05]  /*2130*/  @P0 BRA P2, `(.L_x_45) ;  /* 0x0000000000180947 */ /* 0x000fea0001000000 */
[----:B------:R-:W-:-:S04]  /*2140*/  FSETP.NEU.AND P0, PT, R60, RZ, PT ;  /* 0x000000ff3c00720b */ /* 0x000fc80003f0d000 */
[----:B------:R-:W-:-:S13]  /*2150*/  ISETP.EQ.OR P0, PT, R9, R58, !P0 ;  /* 0x0000003a0900720c */ /* 0x000fda0004702670 */
[----:B------:R-:W-:Y:S05]  /*2160*/  @P0 BRA `(.L_x_46) ;  /* 0x0000000000180947 */ /* 0x000fea0003800000 */
[----:B------:R-:W-:-:S04]  /*2170*/  FSETP.GT.AND P0, PT, R11, R60, PT ;  /* 0x0000003c0b00720b */ /* 0x000fc80003f04000 */
[----:B------:R-:W-:Y:S01]  /*2180*/  FSEL R11, R11, R60, P0 ;  /* 0x0000003c0b0b7208 */ /* 0x000fe20000000000 */
[----:B------:R-:W-:Y:S08]  /*2190*/  BRA `(.L_x_46) ;  /* 0x00000000000c7947 */ /* 0x000ff00003800000 */
.L_x_45:
[----:B------:R-:W-:Y:S01]  /*21a0*/  FFMA R3, R3, -0.5, R0 ;  /* 0xbf00000003037823 */ /* 0x000fe20000000000 */
[----:B------:R-:W-:-:S04]  /*21b0*/  MOV R11, R0 ;  /* 0x00000000000b7202 */ /* 0x000fc80000000f00 */
[----:B------:R0:W-:Y:S03]  /*21c0*/  STG.E desc[UR4][R4.64], R3 ;  /* 0x0000000304007986 */ /* 0x0001e6000c101904 */
.L_x_46:
[----:B------:R-:W-:Y:S05]  /*21d0*/  BSYNC.RECONVERGENT B0 ;  /* 0x0000000000007941 */ /* 0x000fea0003800200 */
.L_x_44:
[----:B0-----:R-:W0:Y:S01]  /*21e0*/  LDC.64 R2, c[0x0][0x3d8] ;  /* 0x0000f600ff027b82 */ /* 0x001e220000000a00 */
[C-C-:B------:R-:W-:Y:S01]  /*21f0*/  FADD R13, R10.reuse, R11.reuse ;  /* 0x0000000b0a0d7221 */ /* 0x140fe20000000000 */
[----:B------:R-:W-:-:S06]  /*2200*/  FADD R15, -R10, R11 ;  /* 0x0000000b0a0f7221 */ /* 0x000fcc0000000100 */
        /* <DEDUP_REMOVED lines=10> */
[----:B------:R-:W-:Y:S01]  /*22b0*/  STG.E desc[UR4][R8.64], RZ ;  /* 0x000000ff08007986 */ /* 0x000fe2000c101904 */
[----:B------:R-:W-:Y:S05]  /*22c0*/  EXIT ;  /* 0x000000000000794d */ /* 0x000fea0003800000 */
.L_x_47:
[----:B------:R-:W-:-:S00]  /*22d0*/  BRA `(.L_x_47) ;  /* 0xfffffffc00fc7947 */ /* 0x000fc0000383ffff */
[----:B------:R-:W-:-:S00]  /*22e0*/  NOP ;  /* 0x0000000000007918 */ /* 0x000fc00000000000 */
        /* <DEDUP_REMOVED lines=9> */
.L_x_326:


//--------------------- .text.halftrend_batch_fused_time_major_f32 --------------------------
	.section	.text.halftrend_batch_fused_time_major_f32,"ax",@progbits
	.align	128
        .global         halftrend_batch_fused_time_major_f32
        .type           halftrend_batch_fused_time_major_f32,@function
        .size           halftrend_batch_fused_time_major_f32,(.L_x_323 - halftrend_batch_fused_time_major_f32)
        .other          halftrend_batch_fused_time_major_f32,@"STO_CUDA_ENTRY STV_DEFAULT"
halftrend_batch_fused_time_major_f32:
.text.halftrend_batch_fused_time_major_f32:
[----:B------:R-:W0:Y:S01]  /*0000*/  LDC R1, c[0x0][0x37c] ;  /* 0x0000df00ff017b82 */ /* 0x000e220000000800 */
[----:B------:R-:W1:Y:S07]  /*0010*/  S2R R0, SR_TID.X ;  /* 0x0000000000007919 */ /* 0x000e6e0000002100 */
[----:B------:R-:W1:Y:S01]  /*0020*/  S2UR UR4, SR_CTAID.X ;  /* 0x00000000000479c3 */ /* 0x000e620000002500 */
[----:B------:R-:W2:Y:S01]  /*0030*/  LDCU UR5, c[0x0][0x3b8] ;  /* 0x00007700ff0577ac */ /* 0x000ea20008000800 */
[----:B0-----:R-:W-:-:S06]  /*0040*/  IADD3 R1, PT, PT, R1, -0x200, RZ ;  /* 0xfffffe0001017810 */ /* 0x001fcc0007ffe0ff */
[----:B------:R-:W1:Y:S02]  /*0050*/  LDC R25, c[0x0][0x360] ;  /* 0x0000d800ff197b82 */ /* 0x000e640000000800 */
[----:B-1----:R-:W-:-:S05]  /*0060*/  IMAD R0, R25, UR4, R0 ;  /* 0x0000000419007c24 */ /* 0x002fca000f8e0200 */
[----:B--2---:R-:W-:-:S13]  /*0070*/  ISETP.GE.AND P0, PT, R0, UR5, PT ;  /* 0x0000000500007c0c */ /* 0x004fda000bf06270 */
[----:B------:R-:W-:Y:S05]  /*0080*/  @P0 EXIT ;  /* 0x000000000000094d */ /* 0x000fea0003800000 */
[----:B------:R-:W0:Y:S01]  /*0090*/  LDC.64 R18, c[0x0][0x3b0] ;  /* 0x0000ec00ff127b82 */ /* 0x000e220000000a00 */
[----:B------:R-:W1:Y:S01]  /*00a0*/  LDCU UR4, c[0x0][0x370] ;  /* 0x00006e00ff0477ac */ /* 0x000e620008000800 */
[----:B------:R-:W-:Y:S01]  /*00b0*/  VIADD R23, R1, 0x100 ;  /* 0x0000010001177836 */ /* 0x000fe20000000000 */
[----:B------:R-:W2:Y:S05]  /*00c0*/  LDCU.64 UR6, c[0x0][0x358] ;  /* 0x00006b00ff0677ac */ /* 0x000eaa0008000a00 */
[----:B------:R-:W3:Y:S08]  /*00d0*/  LDC.64 R6, c[0x0][0x380] ;  /* 0x0000e000ff067b82 */ /* 0x000ef00000000a00 */
[----:B------:R-:W4:Y:S01]  /*00e0*/  LDC.64 R4, c[0x0][0x388] ;  /* 0x0000e200ff047b82 */ /* 0x000f220000000a00 */
[----:B-1----:R-:W-:-:S07]  /*00f0*/  IMAD R25, R25, UR4, RZ ;  /* 0x0000000419197c24 */ /* 0x002fce000f8e02ff */
[----:B------:R-:W1:Y:S01]  /*0100*/  LDC.64 R2, c[0x0][0x390] ;  /* 0x0000e400ff027b82 */ /* 0x000e620000000a00 */
[C---:B0-----:R-:W-:Y:S02]  /*0110*/  LOP3.LUT R22, R19.reuse, 0x3, RZ, 0xc0, !PT ;  /* 0x0000000313167812 */ /* 0x041fe400078ec0ff */
[----:B------:R-:W-:Y:S02]  /*0120*/  LOP3.LUT R21, R19, 0x7ffffffc, RZ, 0xc0, !PT ;  /* 0x7ffffffc13157812 */ /* 0x000fe400078ec0ff */
[C---:B------:R-:W-:Y:S02]  /*0130*/  IADD3 R20, PT, PT, R18.reuse, 0x1, RZ ;  /* 0x0000000112147810 */ /* 0x040fe40007ffe0ff */
[C---:B------:R-:W-:Y:S01]  /*0140*/  IADD3 R19, PT, PT, R18.reuse, 0x2, RZ ;  /* 0x0000000212137810 */ /* 0x040fe20007ffe0ff */
[----:B---3--:R-:W-:-:S04]  /*0150*/  IMAD.WIDE R6, R18, 0x4, R6 ;  /* 0x0000000412067825 */ /* 0x008fc800078e0206 */
[----:B----4-:R-:W-:-:S04]  /*0160*/  IMAD.WIDE R4, R18, 0x4, R4 ;  /* 0x0000000412047825 */ /* 0x010fc800078e0204 */
[C---:B-1----:R-:W-:Y:S01]  /*0170*/  IMAD.WIDE R2, R18.reuse, 0x4, R2 ;  /* 0x0000000412027825 */ /* 0x042fe200078e0202 */
[----:B--2---:R-:W-:-:S07]  /*0180*/  IADD3 R18, PT, PT, R18, 0x3, RZ ;  /* 0x0000000312127810 */ /* 0x004fce0007ffe0ff */
.L_x_122:
[----:B01----:R-:W0:Y:S08]  /*0190*/  LDC.64 R10, c[0x0][0x398] ;  /* 0x0000e600ff0a7b82 */ /* 0x003e300000000a00 */
[----:B------:R-:W1:Y:S08]  /*01a0*/  LDC.64 R8, c[0x0][0x3a0] ;  /* 0x0000e800ff087b82 */ /* 0x000e700000000a00 */
[----:B---3-5:R-:W2:Y:S01]  /*01b0*/  LDC.64 R40, c[0x0][0x3a8] ;  /* 0x0000ea00ff287b82 */ /* 0x028ea20000000a00 */
[----:B0-----:R-:W-:-:S05]  /*01c0*/  IMAD.WIDE R10, R0, 0x4, R10 ;  /* 0x00000004000a7825 */ /* 0x001fca00078e020a */
[----:B------:R-:W3:Y:S01]  /*01d0*/  LDG.E.CONSTANT R27, desc[UR6][R10.64] ;  /* 0x000000060a1b7981 */ /* 0x000ee2000c1e9900 */
[----:B-1----:R-:W-:-:S06]  /*01e0*/  IMAD.WIDE R8, R0, 0x4, R8 ;  /* 0x0000000400087825 */ /* 0x002fcc00078e0208 */
[----:B----4-:R-:W4:Y:S01]  /*01f0*/  LDG.E.CONSTANT R8, desc[UR6][R8.64] ;  /* 0x0000000608087981 */ /* 0x010f22000c1e9900 */
[----:B--2---:R-:W-:-:S06]  /*0200*/  IMAD.WIDE R40, R0, 0x4, R40 ;  /* 0x0000000400287825 */ /* 0x004fcc00078e0228 */
[----:B------:R0:W5:Y:S01]  /*0210*/  LDG.E.CONSTANT R40, desc[UR6][R40.64] ;  /* 0x0000000628287981 */ /* 0x000162000c1e9900 */
[----:B------:R-:W-:Y:S01]  /*0220*/  BSSY.RECONVERGENT B0, `(.L_x_48) ;  /* 0x0000448000007945 */ /* 0x000fe20003800200 */
[----:B---3--:R-:W-:-:S04]  /*0230*/  IADD3 R12, PT, PT, R27, -0x41, RZ ;  /* 0xffffffbf1b0c7810 */ /* 0x008fc80007ffe0ff */
[----:B------:R-:W-:Y:S02]  /*0240*/  ISETP.GT.U32.AND P1, PT, R12, -0x41, PT ;  /* 0xffffffbf0c00780c */ /* 0x000fe40003f24070 */
[----:B----4-:R-:W-:-:S13]  /*0250*/  ISETP.GT.AND P0, PT, R8, RZ, PT ;  /* 0x000000ff0800720c */ /* 0x010fda0003f04270 */
[----:B0-----:R-:W-:Y:S05]  /*0260*/  @P0 BRA P1, `(.L_x_49) ;  /* 0x0000000800080947 */ /* 0x001fea0000800000 */
[----:B------:R-:W0:Y:S02]  /*0270*/  LDCU UR5, c[0x0][0x3b4] ;  /* 0x00007680ff0577ac */ /* 0x000e240008000800 */
[----:B0-----:R-:W-:-:S09]  /*0280*/  UISETP.GE.AND UP0, UPT, UR5, 0x1, UPT ;  /* 0x000000010500788c */ /* 0x001fd2000bf06270 */
[----:B------:R-:W-:Y:S05]  /*0290*/  BRA.U !UP0, `(.L_x_50) ;  /* 0x0000004508007547 */ /* 0x000fea000b800000 */
[----:B------:R-:W-:Y:S01]  /*02a0*/  UISETP.GE.U32.AND UP0, UPT, UR5, 0x4, UPT ;  /* 0x000000040500788c */ /* 0x000fe2000bf06070 */
[----:B------:R-:W-:-:S08]  /*02b0*/  HFMA2 R9, -RZ, RZ, 0, 0 ;  /* 0x00000000ff097431 */ /* 0x000fd000000001ff */
[----:B------:R-:W-:Y:S05]  /*02c0*/  BRA.U !UP0, `(.L_x_51) ;  /* 0x0000000108f87547 */ /* 0x000fea000b800000 */
[----:B------:R-:W0:Y:S01]  /*02d0*/  LDC R37, c[0x0][0x3b8] ;  /* 0x0000ee00ff257b82 */ /* 0x000e220000000800 */
[----:B------:R-:W-:-:S07]  /*02e0*/  UMOV UR4, URZ ;  /* 0x000000ff00047c82 */ /* 0x000fce0008000000 */
[----:B------:R-:W1:Y:S08]  /*02f0*/  LDC.64 R8, c[0x0][0x3c0] ;  /* 0x0000f000ff087b82 */ /* 0x000e700000000a00 */
[----:B------:R-:W2:Y:S08]  /*0300*/  LDC.64 R10, c[0x0][0x3c8] ;  /* 0x0000f200ff0a7b82 */ /* 0x000eb00000000a00 */
[----:B------:R-:W3:Y:S08]  /*0310*/  LDC.64 R12, c[0x0][0x3d0] ;  /* 0x0000f400ff0c7b82 */ /* 0x000ef00000000a00 */
[----:B------:R-:W4:Y:S08]  /*0320*/  LDC.64 R14, c[0x0][0x3d8] ;  /* 0x0000f600ff0e7b82 */ /* 0x000f300000000a00 */
[----:B------:R-:W0:Y:S08]  /*0330*/  LDC.64 R16, c[0x0][0x3e0] ;  /* 0x0000f800ff107b82 */ /* 0x000e300000000a00 */
[----:B------:R-:W0:Y:S02]  /*0340*/  LDC.64 R26, c[0x0][0x3e8] ;  /* 0x0000fa00ff1a7b82 */ /* 0x000e240000000a00 */
.L_x_52:
[----:B0--3--:R-:W-:Y:S01]  /*0350*/  IMAD R41, R37, UR4, R0 ;  /* 0x0000000425297c24 */ /* 0x009fe2000f8e0200 */
[----:B------:R-:W-:Y:S01]  /*0360*/  MOV R39, 0x7fc00000 ;  /* 0x7fc0000000277802 */ /* 0x000fe20000000f00 */
[----:B------:R-:W-:Y:S02]  /*0370*/  UIADD3 UR4, UPT, UPT, UR4, 0x4, URZ ;  /* 0x0000000404047890 */ /* 0x000fe4000fffe0ff */
[----:B-1----:R-:W-:-:S04]  /*0380*/  IMAD.WIDE R30, R41, 0x4, R8 ;  /* 0x00000004291e7825 */ /* 0x002fc800078e0208 */
[----:B--2---:R-:W-:Y:S01]  /*0390*/  IMAD.WIDE R32, R41, 0x4, R10 ;  /* 0x0000000429207825 */ /* 0x004fe200078e020a */
[----:B------:R0:W-:Y:S01]  /*03a0*/  STG.E desc[UR6][R30.64], R39 ;  /* 0x000000271e007986 */ /* 0x0001e2000c101906 */
[----:B------:R-:W-:Y:S02]  /*03b0*/  ISETP.NE.AND P0, PT, R21, UR4, PT ;  /* 0x0000000415007c0c */ /* 0x000fe4000bf05270 */
[C---:B---3--:R-:W-:Y:S01]  /*03c0*/  IMAD.WIDE R48, R41.reuse, 0x4, R12 ;  /* 0x0000000429307825 */ /* 0x048fe200078e020c */
[----:B------:R1:W-:Y:S03]  /*03d0*/  STG.E desc[UR6][R32.64], R39 ;  /* 0x0000002720007986 */ /* 0x0003e6000c101906 */
[C---:B----4-:R-:W-:Y:S01]  /*03e0*/  IMAD.WIDE R50, R41.reuse, 0x4, R14 ;  /* 0x0000000429327825 */ /* 0x050fe200078e020e */
[----:B------:R2:W-:Y:S03]  /*03f0*/  STG.E desc[UR6][R48.64], R39 ;  /* 0x0000002730007986 */ /* 0x0005e6000c101906 */
[C---:B------:R-:W-:Y:S01]  /*0400*/  IMAD.WIDE R52, R41.reuse, 0x4, R16 ;  /* 0x0000000429347825 */ /* 0x040fe200078e0210 */
[----:B------:R3:W-:Y:S03]  /*0410*/  STG.E desc[UR6][R50.64], R39 ;  /* 0x0000002732007986 */ /* 0x0007e6000c101906 */
[----:B-----5:R-:W-:Y:S01]  /*0420*/  IMAD.WIDE R40, R41, 0x4, R26 ;  /* 0x0000000429287825 */ /* 0x020fe200078e021a */
        /* <DEDUP_REMOVED lines=17> */
[C---:B---3--:R-:W-:Y:S01]  /*0540*/  IMAD.WIDE R50, R37.reuse, 0x4, R46 ;  /* 0x0000000425327825 */ /* 0x048fe200078e022e */
[----:B------:R3:W-:Y:S03]  /*0550*/  STG.E desc[UR6][R48.64], R39 ;  /* 0x0000002730007986 */ /* 0x0007e6000c101906 */
[C---:B----4-:R-:W-:Y:S01]  /*0560*/  IMAD.WIDE R52, R37.reuse, 0x4, R34 ;  /* 0x0000000425347825 */ /* 0x050fe200078e0222 */
        /* <DEDUP_REMOVED lines=15> */
[----:B--2---:R-:W-:Y:S01]  /*0660*/  IMAD.WIDE R32, R37, 0x4, R42 ;  /* 0x0000000425207825 */ /* 0x004fe200078e022a */
[----:B------:R3:W-:Y:S04]  /*0670*/  STG.E desc[UR6][R30.64], R39 ;  /* 0x000000271e007986 */ /* 0x0007e8000c101906 */
[----:B------:R3:W-:Y:S01]  /*0680*/  STG.E desc[UR6][R32.64], R39 ;  /* 0x0000002720007986 */ /* 0x0007e2000c101906 */
[----:B------:R-:W-:Y:S05]  /*0690*/  @P0 BRA `(.L_x_52) ;  /* 0xfffffffc002c0947 */ /* 0x000fea000383ffff */
[----:B------:R-:W-:-:S07]  /*06a0*/  IMAD.MOV.U32 R9, RZ, RZ, R21 ;  /* 0x000000ffff097224 */ /* 0x000fce00078e0015 */
.L_x_51:
[----:B------:R-:W-:-:S13]  /*06b0*/  ISETP.NE.AND P0, PT, R22, RZ, PT ;  /* 0x000000ff1600720c */ /* 0x000fda0003f05270 */
[----:B------:R-:W-:Y:S05]  /*06c0*/  @!P0 BRA `(.L_x_50) ;  /* 0x0000003c00f48947 */ /* 0x000fea0003800000 */
[----:B------:R-:W-:Y:S01]  /*06d0*/  ISETP.NE.AND P0, PT, R22, 0x1, PT ;  /* 0x000000011600780c */ /* 0x000fe20003f05270 */
[----:B------:R-:W-:-:S12]  /*06e0*/  ULOP3.LUT UP0, URZ, UR5, 0x1, URZ, 0xc0, !UPT ;  /* 0x0000000105ff7892 */ /* 0x000fd8000f80c0ff */
[----:B------:R-:W-:Y:S05]  /*06f0*/  @!P0 BRA `(.L_x_53) ;  /* 0x0000000000888947 */ /* 0x000fea0003800000 */
[----:B---3--:R-:W0:Y:S01]  /*0700*/  LDC R41, c[0x0][0x3b8] ;  /* 0x0000ee00ff297b82 */ /* 0x008e220000000800 */
[----:B------:R-:W-:-:S07]  /*0710*/  MOV R43, 0x7fc00000 ;  /* 0x7fc00000002b7802 */ /* 0x000fce0000000f00 */
[----:B------:R-:W1:Y:S08]  /*0720*/  LDC.64 R10, c[0x0][0x3c0] ;  /* 0x0000f000ff0a7b82 */ /* 0x000e700000000a00 */
[----:B------:R-:W2:Y:S08]  /*0730*/  LDC.64 R12, c[0x0][0x3c8] ;  /* 0x0000f200ff0c7b82 */ /* 0x000eb00000000a00 */
[----:B------:R-:W3:Y:S01]  /*0740*/  LDC.64 R14, c[0x0][0x3d0] ;  /* 0x0000f400ff0e7b82 */ /* 0x000ee20000000a00 */
[C---:B0-----:R-:W-:Y:S01]  /*0750*/  IMAD R31, R9.reuse, R41, R0 ;  /* 0x00000029091f7224 */ /* 0x041fe200078e0200 */
[----:B------:R-:W-:-:S06]  /*0760*/  IADD3 R9, PT, PT, R9, 0x2, RZ ;  /* 0x0000000209097810 */ /* 0x000fcc0007ffe0ff */
[----:B------:R-:W0:Y:S01]  /*0770*/  LDC.64 R16, c[0x0][0x3d8] ;  /* 0x0000f600ff107b82 */ /* 0x000e220000000a00 */
[----:B-1----:R-:W-:-:S05]  /*0780*/  IMAD.WIDE R10, R31, 0x4, R10 ;  /* 0x000000041f0a7825 */ /* 0x002fca00078e020a */
[----:B------:R1:W-:Y:S02]  /*0790*/  STG.E desc[UR6][R10.64], R43 ;  /* 0x0000002b0a007986 */ /* 0x0003e4000c101906 */
[----:B------:R-:W4:Y:S01]  /*07a0*/  LDC.64 R26, c[0x0][0x3e0] ;  /* 0x0000f800ff1a7b82 */ /* 0x000f220000000a00 */
[----:B--2---:R-:W-:-:S05]  /*07b0*/  IMAD.WIDE R12, R31, 0x4, R12 ;  /* 0x000000041f0c7825 */ /* 0x004fca00078e020c */
[----:B------:R1:W-:Y:S01]  /*07c0*/  STG.E desc[UR6][R12.64], R43 ;  /* 0x0000002b0c007986 */ /* 0x0003e2000c101906 */
[----:B------:R-:W-:Y:S01]  /*07d0*/  IMAD.WIDE R32, R41, 0x4, R12 ;  /* 0x0000000429207825 */ /* 0x000fe200078e020c */
[----:B------:R-:W2:Y:S03]  /*07e0*/  LDC.64 R28, c[0x0][0x3e8] ;  /* 0x0000fa00ff1c7b82 */ /* 0x000ea60000000a00 */
[----:B---3--:R-:W-:-:S04]  /*07f0*/  IMAD.WIDE R14, R31, 0x4, R14 ;  /* 0x000000041f0e7825 */ /* 0x008fc800078e020e */
[----:B0-----:R-:W-:Y:S01]  /*0800*/  IMAD.WIDE R16, R31, 0x4, R16 ;  /* 0x000000041f107825 */ /* 0x001fe200078e0210 */
[----:B------:R1:W-:Y:S03]  /*0810*/  STG.E desc[UR6][R14.64], R43 ;  /* 0x0000002b0e007986 */ /* 0x0003e6000c101906 */
[----:B------:R-:W-:Y:S01]  /*0820*/  IMAD.WIDE R34, R41, 0x4, R14 ;  /* 0x0000000429227825 */ /* 0x000fe200078e020e */
[----:B------:R1:W-:Y:S03]  /*0830*/  STG.E desc[UR6][R16.64], R43 ;  /* 0x0000002b10007986 */ /* 0x0003e6000c101906 */
[----:B----4-:R-:W-:-:S04]  /*0840*/  IMAD.WIDE R26, R31, 0x4, R26 ;  /* 0x000000041f1a7825 */ /* 0x010fc800078e021a */
[----:B------:R-:W-:Y:S01]  /*0850*/  IMAD.WIDE R36, R41, 0x4, R16 ;  /* 0x0000000429247825 */ /* 0x000fe200078e0210 */
[----:B------:R1:W-:Y:S03]  /*0860*/  STG.E desc[UR6][R26.64], R43 ;  /* 0x0000002b1a007986 */ /* 0x0003e6000c101906 */
[----:B--2---:R-:W-:-:S04]  /*0870*/  IMAD.WIDE R28, R31, 0x4, R28 ;  /* 0x000000041f1c7825 */ /* 0x004fc800078e021c */
[C---:B------:R-:W-:Y:S01]  /*0880*/  IMAD.WIDE R30, R41.reuse, 0x4, R10 ;  /* 0x00000004291e7825 */ /* 0x040fe200078e020a */
[----:B------:R1:W-:Y:S03]  /*0890*/  STG.E desc[UR6][R28.64], R43 ;  /* 0x0000002b1c007986 */ /* 0x0003e6000c101906 */
[C---:B------:R-:W-:Y:S01]  /*08a0*/  IMAD.WIDE R38, R41.reuse, 0x4, R26 ;  /* 0x0000000429267825 */ /* 0x040fe200078e021a */
[----:B------:R1:W-:Y:S03]  /*08b0*/  STG.E desc[UR6][R30.64], R43 ;  /* 0x0000002b1e007986 */ /* 0x0003e6000c101906 */
[----:B-----5:R-:W-:Y:S01]  /*08c0*/  IMAD.WIDE R40, R41, 0x4, R28 ;  /* 0x0000000429287825 */ /* 0x020fe200078e021c */
[----:B------:R1:W-:Y:S04]  /*08d0*/  STG.E desc[UR6][R32.64], R43 ;  /* 0x0000002b20007986 */ /* 0x0003e8000c101906 */
[----:B------:R1:W-:Y:S04]  /*08e0*/  STG.E desc[UR6][R34.64], R43 ;  /* 0x0000002b22007986 */ /* 0x0003e8000c101906 */
[----:B------:R1:W-:Y:S04]  /*08f0*/  STG.E desc[UR6][R36.64], R43 ;  /* 0x0000002b24007986 */ /* 0x0003e8000c101906 */
[----:B------:R1:W-:Y:S04]  /*0900*/  STG.E desc[UR6][R38.64], R43 ;  /* 0x0000002b26007986 */ /* 0x0003e8000c101906 */
[----:B------:R1:W-:Y:S02]  /*0910*/  STG.E desc[UR6][R40.64], R43 ;  /* 0x0000002b28007986 */ /* 0x0003e4000c101906 */
.L_x_53:
[----:B------:R-:W-:Y:S05]  /*0920*/  BRA.U !UP0, `(.L_x_50) ;  /* 0x0000003d085c7547 */ /* 0x000fea000b800000 */
[----:B-1----:R-:W0:Y:S01]  /*0930*/  LDC.64 R10, c[0x0][0x3c0] ;  /* 0x0000f000ff0a7b82 */ /* 0x002e220000000a00 */
[----:B------:R-:W1:Y:S01]  /*0940*/  LDCU UR4, c[0x0][0x3b8] ;  /* 0x00007700ff0477ac */ /* 0x000e620008000800 */
[----:B---3--:R-:W-:-:S06]  /*0950*/  MOV R33, 0x7fc00000 ;  /* 0x7fc0000000217802 */ /* 0x008fcc0000000f00 */
[----:B------:R-:W2:Y:S08]  /*0960*/  LDC.64 R12, c[0x0][0x3c8] ;  /* 0x0000f200ff0c7b82 */ /* 0x000eb00000000a00 */
[----:B------:R-:W3:Y:S01]  /*0970*/  LDC.64 R14, c[0x0][0x3d0] ;  /* 0x0000f400ff0e7b82 */ /* 0x000ee20000000a00 */
[----:B-1----:R-:W-:-:S07]  /*0980*/  IMAD R31, R9, UR4, R0 ;  /* 0x00000004091f7c24 */ /* 0x002fce000f8e0200 */
[----:B------:R-:W1:Y:S01]  /*0990*/  LDC.64 R16, c[0x0][0x3d8] ;  /* 0x0000f600ff107b82 */ /* 0x000e620000000a00 */
[----:B0-----:R-:W-:-:S05]  /*09a0*/  IMAD.WIDE R8, R31, 0x4, R10 ;  /* 0x000000041f087825 */ /* 0x001fca00078e020a */
[----:B------:R0:W-:Y:S02]  /*09b0*/  STG.E desc[UR6][R8.64], R33 ;  /* 0x0000002108007986 */ /* 0x0001e4000c101906 */
[----:B------:R-:W4:Y:S01]  /*09c0*/  LDC.64 R26, c[0x0][0x3e0] ;  /* 0x0000f800ff1a7b82 */ /* 0x000f220000000a00 */
[----:B--2---:R-:W-:-:S05]  /*09d0*/  IMAD.WIDE R10, R31, 0x4, R12 ;  /* 0x000000041f0a7825 */ /* 0x004fca00078e020c */
[----:B------:R0:W-:Y:S02]  /*09e0*/  STG.E desc[UR6][R10.64], R33 ;  /* 0x000000210a007986 */ /* 0x0001e4000c101906 */
[----:B------:R-:W2:Y:S01]  /*09f0*/  LDC.64 R28, c[0x0][0x3e8] ;  /* 0x0000fa00ff1c7b82 */ /* 0x000ea20000000a00 */
[----:B---3--:R-:W-:-:S05]  /*0a00*/  IMAD.WIDE R12, R31, 0x4, R14 ;  /* 0x000000041f0c7825 */ /* 0x008fca00078e020e */
[----:B------:R0:W-:Y:S01]  /*0a10*/  STG.E desc[UR6][R12.64], R33 ;  /* 0x000000210c007986 */ /* 0x0001e2000c101906 */
[----:B-1----:R-:W-:-:S05]  /*0a20*/  IMAD.WIDE R14, R31, 0x4, R16 ;  /* 0x000000041f0e7825 */ /* 0x002fca00078e0210 */
[----:B------:R0:W-:Y:S01]  /*0a30*/  STG.E desc[UR6][R14.64], R33 ;  /* 0x000000210e007986 */ /* 0x0001e2000c101906 */
[----:B----4-:R-:W-:-:S05]  /*0a40*/  IMAD.WIDE R16, R31, 0x4, R26 ;  /* 0x000000041f107825 */ /* 0x010fca00078e021a */
[----:B------:R0:W-:Y:S01]  /*0a50*/  STG.E desc[UR6][R16.64], R33 ;  /* 0x0000002110007986 */ /* 0x0001e2000c101906 */
[----:B--2---:R-:W-:-:S05]  /*0a60*/  IMAD.WIDE R26, R31, 0x4, R28 ;  /* 0x000000041f1a7825 */ /* 0x004fca00078e021c */
[----:B------:R0:W-:Y:S01]  /*0a70*/  STG.E desc[UR6][R26.64], R33 ;  /* 0x000000211a007986 */ /* 0x0001e2000c101906 */
[----:B------:R-:W-:Y:S05]  /*0a80*/  BRA `(.L_x_50) ;  /* 0x0000003c00047947 */ /* 0x000fea0003800000 */
.L_x_49:
[----:B------:R-:W0:Y:S01]  /*0a90*/  LDC.64 R10, c[0x0][0x3b0] ;  /* 0x0000ec00ff0a7b82 */ /* 0x000e220000000a00 */
[----:B------:R-:W-:Y:S01]  /*0aa0*/  VIMNMX.U32 R9, PT, PT, R27, R8, !PT ;  /* 0x000000081b097248 */ /* 0x000fe20007fe0000 */
[----:B------:R-:W-:Y:S04]  /*0ab0*/  BSSY.RECONVERGENT B1, `(.L_x_54) ;  /* 0x00000e5000017945 */ /* 0x000fe80003800200 */
[----:B0-----:R-:W-:-:S05]  /*0ac0*/  IMAD.IADD R24, R9, 0x1, R10 ;  /* 0x0000000109187824 */ /* 0x001fca00078e020a */
[----:B------:R-:W-:-:S04]  /*0ad0*/  VIADDMNMX R26, R24, 0xffffffff, R11, PT ;  /* 0xffffffff181a7846 */ /* 0x000fc8000380010b */
        /* <DEDUP_REMOVED lines=8> */
[----:B------:R-:W0:Y:S01]  /*0b60*/  LDC R57, c[0x0][0x3b8] ;  /* 0x0000ee00ff397b82 */ /* 0x000e220000000800 */
[----:B------:R-:W-:Y:S02]  /*0b70*/  LOP3.LUT R41, R26, 0x7ffffff8, RZ, 0xc0, !PT ;  /* 0x7ffffff81a297812 */ /* 0x000fe400078ec0ff */
[----:B------:R-:W-:Y:S02]  /*0b80*/  MOV R59, R0 ;  /* 0x00000000003b7202 */ /* 0x000fe40000000f00 */
[----:B------:R-:W-:-:S03]  /*0b90*/  IADD3 R56, PT, PT, -R41, RZ, RZ ;  /* 0x000000ff29387210 */ /* 0x000fc60007ffe1ff */
[----:B------:R-:W1:Y:S08]  /*0ba0*/  LDC.64 R12, c[0x0][0x3c0] ;  /* 0x0000f000ff0c7b82 */ /* 0x000e700000000a00 */
[----:B------:R-:W2:Y:S08]  /*0bb0*/  LDC.64 R14, c[0x0][0x3c8] ;  /* 0x0000f200ff0e7b82 */ /* 0x000eb00000000a00 */
[----:B------:R-:W3:Y:S08]  /*0bc0*/  LDC.64 R16, c[0x0][0x3d0] ;  /* 0x0000f400ff107b82 */ /* 0x000ef00000000a00 */
[----:B------:R-:W4:Y:S08]  /*0bd0*/  LDC.64 R28, c[0x0][0x3d8] ;  /* 0x0000f600ff1c7b82 */ /* 0x000f300000000a00 */
[----:B------:R-:W0:Y:S08]  /*0be0*/  LDC.64 R30, c[0x0][0x3e0] ;  /* 0x0000f800ff1e7b82 */ /* 0x000e300000000a00 */
[----:B------:R-:W0:Y:S02]  /*0bf0*/  LDC.64 R32, c[0x0][0x3e8] ;  /* 0x0000fa00ff207b82 */ /* 0x000e240000000a00 */
.L_x_58:
[----:B------:R-:W-:Y:S01]  /*0c00*/  MOV R61, 0x7fc00000 ;  /* 0x7fc00000003d7802 */ /* 0x000fe20000000f00 */
[----:B-1----:R-:W-:-:S04]  /*0c10*/  IMAD.WIDE R54, R59, 0x4, R12 ;  /* 0x000000043b367825 */ /* 0x002fc800078e020c */
[C---:B--2---:R-:W-:Y:S01]  /*0c20*/  IMAD.WIDE R42, R59.reuse, 0x4, R14 ;  /* 0x000000043b2a7825 */ /* 0x044fe200078e020e */
[----:B------:R-:W-:Y:S03]  /*0c30*/  STG.E desc[UR6][R54.64], R61 ;  /* 0x0000003d36007986 */ /* 0x000fe6000c101906 */
[C---:B---3--:R-:W-:Y:S01]  /*0c40*/  IMAD.WIDE R44, R59.reuse, 0x4, R16 ;  /* 0x000000043b2c7825 */ /* 0x048fe200078e0210 */
[----:B------:R-:W-:Y:S03]  /*0c50*/  STG.E desc[UR6][R42.64], R61 ;  /* 0x0000003d2a007986 */ /* 0x000fe6000c101906 */
[C---:B----4-:R-:W-:Y:S01]  /*0c60*/  IMAD.WIDE R46, R59.reuse, 0x4, R28 ;  /* 0x000000043b2e7825 */ /* 0x050fe200078e021c */
[----:B------:R-:W-:Y:S03]  /*0c70*/  STG.E desc[UR6][R44.64], R61 ;  /* 0x0000003d2c007986 */ /* 0x000fe6000c101906 */
[C---:B0-----:R-:W-:Y:S01]  /*0c80*/  IMAD.WIDE R50, R59.reuse, 0x4, R30 ;  /* 0x000000043b327825 */ /* 0x041fe200078e021e */
[----:B------:R-:W-:Y:S03]  /*0c90*/  STG.E desc[UR6][R46.64], R61 ;  /* 0x0000003d2e007986 */ /* 0x000fe6000c101906 */
[----:B------:R-:W-:Y:S01]  /*0ca0*/  IMAD.WIDE R36, R59, 0x4, R32 ;  /* 0x000000043b247825 */ /* 0x000fe200078e0220 */
[----:B------:R0:W-:Y:S01]  /*0cb0*/  STG.E desc[UR6][R50.64], R61 ;  /* 0x0000003d32007986 */ /* 0x0001e2000c101906 */
[----:B------:R-:W-:-:S02]  /*0cc0*/  LEA R59, R57, R59, 0x3 ;  /* 0x0000003b393b7211 */ /* 0x000fc400078e18ff */
[C---:B------:R-:W-:Y:S01]  /*0cd0*/  IMAD.WIDE R38, R57.reuse, 0x4, R54 ;  /* 0x0000000439267825 */ /* 0x040fe200078e0236 */
[----:B------:R-:W-:Y:S03]  /*0ce0*/  STG.E desc[UR6][R36.64], R61 ;  /* 0x0000003d24007986 */ /* 0x000fe6000c101906 */
[C---:B------:R-:W-:Y:S01]  /*0cf0*/  IMAD.WIDE R52, R57.reuse, 0x4, R42 ;  /* 0x0000000439347825 */ /* 0x040fe200078e022a */
[----:B------:R-:W-:Y:S03]  /*0d00*/  STG.E desc[UR6][R38.64], R61 ;  /* 0x0000003d26007986 */ /* 0x000fe6000c101906 */
[C---:B------:R-:W-:Y:S01]  /*0d10*/  IMAD.WIDE R48, R57.reuse, 0x4, R44 ;  /* 0x0000000439307825 */ /* 0x040fe200078e022c */
[----:B------:R-:W-:Y:S03]  /*0d20*/  STG.E desc[UR6][R52.64], R61 ;  /* 0x0000003d34007986 */ /* 0x000fe6000c101906 */
[C---:B------:R-:W-:Y:S01]  /*0d30*/  IMAD.WIDE R34, R57.reuse, 0x4, R46 ;  /* 0x0000000439227825 */ /* 0x040fe200078e022e */
[----:B------:R-:W-:Y:S03]  /*0d40*/  STG.E desc[UR6][R48.64], R61 ;  /* 0x0000003d30007986 */ /* 0x000fe6000c101906 */
[C---:B0-----:R-:W-:Y:S01]  /*0d50*/  IMAD.WIDE R50, R57.reuse, 0x4, R50 ;  /* 0x0000000439327825 */ /* 0x041fe200078e0232 */
[----:B------:R0:W-:Y:S03]  /*0d60*/  STG.E desc[UR6][R34.64], R61 ;  /* 0x0000003d22007986 */ /* 0x0001e6000c101906 */
        /* <DEDUP_REMOVED lines=51> */
[----:B------:R1:W-:Y:S03]  /*10a0*/  STG.E desc[UR6][R52.64], R61 ;  /* 0x0000003d34007986 */ /* 0x0003e6000c101906 */
[C---:B------:R-:W-:Y:S01]  /*10b0*/  IMAD.WIDE R34, R57.reuse, 0x4, R46 ;  /* 0x0000000439227825 */ /* 0x040fe200078e022e */
[----:B------:R2:W-:Y:S03]  /*10c0*/  STG.E desc[UR6][R48.64], R61 ;  /* 0x0000003d30007986 */ /* 0x0005e6000c101906 */
[C---:B------:R-:W-:Y:S01]  /*10d0*/  IMAD.WIDE R36, R57.reuse, 0x4, R50 ;  /* 0x0000000439247825 */ /* 0x040fe200078e0232 */
[----:B------:R-:W-:Y:S03]  /*10e0*/  STG.E desc[UR6][R34.64], R61 ;  /* 0x0000003d22007986 */ /* 0x000fe6000c101906 */
[C---:B------:R-:W-:Y:S01]  /*10f0*/  IMAD.WIDE R38, R57.reuse, 0x4, R54 ;  /* 0x0000000439267825 */ /* 0x040fe200078e0236 */
[----:B------:R-:W-:Y:S03]  /*1100*/  STG.E desc[UR6][R36.64], R61 ;  /* 0x0000003d24007986 */ /* 0x000fe6000c101906 */
[C---:B0-----:R-:W-:Y:S01]  /*1110*/  IMAD.WIDE R42, R57.reuse, 0x4, R42 ;  /* 0x00000004392a7825 */ /* 0x041fe200078e022a */
[----:B------:R-:W-:Y:S03]  /*1120*/  STG.E desc[UR6][R38.64], R61 ;  /* 0x0000003d26007986 */ /* 0x000fe6000c101906 */
[C---:B------:R-:W-:Y:S01]  /*1130*/  IMAD.WIDE R44, R57.reuse, 0x4, R52 ;  /* 0x00000004392c7825 */ /* 0x040fe200078e0234 */
[----:B------:R-:W-:Y:S03]  /*1140*/  STG.E desc[UR6][R42.64], R61 ;  /* 0x0000003d2a007986 */ /* 0x000fe6000c101906 */
[C---:B------:R-:W-:Y:S01]  /*1150*/  IMAD.WIDE R46, R57.reuse, 0x4, R48 ;  /* 0x00000004392e7825 */ /* 0x040fe200078e0230 */
[----:B------:R0:W-:Y:S03]  /*1160*/  STG.E desc[UR6][R44.64], R61 ;  /* 0x0000003d2c007986 */ /* 0x0001e6000c101906 */
[C---:B------:R-:W-:Y:S01]  /*1170*/  IMAD.WIDE R50, R57.reuse, 0x4, R34 ;  /* 0x0000000439327825 */ /* 0x040fe200078e0222 */
[----:B------:R3:W-:Y:S03]  /*1180*/  STG.E desc[UR6][R46.64], R61 ;  /* 0x0000003d2e007986 */ /* 0x0007e6000c101906 */
[C---:B------:R-:W-:Y:S01]  /*1190*/  IMAD.WIDE R54, R57.reuse, 0x4, R36 ;  /* 0x0000000439367825 */ /* 0x040fe200078e0224 */
[----:B------:R3:W-:Y:S03]  /*11a0*/  STG.E desc[UR6][R50.64], R61 ;  /* 0x0000003d32007986 */ /* 0x0007e6000c101906 */
[C---:B-1----:R-:W-:Y:S01]  /*11b0*/  IMAD.WIDE R52, R57.reuse, 0x4, R38 ;  /* 0x0000000439347825 */ /* 0x042fe200078e0226 */
[----:B------:R3:W-:Y:S03]  /*11c0*/  STG.E desc[UR6][R54.64], R61 ;  /* 0x0000003d36007986 */ /* 0x0007e6000c101906 */
[C---:B--2---:R-:W-:Y:S01]  /*11d0*/  IMAD.WIDE R48, R57.reuse, 0x4, R42 ;  /* 0x0000000439307825 */ /* 0x044fe200078e022a */
[----:B------:R3:W-:Y:S03]  /*11e0*/  STG.E desc[UR6][R52.64], R61 ;  /* 0x0000003d34007986 */ /* 0x0007e6000c101906 */
[----:B0-----:R-:W-:Y:S01]  /*11f0*/  IMAD.WIDE R44, R57, 0x4, R44 ;  /* 0x00000004392c7825 */ /* 0x001fe200078e022c */
[----:B------:R3:W-:Y:S03]  /*1200*/  STG.E desc[UR6][R48.64], R61 ;  /* 0x0000003d30007986 */ /* 0x0007e6000c101906 */
[----:B------:R-:W-:Y:S01]  /*1210*/  VIADD R56, R56, 0x8 ;  /* 0x0000000838387836 */ /* 0x000fe20000000000 */
[----:B------:R3:W-:Y:S04]  /*1220*/  STG.E desc[UR6][R44.64], R61 ;  /* 0x0000003d2c007986 */ /* 0x0007e8000c101906 */
[----:B------:R-:W-:-:S13]  /*1230*/  ISETP.NE.AND P0, PT, R56, RZ, PT ;  /* 0x000000ff3800720c */ /* 0x000fda0003f05270 */
[----:B---3--:R-:W-:Y:S05]  /*1240*/  @P0 BRA `(.L_x_58) ;  /* 0xfffffff8006c0947 */ /* 0x008fea000383ffff */
.L_x_57:
[----:B------:R-:W-:Y:S05]  /*1250*/  BSYNC.RECONVERGENT B2 ;  /* 0x0000000000027941 */ /* 0x000fea0003800200 */
.L_x_56:
[----:B------:R-:W-:Y:S05]  /*1260*/  @!P1 BRA `(.L_x_55) ;  /* 0x0000000400a49947 */ /* 0x000fea0003800000 */
[----:B------:R-:W0:Y:S01]  /*1270*/  LDC R35, c[0x0][0x3b8] ;  /* 0x0000ee00ff237b82 */ /* 0x000e220000000800 */
[----:B------:R-:W-:Y:S02]  /*1280*/  MOV R37, 0x7fc00000 ;  /* 0x7fc0000000257802 */ /* 0x000fe40000000f00 */
[----:B------:R-:W-:-:S05]  /*1290*/  ISETP.NE.AND P0, PT, R9, 0x1, PT ;  /* 0x000000010900780c */ /* 0x000fca0003f05270 */
[----:B------:R-:W1:Y:S08]  /*12a0*/  LDC.64 R28, c[0x0][0x3c0] ;  /* 0x0000f000ff1c7b82 */ /* 0x000e700000000a00 */
[----:B------:R-:W2:Y:S08]  /*12b0*/  LDC.64 R30, c[0x0][0x3c8] ;  /* 0x0000f200ff1e7b82 */ /* 0x000eb00000000a00 */
[----:B------:R-:W3:Y:S01]  /*12c0*/  LDC.64 R32, c[0x0][0x3d0] ;  /* 0x0000f400ff207b82 */ /* 0x000ee20000000a00 */
[----:B0-----:R-:W-:-:S07]  /*12d0*/  IMAD R41, R41, R35, R0 ;  /* 0x0000002329297224 */ /* 0x001fce00078e0200 */
[----:B------:R-:W0:Y:S01]  /*12e0*/  LDC.64 R14, c[0x0][0x3d8] ;  /* 0x0000f600ff0e7b82 */ /* 0x000e220000000a00 */
[----:B-1----:R-:W-:-:S05]  /*12f0*/  IMAD.WIDE R28, R41, 0x4, R28 ;  /* 0x00000004291c7825 */ /* 0x002fca00078e021c */
[----:B------:R1:W-:Y:S02]  /*1300*/  STG.E desc[UR6][R28.64], R37 ;  /* 0x000000251c007986 */ /* 0x0003e4000c101906 */
[----:B------:R-:W4:Y:S01]  /*1310*/  LDC.64 R12, c[0x0][0x3e0] ;  /* 0x0000f800ff0c7b82 */ /* 0x000f220000000a00 */
[----:B--2---:R-:W-:-:S05]  /*1320*/  IMAD.WIDE R30, R41, 0x4, R30 ;  /* 0x00000004291e7825 */ /* 0x004fca00078e021e */
[----:B------:R1:W-:Y:S02]  /*1330*/  STG.E desc[UR6][R30.64], R37 ;  /* 0x000000251e007986 */ /* 0x0003e4000c101906 */
[----:B------:R-:W2:Y:S01]  /*1340*/  LDC.64 R16, c[0x0][0x3e8] ;  /* 0x0000fa00ff107b82 */ /* 0x000ea20000000a00 */
[----:B---3--:R-:W-:-:S05]  /*1350*/  IMAD.WIDE R32, R41, 0x4, R32 ;  /* 0x0000000429207825 */ /* 0x008fca00078e0220 */
[----:B------:R1:W-:Y:S01]  /*1360*/  STG.E desc[UR6][R32.64], R37 ;  /* 0x0000002520007986 */ /* 0x0003e2000c101906 */
[----:B0-----:R-:W-:-:S05]  /*1370*/  IMAD.WIDE R14, R41, 0x4, R14 ;  /* 0x00000004290e7825 */ /* 0x001fca00078e020e */
[----:B------:R1:W-:Y:S01]  /*1380*/  STG.E desc[UR6][R14.64], R37 ;  /* 0x000000250e007986 */ /* 0x0003e2000c101906 */
[----:B----4-:R-:W-:-:S05]  /*1390*/  IMAD.WIDE R12, R41, 0x4, R12 ;  /* 0x00000004290c7825 */ /* 0x010fca00078e020c */
[----:B------:R1:W-:Y:S01]  /*13a0*/  STG.E desc[UR6][R12.64], R37 ;  /* 0x000000250c007986 */ /* 0x0003e2000c101906 */
[----:B--2---:R-:W-:-:S05]  /*13b0*/  IMAD.WIDE R16, R41, 0x4, R16 ;  /* 0x0000000429107825 */ /* 0x004fca00078e0210 */
[----:B------:R1:W-:Y:S01]  /*13c0*/  STG.E desc[UR6][R16.64], R37 ;  /* 0x0000002510007986 */ /* 0x0003e2000c101906 */
[----:B------:R-:W-:Y:S05]  /*13d0*/  @!P0 BRA `(.L_x_55) ;  /* 0x0000000400488947 */ /* 0x000fea0003800000 */
[----:B-1----:R-:W-:Y:S01]  /*13e0*/  IMAD.WIDE R28, R35, 0x4, R28 ;  /* 0x00000004231c7825 */ /* 0x002fe200078e021c */
[----:B------:R-:W-:-:S03]  /*13f0*/  ISETP.NE.AND P0, PT, R9, 0x2, PT ;  /* 0x000000020900780c */ /* 0x000fc60003f05270 */
        /* <DEDUP_REMOVED lines=8> */
[----:B------:R-:W-:Y:S01]  /*1480*/  IMAD.WIDE R16, R35, 0x4, R16 ;  /* 0x0000000423107825 */ /* 0x000fe200078e0210 */
[----:B------:R0:W-:Y:S04]  /*1490*/  STG.E desc[UR6][R12.64], R37 ;  /* 0x000000250c007986 */ /* 0x0001e8000c101906 */
[----:B------:R0:W-:Y:S01]  /*14a0*/  STG.E desc[UR6][R16.64], R37 ;  /* 0x0000002510007986 */ /* 0x0001e2000c101906 */
[----:B------:R-:W-:Y:S05]  /*14b0*/  @!P0 BRA `(.L_x_55) ;  /* 0x0000000400108947 */ /* 0x000fea0003800000 */
[----:B0-----:R-:W-:Y:S01]  /*14c0*/  IMAD.WIDE R28, R35, 0x4, R28 ;  /* 0x00000004231c7825 */ /* 0x001fe200078e021c */
        /* <DEDUP_REMOVED lines=13> */
[----:B--2---:R-:W-:Y:S01]  /*15a0*/  IMAD.WIDE R28, R35, 0x4, R28 ;  /* 0x00000004231c7825 */ /* 0x004fe200078e021c */
        /* <DEDUP_REMOVED lines=13> */
[----:B---3--:R-:W-:Y:S01]  /*1680*/  IMAD.WIDE R28, R35, 0x4, R28 ;  /* 0x00000004231c7825 */ /* 0x008fe200078e021c */
        /* <DEDUP_REMOVED lines=13> */
[----:B----4-:R-:W-:Y:S01]  /*1760*/  IMAD.WIDE R28, R35, 0x4, R28 ;  /* 0x00000004231c7825 */ /* 0x010fe200078e021c */
        /* <DEDUP_REMOVED lines=13> */
[----:B0-----:R-:W-:-:S04]  /*1840*/  IMAD.WIDE R28, R35, 0x4, R28 ;  /* 0x00000004231c7825 */ /* 0x001fc800078e021c */
        /* <DEDUP_REMOVED lines=10> */
[----:B------:R0:W-:Y:S02]  /*18f0*/  STG.E desc[UR6][R16.64], R37 ;  /* 0x0000002510007986 */ /* 0x0001e4000c101906 */
.L_x_55:
[----:B------:R-:W-:Y:S05]  /*1900*/  BSYNC.RECONVERGENT B1 ;  /* 0x0000000000017941 */ /* 0x000fea0003800200 */
.L_x_54:
[----:B------:R-:W-:-:S13]  /*1910*/  ISETP.GT.AND P0, PT, R24, R11, PT ;  /* 0x0000000b1800720c */ /* 0x000fda0003f04270 */
[----:B------:R-:W-:Y:S05]  /*1920*/  @P0 BRA `(.L_x_50) ;  /* 0x0000002c005c0947 */ /* 0x000fea0003800000 */
[C---:B------:R-:W-:Y:S01]  /*1930*/  ISETP.GE.U32.AND P0, PT, R27.reuse, 0x4, PT ;  /* 0x000000041b00780c */ /* 0x040fe20003f06070 */
[----:B------:R-:W-:Y:S01]  /*1940*/  BSSY.RECONVERGENT B2, `(.L_x_59) ;  /* 0x00000a6000027945 */ /* 0x000fe20003800200 */
[----:B------:R-:W-:Y:S01]  /*1950*/  HFMA2 R9, -RZ, RZ, 0, 0 ;  /* 0x00000000ff097431 */ /* 0x000fe200000001ff */
[----:B------:R-:W-:Y:S02]  /*1960*/  LOP3.LUT R54, R27, 0x3, RZ, 0xc0, !PT ;  /* 0x000000031b367812 */ /* 0x000fe400078ec0ff */
[----:B01234-:R-:W-:-:S08]  /*1970*/  CS2R R28, SRZ ;  /* 0x00000000001c7805 */ /* 0x01ffd0000001ff00 */
[----:B------:R-:W-:Y:S05]  /*1980*/  @!P0 BRA `(.L_x_60) ;  /* 0x0000000800848947 */ /* 0x000fea0003800000 */
[----:B------:R-:W-:Y:S01]  /*1990*/  LOP3.LUT R9, R27, 0x7c, RZ, 0xc0, !PT ;  /* 0x0000007c1b097812 */ /* 0x000fe200078ec0ff */
[----:B------:R-:W-:Y:S01]  /*19a0*/  BSSY.RELIABLE B1, `(.L_x_61) ;  /* 0x000008a000017945 */ /* 0x000fe20003800100 */
[----:B------:R-:W-:Y:S01]  /*19b0*/  MOV R28, RZ ;  /* 0x000000ff001c7202 */ /* 0x000fe20000000f00 */
[----:B------:R-:W-:Y:S01]  /*19c0*/  IMAD.MOV.U32 R37, RZ, RZ, RZ ;  /* 0x000000ffff257224 */ /* 0x000fe200078e00ff */
[----:B------:R-:W-:-:S13]  /*19d0*/  ISETP.GT.AND P0, PT, R9, RZ, PT ;  /* 0x000000ff0900720c */ /* 0x000fda0003f04270 */
[----:B------:R-:W-:Y:S05]  /*19e0*/  @!P0 BRA `(.L_x_62) ;  /* 0x0000000800148947 */ /* 0x000fea0003800000 */
[----:B------:R-:W-:Y:S01]  /*19f0*/  IADD3 R11, PT, PT, R9, -R37, RZ ;  /* 0x80000025090b7210 */ /* 0x000fe20007ffe0ff */
[----:B------:R-:W-:Y:S01]  /*1a00*/  BSSY.RECONVERGENT B3, `(.L_x_63) ;  /* 0x0000054000037945 */ /* 0x000fe20003800200 */
[----:B------:R-:W-:Y:S02]  /*1a10*/  PLOP3.LUT P0, PT, PT, PT, PT, 0x80, 0x8 ;  /* 0x000000000008781c */ /* 0x000fe40003f0f070 */
[----:B------:R-:W-:-:S13]  /*1a20*/  ISETP.GT.AND P1, PT, R11, 0xc, PT ;  /* 0x0000000c0b00780c */ /* 0x000fda0003f24270 */
[----:B------:R-:W-:Y:S05]  /*1a30*/  @!P1 BRA `(.L_x_64) ;  /* 0x0000000400409947 */ /* 0x000fea0003800000 */
[----:B------:R-:W-:Y:S02]  /*1a40*/  PLOP3.LUT P0, PT, PT, PT, PT, 0x8, 0x80 ;  /* 0x000000000080781c */ /* 0x000fe40003f0e170 */
[----:B------:R-:W-:-:S11]  /*1a50*/  IADD3 R11, PT, PT, R9, -0xc, RZ ;  /* 0xfffffff4090b7810 */ /* 0x000fd60007ffe0ff */
.L_x_65:
[----:B------:R-:W-:-:S04]  /*1a60*/  IMAD.WIDE.U32 R14, R37, 0x4, R6 ;  /* 0x00000004250e7825 */ /* 0x000fc800078e0006 */
[C---:B------:R-:W-:Y:S01]  /*1a70*/  IMAD.WIDE.U32 R16, R37.reuse, 0x4, R4 ;  /* 0x0000000425107825 */ /* 0x040fe200078e0004 */
[----:B------:R-:W2:Y:S04]  /*1a80*/  LDG.E.CONSTANT R35, desc[UR6][R14.64] ;  /* 0x000000060e237981 */ /* 0x000ea8000c1e9900 */
[----:B------:R-:W3:Y:S01]  /*1a90*/  LDG.E.CONSTANT R34, desc[UR6][R16.64] ;  /* 0x0000000610227981 */ /* 0x000ee2000c1e9900 */
[----:B------:R-:W-:-:S03]  /*1aa0*/  IADD3 R13, PT, PT, R37, 0x4, RZ ;  /* 0x00000004250d7810 */ /* 0x000fc60007ffe0ff */
[----:B------:R-:W4:Y:S04]  /*1ab0*/  LDG.E.CONSTANT R36, desc[UR6][R14.64+0x4] ;  /* 0x000004060e247981 */ /* 0x000f28000c1e9900 */
[----:B------:R-:W4:Y:S01]  /*1ac0*/  LDG.E.CONSTANT R38, desc[UR6][R16.64+0x4] ;  /* 0x0000040610267981 */ /* 0x000f22000c1e9900 */
[----:B------:R-:W-:-:S03]  /*1ad0*/  IMAD.WIDE.U32 R30, R13, 0x4, R6 ;  /* 0x000000040d1e7825 */ /* 0x000fc600078e0006 */
[----:B------:R-:W4:Y:S01]  /*1ae0*/  LDG.E.CONSTANT R39, desc[UR6][R14.64+0x8] ;  /* 0x000008060e277981 */ /* 0x000f22000c1e9900 */
[----:B------:R-:W-:-:S03]  /*1af0*/  IMAD.WIDE.U32 R12, R13, 0x4, R4 ;  /* 0x000000040d0c7825 */ /* 0x000fc600078e0004 */
[----:B------:R-:W4:Y:S04]  /*1b00*/  LDG.E.CONSTANT R41, desc[UR6][R16.64+0x8] ;  /* 0x0000080610297981 */ /* 0x000f28000c1e9900 */
[----:B------:R0:W4:Y:S04]  /*1b10*/  LDG.E.CONSTANT R42, desc[UR6][R14.64+0xc] ;  /* 0x00000c060e2a7981 */ /* 0x000128000c1e9900 */
[----:B------:R1:W4:Y:S04]  /*1b20*/  LDG.E.CONSTANT R49, desc[UR6][R16.64+0xc] ;  /* 0x00000c0610317981 */ /* 0x000328000c1e9900 */
[----:B------:R-:W4:Y:S04]  /*1b30*/  LDG.E.CONSTANT R48, desc[UR6][R30.64] ;  /* 0x000000061e307981 */ /* 0x000f28000c1e9900 */
[----:B------:R-:W4:Y:S01]  /*1b40*/  LDG.E.CONSTANT R47, desc[UR6][R12.64] ;  /* 0x000000060c2f7981 */ /* 0x000f22000c1e9900 */
[----:B------:R-:W-:-:S03]  /*1b50*/  IADD3 R51, PT, PT, R37, 0x8, RZ ;  /* 0x0000000825337810 */ /* 0x000fc60007ffe0ff */
[----:B------:R-:W4:Y:S04]  /*1b60*/  LDG.E.CONSTANT R46, desc[UR6][R30.64+0x4] ;  /* 0x000004061e2e7981 */ /* 0x000f28000c1e9900 */
[----:B------:R-:W4:Y:S01]  /*1b70*/  LDG.E.CONSTANT R45, desc[UR6][R12.64+0x4] ;  /* 0x000004060c2d7981 */ /* 0x000f22000c1e9900 */
[----:B------:R-:W-:-:S03]  /*1b80*/  IMAD.WIDE.U32 R32, R51, 0x4, R6 ;  /* 0x0000000433207825 */ /* 0x000fc600078e0006 */
[----:B------:R-:W4:Y:S01]  /*1b90*/  LDG.E.CONSTANT R44, desc[UR6][R30.64+0x8] ;  /* 0x000008061e2c7981 */ /* 0x000f22000c1e9900 */
[----:B0-----:R-:W-:-:S03]  /*1ba0*/  IMAD.WIDE.U32 R14, R51, 0x4, R4 ;  /* 0x00000004330e7825 */ /* 0x001fc600078e0004 */
[----:B------:R-:W4:Y:S04]  /*1bb0*/  LDG.E.CONSTANT R43, desc[UR6][R12.64+0x8] ;  /* 0x000008060c2b7981 */ /* 0x000f28000c1e9900 */
[----:B------:R0:W4:Y:S04]  /*1bc0*/  LDG.E.CONSTANT R50, desc[UR6][R30.64+0xc] ;  /* 0x00000c061e327981 */ /* 0x000128000c1e9900 */
[----:B------:R-:W4:Y:S04]  /*1bd0*/  LDG.E.CONSTANT R58, desc[UR6][R12.64+0xc] ;  /* 0x00000c060c3a7981 */ /* 0x000f28000c1e9900 */
[----:B------:R-:W4:Y:S04]  /*1be0*/  LDG.E.CONSTANT R57, desc[UR6][R32.64] ;  /* 0x0000000620397981 */ /* 0x000f28000c1e9900 */
[----:B------:R-:W4:Y:S01]  /*1bf0*/  LDG.E.CONSTANT R56, desc[UR6][R14.64] ;  /* 0x000000060e387981 */ /* 0x000f22000c1e9900 */
[----:B------:R-:W-:-:S03]  /*1c00*/  VIADD R61, R37, 0xc ;  /* 0x0000000c253d7836 */ /* 0x000fc60000000000 */
[----:B------:R-:W4:Y:S04]  /*1c10*/  LDG.E.CONSTANT R55, desc[UR6][R32.64+0x4] ;  /* 0x0000040620377981 */ /* 0x000f28000c1e9900 */
[----:B------:R-:W4:Y:S01]  /*1c20*/  LDG.E.CONSTANT R53, desc[UR6][R14.64+0x4] ;  /* 0x000004060e357981 */ /* 0x000f22000c1e9900 */
[----:B-1----:R-:W-:-:S03]  /*1c30*/  IMAD.WIDE.U32 R16, R61, 0x4, R6 ;  /* 0x000000043d107825 */ /* 0x002fc600078e0006 */
[----:B------:R-:W4:Y:S01]  /*1c40*/  LDG.E.CONSTANT R52, desc[UR6][R32.64+0x8] ;  /* 0x0000080620347981 */ /* 0x000f22000c1e9900 */
[----:B0-----:R-:W-:-:S03]  /*1c50*/  IMAD.WIDE.U32 R30, R61, 0x4, R4 ;  /* 0x000000043d1e7825 */ /* 0x001fc600078e0004 */
[----:B------:R-:W4:Y:S04]  /*1c60*/  LDG.E.CONSTANT R51, desc[UR6][R14.64+0x8] ;  /* 0x000008060e337981 */ /* 0x000f28000c1e9900 */
        /* <DEDUP_REMOVED lines=9> */
[----:B------:R-:W4:Y:S01]  /*1d00*/  LDG.E.CONSTANT R30, desc[UR6][R30.64+0xc] ;  /* 0x00000c061e1e7981 */ /* 0x000f22000c1e9900 */
[----:B------:R-:W-:-:S04]  /*1d10*/  IADD3 R37, PT, PT, R37, 0x10, RZ ;  /* 0x0000001025257810 */ /* 0x000fc80007ffe0ff */
[----:B------:R-:W-:Y:S01]  /*1d20*/  ISETP.GE.AND P1, PT, R37, R11, PT ;  /* 0x0000000b2500720c */ /* 0x000fe20003f26270 */
[----:B--2---:R-:W-:Y:S01]  /*1d30*/  FADD R35, R35, R28 ;  /* 0x0000001c23237221 */ /* 0x004fe20000000000 */
[----:B---3--:R-:W-:-:S03]  /*1d40*/  FADD R29, R34, R29 ;  /* 0x0000001d221d7221 */ /* 0x008fc60000000000 */
[----:B----4-:R-:W-:Y:S01]  /*1d50*/  FADD R36, R35, R36 ;  /* 0x0000002423247221 */ /* 0x010fe20000000000 */
[----:B------:R-:W-:-:S03]  /*1d60*/  FADD R38, R29, R38 ;  /* 0x000000261d267221 */ /* 0x000fc60000000000 */
[----:B------:R-:W-:Y:S01]  /*1d70*/  FADD R39, R36, R39 ;  /* 0x0000002724277221 */ /* 0x000fe20000000000 */
        /* <DEDUP_REMOVED lines=19> */
[----:B------:R-:W-:-:S04]  /*1eb0*/  FADD R59, R59, R32 ;  /* 0x000000203b3b7221 */ /* 0x000fc80000000000 */
[----:B------:R-:W-:Y:S01]  /*1ec0*/  FADD R59, R59, R12 ;  /* 0x0000000c3b3b7221 */ /* 0x000fe20000000000 */
[----:B------:R-:W-:-:S04]  /*1ed0*/  FADD R14, R15, R14 ;  /* 0x0000000e0f0e7221 */ /* 0x000fc80000000000 */
[----:B------:R-:W-:Y:S01]  /*1ee0*/  FADD R14, R14, R61 ;  /* 0x0000003d0e0e7221 */ /* 0x000fe20000000000 */
[----:B------:R-:W-:-:S03]  /*1ef0*/  FADD R60, R59, R60 ;  /* 0x0000003c3b3c7221 */ /* 0x000fc60000000000 */
[----:B------:R-:W-:Y:S01]  /*1f00*/  FADD R13, R14, R13 ;  /* 0x0000000d0e0d7221 */ /* 0x000fe20000000000 */
[----:B------:R-:W-:-:S03]  /*1f10*/  FADD R28, R60, R33 ;  /* 0x000000213c1c7221 */ /* 0x000fc60000000000 */
[----:B------:R-:W-:Y:S01]  /*1f20*/  FADD R29, R13, R30 ;  /* 0x0000001e0d1d7221 */ /* 0x000fe20000000000 */
[----:B------:R-:W-:Y:S06]  /*1f30*/  @!P1 BRA `(.L_x_65) ;  /* 0xfffffff800c89947 */ /* 0x000fec000383ffff */
.L_x_64:
[----:B------:R-:W-:Y:S05]  /*1f40*/  BSYNC.RECONVERGENT B3 ;  /* 0x0000000000037941 */ /* 0x000fea0003800200 */
.L_x_63:
[----:B------:R-:W-:Y:S01]  /*1f50*/  IADD3 R11, PT, PT, R9, -R37, RZ ;  /* 0x80000025090b7210 */ /* 0x000fe20007ffe0ff */
[----:B------:R-:W-:Y:S03]  /*1f60*/  BSSY.RECONVERGENT B3, `(.L_x_66) ;  /* 0x000002a000037945 */ /* 0x000fe60003800200 */
[----:B------:R-:W-:-:S13]  /*1f70*/  ISETP.GT.AND P1, PT, R11, 0x4, PT ;  /* 0x000000040b00780c */ /* 0x000fda0003f24270 */
[----:B------:R-:W-:Y:S05]  /*1f80*/  @!P1 BRA `(.L_x_67) ;  /* 0x00000000009c9947 */ /* 0x000fea0003800000 */
        /* <DEDUP_REMOVED lines=21> */
[----:B------:R-:W-:-:S02]  /*20e0*/  PLOP3.LUT P0, PT, PT, PT, PT, 0x8, 0x80 ;  /* 0x000000000080781c */ /* 0x000fc40003f0e170 */
[----:B------:R-:W-:Y:S01]  /*20f0*/  IADD3 R37, PT, PT, R37, 0x8, RZ ;  /* 0x0000000825257810 */ /* 0x000fe20007ffe0ff */
        /* <DEDUP_REMOVED lines=15> */
[----:B------:R-:W-:-:S07]  /*21f0*/  FADD R29, R32, R47 ;  /* 0x0000002f201d7221 */ /* 0x000fce0000000000 */
.L_x_67:
[----:B------:R-:W-:Y:S05]  /*2200*/  BSYNC.RECONVERGENT B3 ;  /* 0x0000000000037941 */ /* 0x000fea0003800200 */
.L_x_66:
[----:B------:R-:W-:-:S13]  /*2210*/  ISETP.NE.OR P0, PT, R37, R9, P0 ;  /* 0x000000092500720c */ /* 0x000fda0000705670 */
[----:B------:R-:W-:Y:S05]  /*2220*/  @!P0 BREAK.RELIABLE B1 ;  /* 0x0000000000018942 */ /* 0x000fea0003800100 */
[----:B------:R-:W-:Y:S05]  /*2230*/  @!P0 BRA `(.L_x_60) ;  /* 0x0000000000588947 */ /* 0x000fea0003800000 */
.L_x_62:
[----:B------:R-:W-:Y:S05]  /*2240*/  BSYNC.RELIABLE B1 ;  /* 0x0000000000017941 */ /* 0x000fea0003800100 */
.L_x_61:
[----:B------:R-:W-:-:S04]  /*2250*/  IMAD.WIDE.U32 R14, R37, 0x4, R6 ;  /* 0x00000004250e7825 */ /* 0x000fc800078e0006 */
[C---:B------:R-:W-:Y:S01]  /*2260*/  IMAD.WIDE.U32 R12, R37.reuse, 0x4, R4 ;  /* 0x00000004250c7825 */ /* 0x040fe200078e0004 */
[----:B------:R-:W2:Y:S04]  /*2270*/  LDG.E.CONSTANT R11, desc[UR6][R14.64] ;  /* 0x000000060e0b7981 */ /* 0x000ea8000c1e9900 */
[----:B------:R-:W3:Y:S04]  /*2280*/  LDG.E.CONSTANT R16, desc[UR6][R12.64] ;  /* 0x000000060c107981 */ /* 0x000ee8000c1e9900 */
[----:B------:R-:W4:Y:S04]  /*2290*/  LDG.E.CONSTANT R30, desc[UR6][R14.64+0x4] ;  /* 0x000004060e1e7981 */ /* 0x000f28000c1e9900 */
[----:B------:R-:W4:Y:S04]  /*22a0*/  LDG.E.CONSTANT R17, desc[UR6][R12.64+0x4] ;  /* 0x000004060c117981 */ /* 0x000f28000c1e9900 */
[----:B------:R-:W4:Y:S04]  /*22b0*/  LDG.E.CONSTANT R32, desc[UR6][R14.64+0x8] ;  /* 0x000008060e207981 */ /* 0x000f28000c1e9900 */
[----:B------:R-:W4:Y:S04]  /*22c0*/  LDG.E.CONSTANT R31, desc[UR6][R12.64+0x8] ;  /* 0x000008060c1f7981 */ /* 0x000f28000c1e9900 */
[----:B------:R-:W4:Y:S04]  /*22d0*/  LDG.E.CONSTANT R34, desc[UR6][R14.64+0xc] ;  /* 0x00000c060e227981 */ /* 0x000f28000c1e9900 */
[----:B------:R-:W4:Y:S01]  /*22e0*/  LDG.E.CONSTANT R33, desc[UR6][R12.64+0xc] ;  /* 0x00000c060c217981 */ /* 0x000f22000c1e9900 */
[----:B------:R-:W-:-:S05]  /*22f0*/  VIADD R37, R37, 0x4 ;  /* 0x0000000425257836 */ /* 0x000fca0000000000 */
[----:B------:R-:W-:Y:S01]  /*2300*/  ISETP.NE.AND P0, PT, R37, R9, PT ;  /* 0x000000092500720c */ /* 0x000fe20003f05270 */
[----:B--2---:R-:W-:Y:S01]  /*2310*/  FADD R11, R11, R28 ;  /* 0x0000001c0b0b7221 */ /* 0x004fe20000000000 */
[----:B---3--:R-:W-:-:S03]  /*2320*/  FADD R16, R16, R29 ;  /* 0x0000001d10107221 */ /* 0x008fc60000000000 */
[----:B----4-:R-:W-:Y:S01]  /*2330*/  FADD R11, R11, R30 ;  /* 0x0000001e0b0b7221 */ /* 0x010fe20000000000 */
[----:B------:R-:W-:-:S03]  /*2340*/  FADD R16, R16, R17 ;  /* 0x0000001110107221 */ /* 0x000fc60000000000 */
[----:B------:R-:W-:Y:S01]  /*2350*/  FADD R11, R11, R32 ;  /* 0x000000200b0b7221 */ /* 0x000fe20000000000 */
[----:B------:R-:W-:-:S03]  /*2360*/  FADD R16, R16, R31 ;  /* 0x0000001f10107221 */ /* 0x000fc60000000000 */
[----:B------:R-:W-:Y:S01]  /*2370*/  FADD R28, R11, R34 ;  /* 0x000000220b1c7221 */ /* 0x000fe20000000000 */
[----:B------:R-:W-:Y:S01]  /*2380*/  FADD R29, R16, R33 ;  /* 0x00000021101d7221 */ /* 0x000fe20000000000 */
[----:B------:R-:W-:Y:S06]  /*2390*/  @P0 BRA `(.L_x_61) ;  /* 0xfffffffc00ac0947 */ /* 0x000fec000383ffff */
.L_x_60:
[----:B------:R-:W-:Y:S05]  /*23a0*/  BSYNC.RECONVERGENT B2 ;  /* 0x0000000000027941 */ /* 0x000fea0003800200 */
.L_x_59:
[----:B------:R-:W-:Y:S01]  /*23b0*/  ISETP.NE.AND P2, PT, R54, RZ, PT ;  /* 0x000000ff3600720c */ /* 0x000fe20003f45270 */
[----:B------:R-:W-:Y:S01]  /*23c0*/  BSSY.RECONVERGENT B1, `(.L_x_68) ;  /* 0x0000019000017945 */ /* 0x000fe20003800200 */
[----:B------:R-:W-:Y:S02]  /*23d0*/  I2FP.F32.U32 R11, R8 ;  /* 0x00000008000b7245 */ /* 0x000fe40000201000 */
[----:B------:R-:W-:Y:S02]  /*23e0*/  IADD3 R31, PT, PT, R27, R10, RZ ;  /* 0x0000000a1b1f7210 */ /* 0x000fe40007ffe0ff */
[----:B------:R-:W-:Y:S02]  /*23f0*/  IADD3 R12, PT, PT, R11, 0x1800000, RZ ;  /* 0x018000000b0c7810 */ /* 0x000fe40007ffe0ff */
[----:B------:R-:W-:Y:S02]  /*2400*/  ISETP.GT.AND P0, PT, R31, R26, PT ;  /* 0x0000001a1f00720c */ /* 0x000fe40003f04270 */
[----:B------:R-:W-:-:S04]  /*2410*/  LOP3.LUT R12, R12, 0x7f800000, RZ, 0xc0, !PT ;  /* 0x7f8000000c0c7812 */ /* 0x000fc800078ec0ff */
[----:B------:R-:W-:Y:S01]  /*2420*/  ISETP.GT.U32.AND P1, PT, R12, 0x1ffffff, PT ;  /* 0x01ffffff0c00780c */ /* 0x000fe20003f24070 */
[----:B------:R-:W-:-:S12]  /*2430*/  @!P2 BRA `(.L_x_69) ;  /* 0x000000000044a947 */ /* 0x000fd80003800000 */
[----:B------:R-:W-:-:S04]  /*2440*/  IMAD.WIDE.U32 R12, R9, 0x4, R6 ;  /* 0x00000004090c7825 */ /* 0x000fc800078e0006 */
[----:B------:R-:W-:Y:S02]  /*2450*/  IMAD.WIDE.U32 R14, R9, 0x4, R4 ;  /* 0x00000004090e7825 */ /* 0x000fe400078e0004 */
[----:B------:R-:W2:Y:S04]  /*2460*/  LDG.E.CONSTANT R9, desc[UR6][R12.64] ;  /* 0x000000060c097981 */ /* 0x000ea8000c1e9900 */
[----:B------:R-:W3:Y:S01]  /*2470*/  LDG.E.CONSTANT R10, desc[UR6][R14.64] ;  /* 0x000000060e0a7981 */ /* 0x000ee2000c1e9900 */
[----:B------:R-:W-:Y:S01]  /*2480*/  ISETP.NE.AND P2, PT, R54, 0x1, PT ;  /* 0x000000013600780c */ /* 0x000fe20003f45270 */
[----:B--2---:R-:W-:Y:S01]  /*2490*/  FADD R28, R28, R9 ;  /* 0x000000091c1c7221 */ /* 0x004fe20000000000 */
[----:B---3--:R-:W-:-:S11]  /*24a0*/  FADD R29, R29, R10 ;  /* 0x0000000a1d1d7221 */ /* 0x008fd60000000000 */
[----:B------:R-:W-:Y:S05]  /*24b0*/  @!P2 BRA `(.L_x_69) ;  /* 0x000000000024a947 */ /* 0x000fea0003800000 */
[----:B------:R-:W-:Y:S01]  /*24c0*/  ISETP.NE.AND P2, PT, R54, 0x2, PT ;  /* 0x000000023600780c */ /* 0x000fe20003f45270 */
[----:B------:R-:W2:Y:S04]  /*24d0*/  LDG.E.CONSTANT R9, desc[UR6][R12.64+0x4] ;  /* 0x000004060c097981 */ /* 0x000ea8000c1e9900 */
[----:B------:R-:W3:Y:S08]  /*24e0*/  LDG.E.CONSTANT R10, desc[UR6][R14.64+0x4] ;  /* 0x000004060e0a7981 */ /* 0x000ef0000c1e9900 */
[----:B------:R-:W4:Y:S04]  /*24f0*/  @P2 LDG.E.CONSTANT R17, desc[UR6][R12.64+0x8] ;  /* 0x000008060c112981 */ /* 0x000f28000c1e9900 */
[----:B------:R-:W4:Y:S01]  /*2500*/  @P2 LDG.E.CONSTANT R16, desc[UR6][R14.64+0x8] ;  /* 0x000008060e102981 */ /* 0x000f22000c1e9900 */
[----:B--2---:R-:W-:Y:S01]  /*2510*/  FADD R28, R28, R9 ;  /* 0x000000091c1c7221 */ /* 0x004fe20000000000 */
[----:B---3--:R-:W-:-:S03]  /*2520*/  FADD R29, R29, R10 ;  /* 0x0000000a1d1d7221 */ /* 0x008fc60000000000 */
[----:B----4-:R-:W-:Y:S01]  /*2530*/  @P2 FADD R28, R28, R17 ;  /* 0x000000111c1c2221 */ /* 0x010fe20000000000 */
[----:B------:R-:W-:-:S07]  /*2540*/  @P2 FADD R29, R29, R16 ;  /* 0x000000101d1d2221 */ /* 0x000fce0000000000 */
.L_x_69:
[----:B------:R-:W-:Y:S05]  /*2550*/  BSYNC.RECONVERGENT B1 ;  /* 0x0000000000017941 */ /* 0x000fea0003800200 */
.L_x_68:
[----:B------:R-:W-:Y:S04]  /*2560*/  BSSY.RECONVERGENT B1, `(.L_x_70) ;  /* 0x0000015000017945 */ /* 0x000fe80003800200 */
[----:B------:R-:W-:Y:S05]  /*2570*/  @P0 BRA `(.L_x_71) ;  /* 0x00000000004c0947 */ /* 0x000fea0003800000 */
[----:B------:R-:W0:Y:S01]  /*2580*/  LDC.64 R12, c[0x0][0x380] ;  /* 0x0000e000ff0c7b82 */ /* 0x000e220000000a00 */
[----:B------:R-:W-:-:S07]  /*2590*/  MOV R9, R31 ;  /* 0x0000001f00097202 */ /* 0x000fce0000000f00 */
[----:B------:R-:W1:Y:S02]  /*25a0*/  LDC.64 R14, c[0x0][0x388] ;  /* 0x0000e200ff0e7b82 */ /* 0x000e640000000a00 */
.L_x_72:
[----:B------:R-:W-:Y:S01]  /*25b0*/  IADD3 R35, PT, PT, -R27, R9, RZ ;  /* 0x000000091b237210 */ /* 0x000fe20007ffe1ff */
[----:B0-----:R-:W-:-:S04]  /*25c0*/  IMAD.WIDE R16, R9, 0x4, R12 ;  /* 0x0000000409107825 */ /* 0x001fc800078e020c */
[----:B-1----:R-:W-:Y:S02]  /*25d0*/  IMAD.WIDE R32, R9, 0x4, R14 ;  /* 0x0000000409207825 */ /* 0x002fe400078e020e */
[----:B------:R-:W2:Y:S02]  /*25e0*/  LDG.E.CONSTANT R17, desc[UR6][R16.64] ;  /* 0x0000000610117981 */ /* 0x000ea4000c1e9900 */
[C---:B------:R-:W-:Y:S02]  /*25f0*/  IMAD.WIDE R30, R35.reuse, 0x4, R12 ;  /* 0x00000004231e7825 */ /* 0x040fe400078e020c */
[----:B------:R-:W3:Y:S02]  /*2600*/  LDG.E.CONSTANT R32, desc[UR6][R32.64] ;  /* 0x0000000620207981 */ /* 0x000ee4000c1e9900 */
[----:B------:R-:W-:Y:S02]  /*2610*/  IMAD.WIDE R34, R35, 0x4, R14 ;  /* 0x0000000423227825 */ /* 0x000fe400078e020e */
[----:B------:R-:W4:Y:S04]  /*2620*/  LDG.E.CONSTANT R31, desc[UR6][R30.64] ;  /* 0x000000061e1f7981 */ /* 0x000f28000c1e9900 */
[----:B------:R-:W4:Y:S01]  /*2630*/  LDG.E.CONSTANT R34, desc[UR6][R34.64] ;  /* 0x0000000622227981 */ /* 0x000f22000c1e9900 */
[C---:B------:R-:W-:Y:S01]  /*2640*/  ISETP.NE.AND P0, PT, R9.reuse, R26, PT ;  /* 0x0000001a0900720c */ /* 0x040fe20003f05270 */
[----:B------:R-:W-:-:S02]  /*2650*/  VIADD R9, R9, 0x1 ;  /* 0x0000000109097836 */ /* 0x000fc40000000000 */
[----:B--2---:R-:W-:Y:S01]  /*2660*/  FADD R28, R17, R28 ;  /* 0x0000001c111c7221 */ /* 0x004fe20000000000 */
[----:B---3--:R-:W-:-:S03]  /*2670*/  FADD R29, R32, R29 ;  /* 0x0000001d201d7221 */ /* 0x008fc60000000000 */
[----:B----4-:R-:W-:Y:S01]  /*2680*/  FADD R28, R28, -R31 ;  /* 0x8000001f1c1c7221 */ /* 0x010fe20000000000 */
[----:B------:R-:W-:-:S05]  /*2690*/  FADD R29, R29, -R34 ;  /* 0x800000221d1d7221 */ /* 0x000fca0000000000 */
[----:B------:R-:W-:Y:S05]  /*26a0*/  @P0 BRA `(.L_x_72) ;  /* 0xfffffffc00c00947 */ /* 0x000fea000383ffff */
.L_x_71:
[----:B------:R-:W-:Y:S05]  /*26b0*/  BSYNC.RECONVERGENT B1 ;  /* 0x0000000000017941 */ /* 0x000fea0003800200 */
.L_x_70:
[----:B------:R-:W-:Y:S04]  /*26c0*/  BSSY.RECONVERGENT B1, `(.L_x_73) ;  /* 0x000000b000017945 */ /* 0x000fe80003800200 */
[----:B------:R-:W-:Y:S05]  /*26d0*/  @P1 BRA `(.L_x_74) ;  /* 0x0000000000141947 */ /* 0x000fea0003800000 */
[----:B------:R-:W-:Y:S02]  /*26e0*/  MOV R10, R11 ;  /* 0x0000000b000a7202 */ /* 0x000fe40000000f00 */
[----:B------:R-:W-:-:S07]  /*26f0*/  MOV R12, 0x2710 ;  /* 0x00002710000c7802 */ /* 0x000fce0000000f00 */
[----:B-----5:R-:W-:Y:S05]  /*2700*/  CALL.REL.NOINC `($__internal_0_$__cuda_sm20_rcp_rn_f32_slowpath) ;  /* 0x0000001c00fc7944 */ /* 0x020fea0003c00000 */
[----:B------:R-:W-:Y:S01]  /*2710*/  MOV R30, R38 ;  /* 0x00000026001e7202 */ /* 0x000fe20000000f00 */
[----:B------:R-:W-:Y:S06]  /*2720*/  BRA `(.L_x_75) ;  /* 0x0000000000107947 */ /* 0x000fec0003800000 */
.L_x_74:
[----:B------:R-:W0:Y:S02]  /*2730*/  MUFU.RCP R30, R11 ;  /* 0x0000000b001e7308 */ /* 0x000e240000001000 */
[----:B0-----:R-:W-:-:S04]  /*2740*/  FFMA R9, R11, R30, -1 ;  /* 0xbf8000000b097423 */ /* 0x001fc8000000001e */
[----:B------:R-:W-:-:S04]  /*2750*/  FADD.FTZ R9, -R9, -RZ ;  /* 0x800000ff09097221 */ /* 0x000fc80000010100 */
[----:B------:R-:W-:-:S07]  /*2760*/  FFMA R30, R30, R9, R30 ;  /* 0x000000091e1e7223 */ /* 0x000fce000000001e */
.L_x_75:
[----:B------:R-:W-:Y:S05]  /*2770*/  BSYNC.RECONVERGENT B1 ;  /* 0x0000000000017941 */ /* 0x000fea0003800200 */
.L_x_73:
[----:B------:R-:W2:Y:S01]  /*2780*/  LDG.E.CONSTANT R12, desc[UR6][R6.64] ;  /* 0x00000006060c7981 */ /* 0x000ea2000c1e9900 */
[----:B------:R-:W0:Y:S03]  /*2790*/  LDCU UR4, c[0x0][0x3b0] ;  /* 0x00007600ff0477ac */ /* 0x000e260008000800 */
[----:B------:R-:W2:Y:S04]  /*27a0*/  LDG.E.CONSTANT R15, desc[UR6][R4.64] ;  /* 0x00000006040f7981 */ /* 0x000ea8000c1e9900 */
[----:B------:R1:W5:Y:S01]  /*27b0*/  LDG.E.CONSTANT R10, desc[UR6][R2.64] ;  /* 0x00000006020a7981 */ /* 0x000362000c1e9900 */
[----:B------:R-:W-:Y:S01]  /*27c0*/  BSSY.RECONVERGENT B1, `(.L_x_76) ;  /* 0x000006c000017945 */ /* 0x000fe20003800200 */
[----:B0-----:R-:W-:-:S04]  /*27d0*/  IADD3 R13, PT, PT, R8, UR4, RZ ;  /* 0x00000004080d7c10 */ /* 0x001fc8000fffe0ff */
[----:B------:R-:W-:-:S04]  /*27e0*/  IADD3 R9, PT, PT, R13, -0x1, RZ ;  /* 0xffffffff0d097810 */ /* 0x000fc80007ffe0ff */
[----:B------:R-:W-:Y:S01]  /*27f0*/  ISETP.GT.AND P0, PT, R9, UR4, PT ;  /* 0x0000000409007c0c */ /* 0x000fe2000bf04270 */
[----:B--2---:R-:W-:-:S12]  /*2800*/  FADD R12, R12, -R15 ;  /* 0x8000000f0c0c7221 */ /* 0x004fd80000000000 */
[----:B-1----:R-:W-:Y:S05]  /*2810*/  @!P0 BRA `(.L_x_77) ;  /* 0x0000000400988947 */ /* 0x002fea0003800000 */
[----:B------:R-:W0:Y:S01]  /*2820*/  LDCU UR4, c[0x0][0x3b0] ;  /* 0x00007600ff0477ac */ /* 0x000e220008000800 */
[C---:B------:R-:W-:Y:S01]  /*2830*/  LOP3.LUT R14, R8.reuse, 0x3, RZ, 0xc0, !PT ;  /* 0x00000003080e7812 */ /* 0x040fe200078ec0ff */
[----:B------:R-:W-:Y:S01]  /*2840*/  VIADD R8, R8, 0xfffffffe ;  /* 0xfffffffe08087836 */ /* 0x000fe20000000000 */
[----:B------:R-:W-:Y:S02]  /*2850*/  BSSY.RECONVERGENT B2, `(.L_x_78) ;  /* 0x000002c000027945 */ /* 0x000fe40003800200 */
[----:B------:R-:W-:Y:S02]  /*2860*/  ISETP.NE.AND P1, PT, R14, 0x1, PT ;  /* 0x000000010e00780c */ /* 0x000fe40003f25270 */
[----:B------:R-:W-:Y:S02]  /*2870*/  ISETP.GE.U32.AND P0, PT, R8, 0x3, PT ;  /* 0x000000030800780c */ /* 0x000fe40003f06070 */
[----:B0-----:R-:W-:-:S09]  /*2880*/  MOV R8, UR4 ;  /* 0x0000000400087c02 */ /* 0x001fd20008000f00 */
[----:B------:R-:W-:Y:S05]  /*2890*/  @!P1 BRA `(.L_x_79) ;  /* 0x00000000009c9947 */ /* 0x000fea0003800000 */
[----:B------:R-:W2:Y:S04]  /*28a0*/  LDG.E.CONSTANT R15, desc[UR6][R6.64+0x4] ;  /* 0x00000406060f7981 */ /* 0x000ea8000c1e9900 */
[----:B------:R-:W3:Y:S01]  /*28b0*/  LDG.E.CONSTANT R8, desc[UR6][R4.64+0x4] ;  /* 0x0000040604087981 */ /* 0x000ee2000c1e9900 */
[----:B------:R-:W-:Y:S01]  /*28c0*/  ISETP.NE.AND P2, PT, R14, 0x2, PT ;  /* 0x000000020e00780c */ /* 0x000fe20003f45270 */
[C---:B--2--5:R-:W-:Y:S01]  /*28d0*/  FADD R17, -R10.reuse, R15 ;  /* 0x0000000f0a117221 */ /* 0x064fe20000000100 */
[--C-:B---3--:R-:W-:Y:S02]  /*28e0*/  FADD R31, -R10, R8.reuse ;  /* 0x000000080a1f7221 */ /* 0x108fe40000000100 */
[----:B------:R0:W5:Y:S01]  /*28f0*/  LDG.E.CONSTANT R10, desc[UR6][R2.64+0x4] ;  /* 0x00000406020a7981 */ /* 0x000162000c1e9900 */
[----:B------:R-:W-:-:S05]  /*2900*/  FADD R8, R15, -R8 ;  /* 0x800000080f087221 */ /* 0x000fca0000000000 */
[----:B------:R-:W-:-:S04]  /*2910*/  FSETP.GT.AND P1, PT, |R17|, R8, PT ;  /* 0x000000081100720b */ /* 0x000fc80003f24200 */
[----:B------:R-:W-:-:S04]  /*2920*/  FSEL R8, |R17|, R8, P1 ;  /* 0x0000000811087208 */ /* 0x000fc80000800200 */
[----:B------:R-:W-:-:S04]  /*2930*/  FSETP.GT.AND P1, PT, |R31|, R8, PT ;  /* 0x000000081f00720b */ /* 0x000fc80003f24200 */
[----:B------:R-:W-:Y:S02]  /*2940*/  FSEL R31, |R31|, R8, P1 ;  /* 0x000000081f1f7208 */ /* 0x000fe40000800200 */
[----:B------:R-:W-:-:S03]  /*2950*/  MOV R8, R20 ;  /* 0x0000001400087202 */ /* 0x000fc60000000f00 */
[----:B------:R-:W-:Y:S01]  /*2960*/  FADD R12, R12, R31 ;  /* 0x0000001f0c0c7221 */ /* 0x000fe20000000000 */
[----:B0-----:R-:W-:Y:S06]  /*2970*/  @!P2 BRA `(.L_x_79) ;  /* 0x000000000064a947 */ /* 0x001fec0003800000 */
[----:B------:R-:W2:Y:S04]  /*2980*/  LDG.E.CONSTANT R15, desc[UR6][R6.64+0x8] ;  /* 0x00000806060f7981 */ /* 0x000ea8000c1e9900 */
[----:B------:R-:W3:Y:S01]  /*2990*/  LDG.E.CONSTANT R8, desc[UR6][R4.64+0x8] ;  /* 0x0000080604087981 */ /* 0x000ee2000c1e9900 */
[----:B------:R-:W-:-:S13]  /*29a0*/  ISETP.NE.AND P1, PT, R14, 0x3, PT ;  /* 0x000000030e00780c */ /* 0x000fda0003f25270 */
[----:B------:R-:W4:Y:S04]  /*29b0*/  @P1 LDG.E.CONSTANT R33, desc[UR6][R6.64+0xc] ;  /* 0x00000c0606211981 */ /* 0x000f28000c1e9900 */
[----:B------:R-:W4:Y:S01]  /*29c0*/  @P1 LDG.E.CONSTANT R14, desc[UR6][R4.64+0xc] ;  /* 0x00000c06040e1981 */ /* 0x000f22000c1e9900 */
[C---:B--2--5:R-:W-:Y:S01]  /*29d0*/  FADD R17, -R10.reuse, R15 ;  /* 0x0000000f0a117221 */ /* 0x064fe20000000100 */
[--C-:B---3--:R-:W-:Y:S02]  /*29e0*/  FADD R31, -R10, R8.reuse ;  /* 0x000000080a1f7221 */ /* 0x108fe40000000100 */
[----:B------:R-:W4:Y:S01]  /*29f0*/  LDG.E.CONSTANT R10, desc[UR6][R2.64+0x8] ;  /* 0x00000806020a7981 */ /* 0x000f22000c1e9900 */
[----:B------:R-:W-:-:S05]  /*2a00*/  FADD R8, R15, -R8 ;  /* 0x800000080f087221 */ /* 0x000fca0000000000 */
[----:B------:R-:W-:-:S04]  /*2a10*/  FSETP.GT.AND P2, PT, |R17|, R8, PT ;  /* 0x000000081100720b */ /* 0x000fc80003f44200 */
[----:B------:R-:W-:-:S04]  /*2a20*/  FSEL R8, |R17|, R8, P2 ;  /* 0x0000000811087208 */ /* 0x000fc80001000200 */
[----:B------:R-:W-:Y:S01]  /*2a30*/  FSETP.GT.AND P2, PT, |R31|, R8, PT ;  /* 0x000000081f00720b */ /* 0x000fe20003f44200 */
[C---:B----4-:R-:W-:Y:S01]  /*2a40*/  @P1 FADD R35, -R10.reuse, R33 ;  /* 0x000000210a231221 */ /* 0x050fe20000000100 */
[--C-:B------:R-:W-:Y:S02]  /*2a50*/  @P1 FADD R37, -R10, R14.reuse ;  /* 0x0000000e0a251221 */ /* 0x100fe40000000100 */
[----:B------:R0:W5:Y:S01]  /*2a60*/  @P1 LDG.E.CONSTANT R10, desc[UR6][R2.64+0xc] ;  /* 0x00000c06020a1981 */ /* 0x000162000c1e9900 */
[----:B------:R-:W-:-:S05]  /*2a70*/  @P1 FADD R14, R33, -R14 ;  /* 0x8000000e210e1221 */ /* 0x000fca0000000000 */
[----:B------:R-:W-:-:S04]  /*2a80*/  @P1 FSETP.GT.AND P3, PT, |R35|, R14, PT ;  /* 0x0000000e2300120b */ /* 0x000fc80003f64200 */
[----:B------:R-:W-:Y:S02]  /*2a90*/  @P1 FSEL R14, |R35|, R14, P3 ;  /* 0x0000000e230e1208 */ /* 0x000fe40001800200 */
[----:B------:R-:W-:Y:S02]  /*2aa0*/  FSEL R31, |R31|, R8, P2 ;  /* 0x000000081f1f7208 */ /* 0x000fe40001000200 */
[----:B------:R-:W-:-:S03]  /*2ab0*/  @P1 FSETP.GT.AND P3, PT, |R37|, R14, PT ;  /* 0x0000000e2500120b */ /* 0x000fc60003f64200 */
[----:B------:R-:W-:Y:S01]  /*2ac0*/  FADD R12, R12, R31 ;  /* 0x0000001f0c0c7221 */ /* 0x000fe20000000000 */
[----:B------:R-:W-:Y:S02]  /*2ad0*/  @P1 FSEL R37, |R37|, R14, P3 ;  /* 0x0000000e25251208 */ /* 0x000fe40001800200 */
[----:B------:R-:W-:Y:S02]  /*2ae0*/  MOV R8, R19 ;  /* 0x0000001300087202 */ /* 0x000fe40000000f00 */
[----:B------:R-:W-:Y:S01]  /*2af0*/  @P1 MOV R8, R18 ;  /* 0x0000001200081202 */ /* 0x000fe20000000f00 */
[----:B0-----:R-:W-:-:S07]  /*2b00*/  @P1 FADD R12, R12, R37 ;  /* 0x000000250c0c1221 */ /* 0x001fce0000000000 */
.L_x_79:
[----:B------:R-:W-:Y:S05]  /*2b10*/  BSYNC.RECONVERGENT B2 ;  /* 0x0000000000027941 */ /* 0x000fea0003800200 */
.L_x_78:
[----:B------:R-:W-:Y:S05]  /*2b20*/  @!P0 BRA `(.L_x_77) ;  /* 0x0000000000d48947 */ /* 0x000fea0003800000 */
.L_x_80:
[----:B------:R-:W0:Y:S08]  /*2b30*/  LDC.64 R14, c[0x0][0x380] ;  /* 0x0000e000ff0e7b82 */ /* 0x000e300000000a00 */
[----:B------:R-:W1:Y:S08]  /*2b40*/  LDC.64 R16, c[0x0][0x388] ;  /* 0x0000e200ff107b82 */ /* 0x000e700000000a00 */
[----:B------:R-:W2:Y:S01]  /*2b50*/  LDC.64 R32, c[0x0][0x390] ;  /* 0x0000e400ff207b82 */ /* 0x000ea20000000a00 */
[----:B0-----:R-:W-:-:S05]  /*2b60*/  IMAD.WIDE R14, R8, 0x4, R14 ;  /* 0x00000004080e7825 */ /* 0x001fca00078e020e */
[----:B------:R-:W3:Y:S01]  /*2b70*/  LDG.E.CONSTANT R31, desc[UR6][R14.64+0x4] ;  /* 0x000004060e1f7981 */ /* 0x000ee2000c1e9900 */
[----:B-1----:R-:W-:-:S03]  /*2b80*/  IMAD.WIDE R16, R8, 0x4, R16 ;  /* 0x0000000408107825 */ /* 0x002fc600078e0210 */
[----:B------:R-:W4:Y:S04]  /*2b90*/  LDG.E.CONSTANT R42, desc[UR6][R14.64+0x8] ;  /* 0x000008060e2a7981 */ /* 0x000f28000c1e9900 */
[----:B------:R-:W4:Y:S01]  /*2ba0*/  LDG.E.CONSTANT R34, desc[UR6][R16.64+0x4] ;  /* 0x0000040610227981 */ /* 0x000f22000c1e9900 */
[----:B--2---:R-:W-:-:S03]  /*2bb0*/  IMAD.WIDE R32, R8, 0x4, R32 ;  /* 0x0000000408207825 */ /* 0x004fc600078e0220 */
[----:B------:R-:W2:Y:S04]  /*2bc0*/  LDG.E.CONSTANT R37, desc[UR6][R16.64+0x8] ;  /* 0x0000080610257981 */ /* 0x000ea8000c1e9900 */
[----:B------:R-:W2:Y:S04]  /*2bd0*/  LDG.E.CONSTANT R35, desc[UR6][R32.64+0x4] ;  /* 0x0000040620237981 */ /* 0x000ea8000c1e9900 */
[----:B------:R-:W2:Y:S04]  /*2be0*/  LDG.E.CONSTANT R44, desc[UR6][R14.64+0xc] ;  /* 0x00000c060e2c7981 */ /* 0x000ea8000c1e9900 */
[----:B------:R-:W2:Y:S04]  /*2bf0*/  LDG.E.CONSTANT R41, desc[UR6][R32.64+0x8] ;  /* 0x0000080620297981 */ /* 0x000ea8000c1e9900 */
[----:B------:R-:W2:Y:S04]  /*2c00*/  LDG.E.CONSTANT R43, desc[UR6][R16.64+0xc] ;  /* 0x00000c06102b7981 */ /* 0x000ea8000c1e9900 */
[----:B------:R0:W2:Y:S04]  /*2c10*/  LDG.E.CONSTANT R46, desc[UR6][R14.64+0x10] ;  /* 0x000010060e2e7981 */ /* 0x0000a8000c1e9900 */
[----:B------:R-:W2:Y:S04]  /*2c20*/  LDG.E.CONSTANT R47, desc[UR6][R16.64+0x10] ;  /* 0x00001006102f7981 */ /* 0x000ea8000c1e9900 */
[----:B------:R-:W2:Y:S01]  /*2c30*/  LDG.E.CONSTANT R45, desc[UR6][R32.64+0xc] ;  /* 0x00000c06202d7981 */ /* 0x000ea2000c1e9900 */
[----:B------:R-:W-:-:S02]  /*2c40*/  VIADD R8, R8, 0x4 ;  /* 0x0000000408087836 */ /* 0x000fc40000000000 */
[C---:B---3-5:R-:W-:Y:S01]  /*2c50*/  FADD R36, R31.reuse, -R10 ;  /* 0x8000000a1f247221 */ /* 0x068fe20000000000 */
[----:B----4-:R-:W-:-:S05]  /*2c60*/  FADD R31, R31, -R34 ;  /* 0x800000221f1f7221 */ /* 0x010fca0000000000 */
[-C--:B------:R-:W-:Y:S01]  /*2c70*/  FSETP.GT.AND P0, PT, |R36|, R31.reuse, PT ;  /* 0x0000001f2400720b */ /* 0x080fe20003f04200 */
[C---:B--2---:R-:W-:Y:S01]  /*2c80*/  FADD R39, -R35.reuse, R42 ;  /* 0x0000002a23277221 */ /* 0x044fe20000000100 */
[--C-:B------:R-:W-:Y:S02]  /*2c90*/  FADD R42, R42, -R37.reuse ;  /* 0x800000252a2a7221 */ /* 0x100fe40000000000 */
[----:B------:R-:W-:Y:S01]  /*2ca0*/  FSEL R31, |R36|, R31, P0 ;  /* 0x0000001f241f7208 */ /* 0x000fe20000000200 */
[----:B------:R-:W-:Y:S01]  /*2cb0*/  FADD R38, R34, -R10 ;  /* 0x8000000a22267221 */ /* 0x000fe20000000000 */
[----:B0-----:R-:W-:Y:S01]  /*2cc0*/  FADD R14, -R35, R37 ;  /* 0x00000025230e7221 */ /* 0x001fe20000000100 */
[----:B------:R0:W5:Y:S01]  /*2cd0*/  LDG.E.CONSTANT R10, desc[UR6][R32.64+0x10] ;  /* 0x00001006200a7981 */ /* 0x000162000c1e9900 */
[----:B------:R-:W-:Y:S01]  /*2ce0*/  FSETP.GT.AND P0, PT, |R39|, R42, PT ;  /* 0x0000002a2700720b */ /* 0x000fe20003f04200 */
[----:B------:R-:W-:Y:S01]  /*2cf0*/  FADD R15, -R41, R44 ;  /* 0x0000002c290f7221 */ /* 0x000fe20000000100 */
[----:B------:R-:W-:-:S02]  /*2d00*/  FADD R44, R44, -R43 ;  /* 0x8000002b2c2c7221 */ /* 0x000fc40000000000 */
[----:B------:R-:W-:Y:S02]  /*2d10*/  FSEL R39, |R39|, R42, P0 ;  /* 0x0000002a27277208 */ /* 0x000fe40000000200 */
[----:B------:R-:W-:Y:S02]  /*2d20*/  FSETP.GT.AND P0, PT, |R38|, R31, PT ;  /* 0x0000001f2600720b */ /* 0x000fe40003f04200 */
[-C--:B------:R-:W-:Y:S01]  /*2d30*/  FSETP.GT.AND P2, PT, |R15|, R44.reuse, PT ;  /* 0x0000002c0f00720b */ /* 0x080fe20003f44200 */
[----:B------:R-:W-:Y:S01]  /*2d40*/  FADD R17, R46, -R47 ;  /* 0x8000002f2e117221 */ /* 0x000fe20000000000 */
[----:B------:R-:W-:Y:S01]  /*2d50*/  FSETP.GT.AND P1, PT, |R14|, R39, PT ;  /* 0x000000270e00720b */ /* 0x000fe20003f24200 */
[----:B------:R-:W-:Y:S01]  /*2d60*/  FADD R46, -R45, R46 ;  /* 0x0000002e2d2e7221 */ /* 0x000fe20000000100 */
[----:B------:R-:W-:Y:S01]  /*2d70*/  FADD R16, -R41, R43 ;  /* 0x0000002b29107221 */ /* 0x000fe20000000100 */
[----:B------:R-:W-:Y:S02]  /*2d80*/  FSEL R15, |R15|, R44, P2 ;  /* 0x0000002c0f0f7208 */ /* 0x000fe40001000200 */
[----:B------:R-:W-:-:S02]  /*2d90*/  FSEL R31, |R38|, R31, P0 ;  /* 0x0000001f261f7208 */ /* 0x000fc40000000200 */
[----:B------:R-:W-:Y:S02]  /*2da0*/  FSETP.GT.AND P2, PT, |R46|, R17, PT ;  /* 0x000000112e00720b */ /* 0x000fe40003f44200 */
[----:B------:R-:W-:Y:S01]  /*2db0*/  FSEL R14, |R14|, R39, P1 ;  /* 0x000000270e0e7208 */ /* 0x000fe20000800200 */
[----:B0-----:R-:W-:Y:S01]  /*2dc0*/  FADD R32, -R45, R47 ;  /* 0x0000002f2d207221 */ /* 0x001fe20000000100 */
[----:B------:R-:W-:Y:S02]  /*2dd0*/  ISETP.NE.AND P1, PT, R8, R9, PT ;  /* 0x000000090800720c */ /* 0x000fe40003f25270 */
[----:B------:R-:W-:Y:S01]  /*2de0*/  FSETP.GT.AND P0, PT, |R16|, R15, PT ;  /* 0x0000000f1000720b */ /* 0x000fe20003f04200 */
[----:B------:R-:W-:Y:S01]  /*2df0*/  FADD R31, R31, R12 ;  /* 0x0000000c1f1f7221 */ /* 0x000fe20000000000 */
[----:B------:R-:W-:Y:S02]  /*2e00*/  FSEL R17, |R46|, R17, P2 ;  /* 0x000000112e117208 */ /* 0x000fe40001000200 */
[----:B------:R-:W-:Y:S01]  /*2e10*/  FSEL R15, |R16|, R15, P0 ;  /* 0x0000000f100f7208 */ /* 0x000fe20000000200 */
[----:B------:R-:W-:Y:S01]  /*2e20*/  FADD R14, R31, R14 ;  /* 0x0000000e1f0e7221 */ /* 0x000fe20000000000 */
[----:B------:R-:W-:-:S03]  /*2e30*/  FSETP.GT.AND P0, PT, |R32|, R17, PT ;  /* 0x000000112000720b */ /* 0x000fc60003f04200 */
[----:B------:R-:W-:Y:S01]  /*2e40*/  FADD R14, R14, R15 ;  /* 0x0000000f0e0e7221 */ /* 0x000fe20000000000 */
[----:B------:R-:W-:-:S05]  /*2e50*/  FSEL R17, |R32|, R17, P0 ;  /* 0x0000001120117208 */ /* 0x000fca0000000200 */
[----:B------:R-:W-:Y:S01]  /*2e60*/  FADD R12, R14, R17 ;  /* 0x000000110e0c7221 */ /* 0x000fe20000000000 */
[----:B------:R-:W-:Y:S06]  /*2e70*/  @P1 BRA `(.L_x_80) ;  /* 0xfffffffc002c1947 */ /* 0x000fec000383ffff */
.L_x_77:
[----:B------:R-:W-:Y:S05]  /*2e80*/  BSYNC.RECONVERGENT B1 ;  /* 0x0000000000017941 */ /* 0x000fea0003800200 */
.L_x_76:
[----:B------:R-:W0:Y:S01]  /*2e90*/  MUFU.RCP R9, R11 ;  /* 0x0000000b00097308 */ /* 0x000e220000001000 */
[----:B------:R-:W-:Y:S07]  /*2ea0*/  BSSY.RECONVERGENT B1, `(.L_x_81) ;  /* 0x000000c000017945 */ /* 0x000fee0003800200 */
[----:B------:R-:W1:Y:S01]  /*2eb0*/  FCHK P0, R12, R11 ;  /* 0x0000000b0c007302 */ /* 0x000e620000000000 */
[----:B0-----:R-:W-:-:S04]  /*2ec0*/  FFMA R8, -R11, R9, 1 ;  /* 0x3f8000000b087423 */ /* 0x001fc80000000109 */
[----:B------:R-:W-:-:S04]  /*2ed0*/  FFMA R8, R9, R8, R9 ;  /* 0x0000000809087223 */ /* 0x000fc80000000009 */
[----:B------:R-:W-:-:S04]  /*2ee0*/  FFMA R9, R8, R12, RZ ;  /* 0x0000000c08097223 */ /* 0x000fc800000000ff */
[----:B------:R-:W-:-:S04]  /*2ef0*/  FFMA R14, -R11, R9, R12 ;  /* 0x000000090b0e7223 */ /* 0x000fc8000000010c */
[----:B------:R-:W-:Y:S01]  /*2f00*/  FFMA R31, R8, R14, R9 ;  /* 0x0000000e081f7223 */ /* 0x000fe20000000009 */
[----:B-1----:R-:W-:Y:S06]  /*2f10*/  @!P0 BRA `(.L_x_82) ;  /* 0x0000000000108947 */ /* 0x002fec0003800000 */
[----:B------:R-:W-:Y:S02]  /*2f20*/  MOV R9, R12 ;  /* 0x0000000c00097202 */ /* 0x000fe40000000f00 */
[----:B------:R-:W-:-:S07]  /*2f30*/  MOV R12, 0x2f50 ;  /* 0x00002f50000c7802 */ /* 0x000fce0000000f00 */
[----:B-----5:R-:W-:Y:S05]  /*2f40*/  CALL.REL.NOINC `($__internal_1_$__cuda_sm3x_div_rn_noftz_f32_slowpath) ;  /* 0x0000001800c07944 */ /* 0x020fea0003c00000 */
[----:B------:R-:W-:-:S07]  /*2f50*/  MOV R31, R15 ;  /* 0x0000000f001f7202 */ /* 0x000fce0000000f00 */
.L_x_82:
[----:B------:R-:W-:Y:S05]  /*2f60*/  BSYNC.RECONVERGENT B1 ;  /* 0x0000000000017941 */ /* 0x000fea0003800200 */
.L_x_81:
[----:B------:R-:W0:Y:S01]  /*2f70*/  LDC.64 R8, c[0x0][0x380] ;  /* 0x0000e000ff087b82 */ /* 0x000e220000000a00 */
[----:B------:R-:W-:Y:S01]  /*2f80*/  ISETP.GT.AND P1, PT, R13, R26, PT ;  /* 0x0000001a0d00720c */ /* 0x000fe20003f24270 */
[----:B------:R-:W-:Y:S01]  /*2f90*/  BSSY.RECONVERGENT B1, `(.L_x_83) ;  /* 0x0000019000017945 */ /* 0x000fe20003800200 */
[----:B------:R-:W-:Y:S01]  /*2fa0*/  IADD3 R41, PT, PT, R26, 0x1, -R27 ;  /* 0x000000011a297810 */ /* 0x000fe20007ffe81b */
[----:B------:R-:W-:-:S03]  /*2fb0*/  HFMA2 R32, -RZ, RZ, 0, 0 ;  /* 0x00000000ff207431 */ /* 0x000fc600000001ff */
[----:B------:R-:W-:Y:S01]  /*2fc0*/  ISETP.GT.AND P0, PT, R41, R26, PT ;  /* 0x0000001a2900720c */ /* 0x000fe20003f04270 */
[----:B------:R-:W1:Y:S08]  /*2fd0*/  LDC.64 R14, c[0x0][0x388] ;  /* 0x0000e200ff0e7b82 */ /* 0x000e700000000a00 */
[----:B------:R-:W2:Y:S01]  /*2fe0*/  LDC.64 R16, c[0x0][0x390] ;  /* 0x0000e400ff107b82 */ /* 0x000ea20000000a00 */
[----:B------:R-:W-:Y:S05]  /*2ff0*/  @P1 BRA `(.L_x_84) ;  /* 0x0000000000481947 */ /* 0x000fea0003800000 */
.L_x_85:
[----:B0-----:R-:W-:-:S04]  /*3000*/  IMAD.WIDE R36, R13, 0x4, R8 ;  /* 0x000000040d247825 */ /* 0x001fc800078e0208 */
[C---:B-1----:R-:W-:Y:S02]  /*3010*/  IMAD.WIDE R38, R13.reuse, 0x4, R14 ;  /* 0x000000040d267825 */ /* 0x042fe400078e020e */
[----:B------:R-:W3:Y:S04]  /*3020*/  LDG.E.CONSTANT R37, desc[UR6][R36.64] ;  /* 0x0000000624257981 */ /* 0x000ee8000c1e9900 */
[----:B------:R-:W4:Y:S01]  /*3030*/  LDG.E.CONSTANT R38, desc[UR6][R38.64] ;  /* 0x0000000626267981 */ /* 0x000f22000c1e9900 */
[----:B--2---:R-:W-:-:S04]  /*3040*/  IMAD.WIDE R34, R13, 0x4, R16 ;  /* 0x000000040d227825 */ /* 0x004fc800078e0210 */
[C-C-:B---3-5:R-:W-:Y:S01]  /*3050*/  FADD R12, R37.reuse, -R10.reuse ;  /* 0x8000000a250c7221 */ /* 0x168fe20000000000 */
[----:B----4-:R-:W-:Y:S02]  /*3060*/  FADD R42, R38, -R10 ;  /* 0x8000000a262a7221 */ /* 0x010fe40000000000 */
[----:B------:R3:W5:Y:S01]  /*3070*/  LDG.E.CONSTANT R10, desc[UR6][R34.64] ;  /* 0x00000006220a7981 */ /* 0x000762000c1e9900 */
[----:B------:R-:W-:-:S05]  /*3080*/  FADD R11, R37, -R38 ;  /* 0x80000026250b7221 */ /* 0x000fca0000000000 */
[----:B------:R-:W-:-:S04]  /*3090*/  FSETP.GT.AND P1, PT, |R12|, R11, PT ;  /* 0x0000000b0c00720b */ /* 0x000fc80003f24200 */
[----:B------:R-:W-:-:S04]  /*30a0*/  FSEL R11, |R12|, R11, P1 ;  /* 0x0000000b0c0b7208 */ /* 0x000fc80000800200 */
[----:B------:R-:W-:-:S04]  /*30b0*/  FSETP.GT.AND P1, PT, |R42|, R11, PT ;  /* 0x0000000b2a00720b */ /* 0x000fc80003f24200 */
[----:B------:R-:W-:Y:S02]  /*30c0*/  FSEL R42, |R42|, R11, P1 ;  /* 0x0000000b2a2a7208 */ /* 0x000fe40000800200 */
[C---:B------:R-:W-:Y:S02]  /*30d0*/  ISETP.NE.AND P1, PT, R13.reuse, R26, PT ;  /* 0x0000001a0d00720c */ /* 0x040fe40003f25270 */
[----:B------:R-:W-:Y:S01]  /*30e0*/  IADD3 R13, PT, PT, R13, 0x1, RZ ;  /* 0x000000010d0d7810 */ /* 0x000fe20007ffe0ff */
[----:B------:R-:W-:-:S04]  /*30f0*/  FADD R42, R42, -R31 ;  /* 0x8000001f2a2a7221 */ /* 0x000fc80000000000 */
[----:B------:R-:W-:-:S06]  /*3100*/  FFMA R31, R42, R30, R31 ;  /* 0x0000001e2a1f7223 */ /* 0x000fcc000000001f */
[----:B---3--:R-:W-:Y:S05]  /*3110*/  @P1 BRA `(.L_x_85) ;  /* 0xfffffffc00b81947 */ /* 0x008fea000383ffff */
.L_x_84:
[----:B------:R-:W-:Y:S05]  /*3120*/  BSYNC.RECONVERGENT B1 ;  /* 0x0000000000017941 */ /* 0x000fea0003800200 */
.L_x_83:
[----:B------:R-:W-:Y:S01]  /*3130*/  BSSY.RECONVERGENT B1, `(.L_x_86) ;  /* 0x0000041000017945 */ /* 0x000fe20003800200 */
[----:B------:R-:W-:Y:S01]  /*3140*/  IMAD.MOV.U32 R33, RZ, RZ, RZ ;  /* 0x000000ffff217224 */ /* 0x000fe200078e00ff */
[----:B------:R-:W-:Y:S02]  /*3150*/  CS2R R34, SRZ ;  /* 0x0000000000227805 */ /* 0x000fe4000001ff00 */
[----:B------:R-:W-:Y:S05]  /*3160*/  @P0 BRA `(.L_x_87) ;  /* 0x0000000000f40947 */ /* 0x000fea0003800000 */
[----:B------:R-:W-:Y:S02]  /*3170*/  MOV R11, R41 ;  /* 0x00000029000b7202 */ /* 0x000fe40000000f00 */
[----:B------:R-:W-:Y:S02]  /*3180*/  CS2R R34, SRZ ;  /* 0x0000000000227805 */ /* 0x000fe4000001ff00 */
[----:B------:R-:W-:-:S07]  /*3190*/  CS2R R32, SRZ ;  /* 0x0000000000207805 */ /* 0x000fce000001ff00 */
.L_x_94:
[----:B------:R-:W-:Y:S01]  /*31a0*/  ISETP.GE.AND P0, PT, R33, 0x1, PT ;  /* 0x000000012100780c */ /* 0x000fe20003f06270 */
[----:B------:R-:W-:-:S12]  /*31b0*/  BSSY.RECONVERGENT B2, `(.L_x_88) ;  /* 0x0000013000027945 */ /* 0x000fd80003800200 */
[----:B------:R-:W-:Y:S05]  /*31c0*/  @!P0 BRA `(.L_x_89) ;  /* 0x0000000000448947 */ /* 0x000fea0003800000 */
[----:B------:R-:W3:Y:S08]  /*31d0*/  LDC.64 R12, c[0x0][0x380] ;  /* 0x0000e000ff0c7b82 */ /* 0x000ef00000000a00 */
[----:B0-----:R-:W0:Y:S01]  /*31e0*/  LDC.64 R8, c[0x0][0x380] ;  /* 0x0000e000ff087b82 */ /* 0x001e220000000a00 */
[----:B---3--:R-:W-:-:S05]  /*31f0*/  IMAD.WIDE R12, R11, 0x4, R12 ;  /* 0x000000040b0c7825 */ /* 0x008fca00078e020c */
[----:B-1----:R1:W5:Y:S02]  /*3200*/  LDG.E.CONSTANT R15, desc[UR6][R12.64] ;  /* 0x000000060c0f7981 */ /* 0x002364000c1e9900 */
.L_x_90:
[----:B------:R-:W-:-:S04]  /*3210*/  ISETP.NE.AND P0, PT, R32, RZ, PT ;  /* 0x000000ff2000720c */ /* 0x000fc80003f05270 */
[----:B------:R-:W-:-:S04]  /*3220*/  SEL R14, R27, R32, !P0 ;  /* 0x000000201b0e7207 */ /* 0x000fc80004000000 */
[----:B-----5:R-:W-:-:S05]  /*3230*/  LEA R10, R14, R1, 0x2 ;  /* 0x000000010e0a7211 */ /* 0x020fca00078e10ff */
[----:B-1----:R-:W0:Y:S02]  /*3240*/  LDL R13, [R10+-0x4] ;  /* 0xfffffc000a0d7983 */ /* 0x002e240000100800 */
[----:B0-----:R-:W-:-:S06]  /*3250*/  IMAD.WIDE R12, R13, 0x4, R8 ;  /* 0x000000040d0c7825 */ /* 0x001fcc00078e0208 */
[----:B------:R-:W3:Y:S02]  /*3260*/  LDG.E.CONSTANT R12, desc[UR6][R12.64] ;  /* 0x000000060c0c7981 */ /* 0x000ee4000c1e9900 */
[----:B---3--:R-:W-:-:S13]  /*3270*/  FSETP.GTU.AND P0, PT, R12, R15, PT ;  /* 0x0000000f0c00720b */ /* 0x008fda0003f0c000 */
[----:B------:R-:W-:Y:S05]  /*3280*/  @P0 BRA `(.L_x_89) ;  /* 0x0000000000140947 */ /* 0x000fea0003800000 */
[C---:B------:R-:W-:Y:S02]  /*3290*/  ISETP.GT.AND P0, PT, R33.reuse, 0x1, PT ;  /* 0x000000012100780c */ /* 0x040fe40003f04270 */
[----:B------:R-:W-:Y:S02]  /*32a0*/  IADD3 R33, PT, PT, R33, -0x1, RZ ;  /* 0xffffffff21217810 */ /* 0x000fe40007ffe0ff */
[----:B------:R-:W-:-:S09]  /*32b0*/  IADD3 R32, PT, PT, R14, -0x1, RZ ;  /* 0xffffffff0e207810 */ /* 0x000fd20007ffe0ff */
[----:B------:R-:W-:Y:S05]  /*32c0*/  @P0 BRA `(.L_x_90) ;  /* 0xfffffffc00d00947 */ /* 0x000fea000383ffff */
[----:B------:R-:W-:-:S07]  /*32d0*/  IMAD.MOV.U32 R33, RZ, RZ, RZ ;  /* 0x000000ffff217224 */ /* 0x000fce00078e00ff */
.L_x_89:
[----:B------:R-:W-:Y:S05]  /*32e0*/  BSYNC.RECONVERGENT B2 ;  /* 0x0000000000027941 */ /* 0x000fea0003800200 */
.L_x_88:
[C---:B0-----:R-:W-:Y:S01]  /*32f0*/  LEA R8, R32.reuse, R1, 0x2 ;  /* 0x0000000120087211 */ /* 0x041fe200078e10ff */
[----:B------:R-:W-:Y:S01]  /*3300*/  BSSY.RECONVERGENT B2, `(.L_x_91) ;  /* 0x0000019000027945 */ /* 0x000fe20003800200 */
[----:B------:R-:W-:Y:S02]  /*3310*/  ISETP.GE.AND P1, PT, R35, 0x1, PT ;  /* 0x000000012300780c */ /* 0x000fe40003f26270 */
[----:B------:R-:W-:Y:S01]  /*3320*/  IADD3 R32, PT, PT, R32, 0x1, RZ ;  /* 0x0000000120207810 */ /* 0x000fe20007ffe0ff */
[----:B------:R0:W-:Y:S01]  /*3330*/  STL [R8], R11 ;  /* 0x0000000b08007387 */ /* 0x0001e20000100800 */
[----:B------:R-:W-:Y:S02]  /*3340*/  IADD3 R33, PT, PT, R33, 0x1, RZ ;  /* 0x0000000121217810 */ /* 0x000fe40007ffe0ff */
[----:B------:R-:W-:-:S04]  /*3350*/  ISETP.NE.AND P0, PT, R32, R27, PT ;  /* 0x0000001b2000720c */ /* 0x000fc80003f05270 */
[----:B------:R-:W-:-:S03]  /*3360*/  SEL R32, R32, RZ, P0 ;  /* 0x000000ff20207207 */ /* 0x000fc60000000000 */
[----:B0-----:R-:W-:Y:S06]  /*3370*/  @!P1 BRA `(.L_x_92) ;  /* 0x0000000000449947 */ /* 0x001fec0003800000 */
[----:B------:R-:W0:Y:S08]  /*3380*/  LDC.64 R12, c[0x0][0x388] ;  /* 0x0000e200ff0c7b82 */ /* 0x000e300000000a00 */
[----:B------:R-:W3:Y:S01]  /*3390*/  LDC.64 R8, c[0x0][0x388] ;  /* 0x0000e200ff087b82 */ /* 0x000ee20000000a00 */
[----:B0-----:R-:W-:-:S05]  /*33a0*/  IMAD.WIDE R12, R11, 0x4, R12 ;  /* 0x000000040b0c7825 */ /* 0x001fca00078e020c */
[----:B-1----:R0:W5:Y:S02]  /*33b0*/  LDG.E.CONSTANT R15, desc[UR6][R12.64] ;  /* 0x000000060c0f7981 */ /* 0x002164000c1e9900 */
.L_x_93:
[----:B------:R-:W-:-:S04]  /*33c0*/  ISETP.NE.AND P0, PT, R34, RZ, PT ;  /* 0x000000ff2200720c */ /* 0x000fc80003f05270 */
[----:B------:R-:W-:-:S04]  /*33d0*/  SEL R14, R27, R34, !P0 ;  /* 0x000000221b0e7207 */ /* 0x000fc80004000000 */
[----:B-----5:R-:W-:-:S05]  /*33e0*/  LEA R10, R14, R23, 0x2 ;  /* 0x000000170e0a7211 */ /* 0x020fca00078e10ff */
[----:B0-----:R-:W3:Y:S02]  /*33f0*/  LDL R13, [R10+-0x4] ;  /* 0xfffffc000a0d7983 */ /* 0x001ee40000100800 */
[----:B---3--:R-:W-:-:S06]  /*3400*/  IMAD.WIDE R12, R13, 0x4, R8 ;  /* 0x000000040d0c7825 */ /* 0x008fcc00078e0208 */
[----:B------:R-:W3:Y:S02]  /*3410*/  LDG.E.CONSTANT R12, desc[UR6][R12.64] ;  /* 0x000000060c0c7981 */ /* 0x000ee4000c1e9900 */
[----:B---3--:R-:W-:-:S13]  /*3420*/  FSETP.GE.AND P0, PT, R12, R15, PT ;  /* 0x0000000f0c00720b */ /* 0x008fda0003f06000 */
[----:B------:R-:W-:Y:S05]  /*3430*/  @!P0 BRA `(.L_x_92) ;  /* 0x0000000000148947 */ /* 0x000fea0003800000 */
[C---:B------:R-:W-:Y:S01]  /*3440*/  ISETP.GT.AND P0, PT, R35.reuse, 0x1, PT ;  /* 0x000000012300780c */ /* 0x040fe20003f04270 */
[----:B------:R-:W-:Y:S01]  /*3450*/  VIADD R35, R35, 0xffffffff ;  /* 0xffffffff23237836 */ /* 0x000fe20000000000 */
[----:B------:R-:W-:-:S11]  /*3460*/  IADD3 R34, PT, PT, R14, -0x1, RZ ;  /* 0xffffffff0e227810 */ /* 0x000fd60007ffe0ff */
[----:B------:R-:W-:Y:S05]  /*3470*/  @P0 BRA `(.L_x_93) ;  /* 0xfffffffc00d00947 */ /* 0x000fea000383ffff */
[----:B------:R-:W-:-:S07]  /*3480*/  HFMA2 R35, -RZ, RZ, 0, 0 ;  /* 0x00000000ff237431 */ /* 0x000fce00000001ff */
.L_x_92:
[----:B------:R-:W-:Y:S05]  /*3490*/  BSYNC.RECONVERGENT B2 ;  /* 0x0000000000027941 */ /* 0x000fea0003800200 */
.L_x_91:
[C---:B------:R-:W-:Y:S01]  /*34a0*/  ISETP.NE.AND P1, PT, R11.reuse, R26, PT ;  /* 0x0000001a0b00720c */ /* 0x040fe20003f25270 */
[----:B------:R-:W-:Y:S01]  /*34b0*/  VIADD R9, R11, 0x1 ;  /* 0x000000010b097836 */ /* 0x000fe20000000000 */
[C---:B------:R-:W-:Y:S02]  /*34c0*/  LEA R8, R34.reuse, R23, 0x2 ;  /* 0x0000001722087211 */ /* 0x040fe400078e10ff */
[----:B------:R-:W-:Y:S02]  /*34d0*/  IADD3 R34, PT, PT, R34, 0x1, RZ ;  /* 0x0000000122227810 */ /* 0x000fe40007ffe0ff */
[----:B------:R-:W-:Y:S01]  /*34e0*/  IADD3 R35, PT, PT, R35, 0x1, RZ ;  /* 0x0000000123237810 */ /* 0x000fe20007ffe0ff */
[----:B------:R0:W-:Y:S01]  /*34f0*/  STL [R8], R11 ;  /* 0x0000000b08007387 */ /* 0x0001e20000100800 */
[----:B------:R-:W-:-:S04]  /*3500*/  ISETP.NE.AND P0, PT, R34, R27, PT ;  /* 0x0000001b2200720c */ /* 0x000fc80003f05270 */
[----:B------:R-:W-:Y:S02]  /*3510*/  SEL R34, R34, RZ, P0 ;  /* 0x000000ff22227207 */ /* 0x000fe40000000000 */
[----:B0-----:R-:W-:Y:S01]  /*3520*/  MOV R11, R9 ;  /* 0x00000009000b7202 */ /* 0x001fe20000000f00 */
[----:B------:R-:W-:Y:S06]  /*3530*/  @P1 BRA `(.L_x_94) ;  /* 0xfffffffc00181947 */ /* 0x000fec000383ffff */
.L_x_87:
[----:B------:R-:W-:Y:S05]  /*3540*/  BSYNC.RECONVERGENT B1 ;  /* 0x0000000000017941 */ /* 0x000fea0003800200 */
.L_x_86:
[----:B0-----:R-:W0:Y:S01]  /*3550*/  LDC.64 R8, c[0x0][0x388] ;  /* 0x0000e200ff087b82 */ /* 0x001e220000000a00 */
[----:B------:R-:W-:-:S07]  /*3560*/  ISETP.GE.AND P0, PT, R26, 0x1, PT ;  /* 0x000000011a00780c */ /* 0x000fce0003f06270 */
[----:B-----5:R-:W3:Y:S06]  /*3570*/  LDC.64 R10, c[0x0][0x380] ;  /* 0x0000e000ff0a7b82 */ /* 0x020eec0000000a00 */
[----:B------:R-:W-:-:S05]  /*3580*/  @P0 IADD3 R13, PT, PT, R26, -0x1, RZ ;  /* 0xffffffff1a0d0810 */ /* 0x000fca0007ffe0ff */
[----:B0-----:R-:W-:-:S05]  /*3590*/  @P0 IMAD.WIDE.U32 R8, R13, 0x4, R8 ;  /* 0x000000040d080825 */ /* 0x001fca00078e0008 */
[----:B------:R0:W5:Y:S01]  /*35a0*/  @P0 LDG.E.CONSTANT R36, desc[UR6][R8.64] ;  /* 0x0000000608240981 */ /* 0x000162000c1e9900 */
[----:B---3--:R-:W-:-:S05]  /*35b0*/  @P0 IMAD.WIDE.U32 R10, R13, 0x4, R10 ;  /* 0x000000040d0a0825 */ /* 0x008fca00078e000a */
[----:B------:R0:W5:Y:S01]  /*35c0*/  @P0 LDG.E.CONSTANT R37, desc[UR6][R10.64] ;  /* 0x000000060a250981 */ /* 0x000162000c1e9900 */
[----:B------:R-:W3:Y:S08]  /*35d0*/  @!P0 LDC.64 R12, c[0x0][0x388] ;  /* 0x0000e200ff0c8b82 */ /* 0x000ef00000000a00 */
[----:B-1----:R-:W1:Y:S01]  /*35e0*/  @!P0 LDC.64 R14, c[0x0][0x380] ;  /* 0x0000e000ff0e8b82 */ /* 0x002e620000000a00 */
[----:B--2---:R-:W-:-:S04]  /*35f0*/  I2FP.F32.U32 R17, R27 ;  /* 0x0000001b00117245 */ /* 0x004fc80000201000 */
[----:B------:R-:W-:-:S04]  /*3600*/  IADD3 R16, PT, PT, R17, 0x1800000, RZ ;  /* 0x0180000011107810 */ /* 0x000fc80007ffe0ff */
[----:B------:R-:W-:Y:S01]  /*3610*/  LOP3.LUT R16, R16, 0x7f800000, RZ, 0xc0, !PT ;  /* 0x7f80000010107812 */ /* 0x000fe200078ec0ff */
[----:B------:R-:W-:Y:S01]  /*3620*/  BSSY.RECONVERGENT B1, `(.L_x_95) ;  /* 0x000000d000017945 */ /* 0x000fe20003800200 */
[----:B---3--:R0:W5:Y:S04]  /*3630*/  @!P0 LDG.E.CONSTANT R36, desc[UR6][R12.64] ;  /* 0x000000060c248981 */ /* 0x008168000c1e9900 */
[----:B-1----:R0:W5:Y:S01]  /*3640*/  @!P0 LDG.E.CONSTANT R37, desc[UR6][R14.64] ;  /* 0x000000060e258981 */ /* 0x002162000c1e9900 */
[----:B------:R-:W-:-:S13]  /*3650*/  ISETP.GT.U32.AND P0, PT, R16, 0x1ffffff, PT ;  /* 0x01ffffff1000780c */ /* 0x000fda0003f04070 */
[----:B0-----:R-:W-:Y:S05]  /*3660*/  @P0 BRA `(.L_x_96) ;  /* 0x0000000000100947 */ /* 0x001fea0003800000 */
[----:B------:R-:W-:Y:S01]  /*3670*/  IMAD.MOV.U32 R10, RZ, RZ, R17 ;  /* 0x000000ffff0a7224 */ /* 0x000fe200078e0011 */
[----:B------:R-:W-:-:S07]  /*3680*/  MOV R12, 0x36a0 ;  /* 0x000036a0000c7802 */ /* 0x000fce0000000f00 */
[----:B-----5:R-:W-:Y:S05]  /*3690*/  CALL.REL.NOINC `($__internal_0_$__cuda_sm20_rcp_rn_f32_slowpath) ;  /* 0x0000001000187944 */ /* 0x020fea0003c00000 */
[----:B------:R-:W-:Y:S05]  /*36a0*/  BRA `(.L_x_97) ;  /* 0x0000000000107947 */ /* 0x000fea0003800000 */
.L_x_96:
[----:B------:R-:W0:Y:S02]  /*36b0*/  MUFU.RCP R38, R17 ;  /* 0x0000001100267308 */ /* 0x000e240000001000 */
[----:B0-----:R-:W-:-:S04]  /*36c0*/  FFMA R8, R17, R38, -1 ;  /* 0xbf80000011087423 */ /* 0x001fc80000000026 */
[----:B------:R-:W-:-:S04]  /*36d0*/  FADD.FTZ R9, -R8, -RZ ;  /* 0x800000ff08097221 */ /* 0x000fc80000010100 */
[----:B------:R-:W-:-:S07]  /*36e0*/  FFMA R38, R38, R9, R38 ;  /* 0x0000000926267223 */ /* 0x000fce0000000026 */
.L_x_97:
[----:B------:R-:W-:Y:S05]  /*36f0*/  BSYNC.RECONVERGENT B1 ;  /* 0x0000000000017941 */ /* 0x000fea0003800200 */
.L_x_95:
[----:B------:R-:W-:Y:S02]  /*3700*/  HFMA2 R56, -RZ, RZ, 0, 0 ;  /* 0x00000000ff387431 */ /* 0x000fe400000001ff */
[----:B------:R-:W-:Y:S01]  /*3710*/  FMUL R40, R40, 0.5 ;  /* 0x3f00000028287820 */ /* 0x000fe20000400000 */
[----:B------:R-:W-:Y:S01]  /*3720*/  HFMA2 R42, -RZ, RZ, 0, 0 ;  /* 0x00000000ff2a7431 */ /* 0x000fe200000001ff */
[----:B------:R-:W-:Y:S01]  /*3730*/  PLOP3.LUT P0, PT, PT, PT, PT, 0x80, 0x8 ;  /* 0x000000000008781c */ /* 0x000fe20003f0f070 */
[----:B------:R-:W-:Y:S01]  /*3740*/  HFMA2 R41, -RZ, RZ, 0, 0 ;  /* 0x00000000ff297431 */ /* 0x000fe200000001ff */
[----:B------:R-:W-:Y:S01]  /*3750*/  MOV R50, RZ ;  /* 0x000000ff00327202 */ /* 0x000fe20000000f00 */
[----:B-----5:R-:W-:Y:S01]  /*3760*/  IMAD.MOV.U32 R52, RZ, RZ, R36 ;  /* 0x000000ffff347224 */ /* 0x020fe200078e0024 */
[----:B------:R-:W-:Y:S02]  /*3770*/  MOV R39, R26 ;  /* 0x0000001a00277202 */ /* 0x000fe40000000f00 */
[----:B------:R-:W-:-:S02]  /*3780*/  MOV R54, R37 ;  /* 0x0000002500367202 */ /* 0x000fc40000000f00 */
[----:B------:R-:W-:-:S07]  /*3790*/  MOV R44, RZ ;  /* 0x000000ff002c7202 */ /* 0x000fce0000000f00 */
.L_x_121:
[----:B------:R-:W0:Y:S01]  /*37a0*/  LDC.64 R10, c[0x0][0x3e0] ;  /* 0x0000f800ff0a7b82 */ /* 0x000e220000000a00 */
[----:B------:R-:W1:Y:S01]  /*37b0*/  LDCU UR4, c[0x0][0x3b8] ;  /* 0x00007700ff0477ac */ /* 0x000e620008000800 */
[----:B------:R-:W-:Y:S01]  /*37c0*/  MOV R13, 0x7fc00000 ;  /* 0x7fc00000000d7802 */ /* 0x000fe20000000f00 */
[----:B------:R-:W-:Y:S01]  /*37d0*/  BSSY.RECONVERGENT B1, `(.L_x_98) ;  /* 0x0000061000017945 */ /* 0x000fe20003800200 */
[----:B------:R-:W-:Y:S01]  /*37e0*/  ISETP.GT.AND P1, PT, R24, R39, PT ;  /* 0x000000271800720c */ /* 0x000fe20003f24270 */
[----:B------:R-:W-:Y:S01]  /*37f0*/  IMAD.MOV.U32 R48, RZ, RZ, R36 ;  /* 0x000000ffff307224 */ /* 0x000fe200078e0024 */
[----:B------:R-:W-:Y:S02]  /*3800*/  MOV R47, R37 ;  /* 0x00000025002f7202 */ /* 0x000fe40000000f00 */
[----:B------:R-:W2:Y:S01]  /*3810*/  LDC.64 R8, c[0x0][0x3e8] ;  /* 0x0000fa00ff087b82 */ /* 0x000ea20000000a00 */
[----:B------:R-:W-:Y:S01]  /*3820*/  MOV R46, R39 ;  /* 0x00000027002e7202 */ /* 0x000fe20000000f00 */
[----:B-1----:R-:W-:-:S04]  /*3830*/  IMAD R43, R39, UR4, R0 ;  /* 0x00000004272b7c24 */ /* 0x002fc8000f8e0200 */
[----:B0-----:R-:W-:-:S05]  /*3840*/  IMAD.WIDE R10, R43, 0x4, R10 ;  /* 0x000000042b0a7825 */ /* 0x001fca00078e020a */
[----:B------:R0:W-:Y:S01]  /*3850*/  STG.E desc[UR6][R10.64], R13 ;  /* 0x0000000d0a007986 */ /* 0x0001e2000c101906 */
[----:B--2---:R-:W-:-:S05]  /*3860*/  IMAD.WIDE R8, R43, 0x4, R8 ;  /* 0x000000042b087825 */ /* 0x004fca00078e0208 */
[----:B------:R0:W-:Y:S01]  /*3870*/  STG.E desc[UR6][R8.64], R13 ;  /* 0x0000000d08007986 */ /* 0x0001e2000c101906 */
[----:B-----5:R-:W-:Y:S05]  /*3880*/  @P1 BRA `(.L_x_99) ;  /* 0x0000000400541947 */ /* 0x020fea0003800000 */
[----:B------:R-:W-:Y:S01]  /*3890*/  ISETP.GE.AND P1, PT, R33, 0x1, PT ;  /* 0x000000012100780c */ /* 0x000fe20003f26270 */
[----:B------:R-:W-:Y:S01]  /*38a0*/  BSSY.RECONVERGENT B2, `(.L_x_100) ;  /* 0x000000e000027945 */ /* 0x000fe20003800200 */
[----:B0-----:R-:W-:-:S11]  /*38b0*/  IADD3 R13, PT, PT, R39, 0x1, -R27 ;  /* 0x00000001270d7810 */ /* 0x001fd60007ffe81b */
[----:B------:R-:W-:Y:S05]  /*38c0*/  @!P1 BRA `(.L_x_101) ;  /* 0x00000000002c9947 */ /* 0x000fea0003800000 */
.L_x_102:
[----:B------:R-:W-:-:S06]  /*38d0*/  LEA R12, R41, R1, 0x2 ;  /* 0x00000001290c7211 */ /* 0x000fcc00078e10ff */
[----:B------:R-:W2:Y:S02]  /*38e0*/  LDL R12, [R12] ;  /* 0x000000000c0c7983 */ /* 0x000ea40000100800 */
[----:B--2---:R-:W-:-:S13]  /*38f0*/  ISETP.GE.AND P1, PT, R12, R13, PT ;  /* 0x0000000d0c00720c */ /* 0x004fda0003f26270 */
[----:B------:R-:W-:Y:S05]  /*3900*/  @P1 BRA `(.L_x_101) ;  /* 0x00000000001c1947 */ /* 0x000fea0003800000 */
[C---:B------:R-:W-:Y:S01]  /*3910*/  ISETP.GT.AND P2, PT, R33.reuse, 0x1, PT ;  /* 0x000000012100780c */ /* 0x040fe20003f44270 */
[----:B------:R-:W-:Y:S01]  /*3920*/  VIADD R33, R33, 0xffffffff ;  /* 0xffffffff21217836 */ /* 0x000fe20000000000 */
[----:B------:R-:W-:-:S04]  /*3930*/  IADD3 R12, PT, PT, R41, 0x1, RZ ;  /* 0x00000001290c7810 */ /* 0x000fc80007ffe0ff */
[----:B------:R-:W-:-:S04]  /*3940*/  ISETP.NE.AND P1, PT, R12, R27, PT ;  /* 0x0000001b0c00720c */ /* 0x000fc80003f25270 */
[----:B------:R-:W-:-:S03]  /*3950*/  SEL R41, R12, RZ, P1 ;  /* 0x000000ff0c297207 */ /* 0x000fc60000800000 */
[----:B------:R-:W-:Y:S06]  /*3960*/  @P2 BRA `(.L_x_102) ;  /* 0xfffffffc00d82947 */ /* 0x000fec000383ffff */
[----:B------:R-:W-:-:S07]  /*3970*/  MOV R33, RZ ;  /* 0x000000ff00217202 */ /* 0x000fce0000000f00 */
.L_x_101:
[----:B------:R-:W-:Y:S05]  /*3980*/  BSYNC.RECONVERGENT B2 ;  /* 0x0000000000027941 */ /* 0x000fea0003800200 */
.L_x_100:
[----:B------:R-:W-:Y:S01]  /*3990*/  ISETP.GE.AND P1, PT, R35, 0x1, PT ;  /* 0x000000012300780c */ /* 0x000fe20003f26270 */
[----:B------:R-:W-:-:S12]  /*39a0*/  BSSY.RECONVERGENT B2, `(.L_x_103) ;  /* 0x000000d000027945 */ /* 0x000fd80003800200 */
[----:B------:R-:W-:Y:S05]  /*39b0*/  @!P1 BRA `(.L_x_104) ;  /* 0x00000000002c9947 */ /* 0x000fea0003800000 */
.L_x_105:
[----:B------:R-:W-:-:S06]  /*39c0*/  LEA R12, R44, R23, 0x2 ;  /* 0x000000172c0c7211 */ /* 0x000fcc00078e10ff */
[----:B------:R-:W2:Y:S02]  /*39d0*/  LDL R12, [R12] ;  /* 0x000000000c0c7983 */ /* 0x000ea40000100800 */
[----:B--2---:R-:W-:-:S13]  /*39e0*/  ISETP.GE.AND P1, PT, R12, R13, PT ;  /* 0x0000000d0c00720c */ /* 0x004fda0003f26270 */
[----:B------:R-:W-:Y:S05]  /*39f0*/  @P1 BRA `(.L_x_104) ;  /* 0x00000000001c1947 */ /* 0x000fea0003800000 */
[C---:B------:R-:W-:Y:S02]  /*3a00*/  ISETP.GT.AND P2, PT, R35.reuse, 0x1, PT ;  /* 0x000000012300780c */ /* 0x040fe40003f44270 */
[----:B------:R-:W-:Y:S02]  /*3a10*/  IADD3 R44, PT, PT, R44, 0x1, RZ ;  /* 0x000000012c2c7810 */ /* 0x000fe40007ffe0ff */
[----:B------:R-:W-:Y:S02]  /*3a20*/  IADD3 R35, PT, PT, R35, -0x1, RZ ;  /* 0xffffffff23237810 */ /* 0x000fe40007ffe0ff */
[----:B------:R-:W-:-:S04]  /*3a30*/  ISETP.NE.AND P1, PT, R44, R27, PT ;  /* 0x0000001b2c00720c */ /* 0x000fc80003f25270 */
[----:B------:R-:W-:-:S03]  /*3a40*/  SEL R44, R44, RZ, P1 ;  /* 0x000000ff2c2c7207 */ /* 0x000fc60000800000 */
[----:B------:R-:W-:Y:S06]  /*3a50*/  @P2 BRA `(.L_x_105) ;  /* 0xfffffffc00d82947 */ /* 0x000fec000383ffff */
[----:B------:R-:W-:-:S07]  /*3a60*/  IMAD.MOV.U32 R35, RZ, RZ, RZ ;  /* 0x000000ffff237224 */ /* 0x000fce00078e00ff */
.L_x_104:
[----:B------:R-:W-:Y:S05]  /*3a70*/  BSYNC.RECONVERGENT B2 ;  /* 0x0000000000027941 */ /* 0x000fea0003800200 */
.L_x_103:
[----:B------:R-:W-:Y:S01]  /*3a80*/  ISETP.GE.AND P1, PT, R33, 0x1, PT ;  /* 0x000000012100780c */ /* 0x000fe20003f26270 */
[----:B------:R-:W-:-:S12]  /*3a90*/  BSSY.RECONVERGENT B2, `(.L_x_106) ;  /* 0x0000013000027945 */ /* 0x000fd80003800200 */
[----:B------:R-:W-:Y:S05]  /*3aa0*/  @!P1 BRA `(.L_x_107) ;  /* 0x0000000000449947 */ /* 0x000fea0003800000 */
[----:B------:R-:W0:Y:S02]  /*3ab0*/  LDC.64 R12, c[0x0][0x380] ;  /* 0x0000e000ff0c7b82 */ /* 0x000e240000000a00 */
[----:B0-----:R-:W-:-:S06]  /*3ac0*/  IMAD.WIDE R14, R39, 0x4, R12 ;  /* 0x00000004270e7825 */ /* 0x001fcc00078e020c */
[----:B------:R-:W0:Y:S01]  /*3ad0*/  LDC.64 R12, c[0x0][0x380] ;  /* 0x0000e000ff0c7b82 */ /* 0x000e220000000a00 */
[----:B------:R1:W5:Y:S02]  /*3ae0*/  LDG.E.CONSTANT R17, desc[UR6][R14.64] ;  /* 0x000000060e117981 */ /* 0x000364000c1e9900 */
.L_x_108:
[----:B------:R-:W-:-:S04]  /*3af0*/  ISETP.NE.AND P1, PT, R32, RZ, PT ;  /* 0x000000ff2000720c */ /* 0x000fc80003f25270 */
[----:B------:R-:W-:-:S04]  /*3b00*/  SEL R58, R27, R32, !P1 ;  /* 0x000000201b3a7207 */ /* 0x000fc80004800000 */
[----:B------:R-:W-:-:S05]  /*3b10*/  LEA R16, R58, R1, 0x2 ;  /* 0x000000013a107211 */ /* 0x000fca00078e10ff */
[----:B-1----:R-:W0:Y:S02]  /*3b20*/  LDL R15, [R16+-0x4] ;  /* 0xfffffc00100f7983 */ /* 0x002e240000100800 */
[----:B0-----:R-:W-:-:S06]  /*3b30*/  IMAD.WIDE R14, R15, 0x4, R12 ;  /* 0x000000040f0e7825 */ /* 0x001fcc00078e020c */
[----:B------:R-:W2:Y:S02]  /*3b40*/  LDG.E.CONSTANT R14, desc[UR6][R14.64] ;  /* 0x000000060e0e7981 */ /* 0x000ea4000c1e9900 */
[----:B--2--5:R-:W-:-:S13]  /*3b50*/  FSETP.GTU.AND P1, PT, R14, R17, PT ;  /* 0x000000110e00720b */ /* 0x024fda0003f2c000 */
[----:B------:R-:W-:Y:S05]  /*3b60*/  @P1 BRA `(.L_x_107) ;  /* 0x0000000000141947 */ /* 0x000fea0003800000 */
[C---:B------:R-:W-:Y:S02]  /*3b70*/  ISETP.GT.AND P1, PT, R33.reuse, 0x1, PT ;  /* 0x000000012100780c */ /* 0x040fe40003f24270 */
[----:B------:R-:W-:Y:S02]  /*3b80*/  IADD3 R33, PT, PT, R33, -0x1, RZ ;  /* 0xffffffff21217810 */ /* 0x000fe40007ffe0ff */
[----:B------:R-:W-:-:S09]  /*3b90*/  IADD3 R32, PT, PT, R58, -0x1, RZ ;  /* 0xffffffff3a207810 */ /* 0x000fd20007ffe0ff */
[----:B------:R-:W-:Y:S05]  /*3ba0*/  @P1 BRA `(.L_x_108) ;  /* 0xfffffffc00d01947 */ /* 0x000fea000383ffff */
[----:B------:R-:W-:-:S07]  /*3bb0*/  HFMA2 R33, -RZ, RZ, 0, 0 ;  /* 0x00000000ff217431 */ /* 0x000fce00000001ff */
.L_x_107:
[----:B------:R-:W-:Y:S05]  /*3bc0*/  BSYNC.RECONVERGENT B2 ;  /* 0x0000000000027941 */ /* 0x000fea0003800200 */
.L_x_106:
[C---:B------:R-:W-:Y:S01]  /*3bd0*/  IMAD R12, R32.reuse, 0x4, R1 ;  /* 0x00000004200c7824 */ /* 0x040fe200078e0201 */
[----:B------:R-:W-:Y:S01]  /*3be0*/  ISETP.GE.AND P1, PT, R35, 0x1, PT ;  /* 0x000000012300780c */ /* 0x000fe20003f26270 */
[----:B------:R-:W-:Y:S01]  /*3bf0*/  BSSY.RECONVERGENT B2, `(.L_x_109) ;  /* 0x0000015000027945 */ /* 0x000fe20003800200 */
[----:B------:R-:W-:Y:S02]  /*3c00*/  IADD3 R32, PT, PT, R32, 0x1, RZ ;  /* 0x0000000120207810 */ /* 0x000fe40007ffe0ff */
[----:B------:R0:W-:Y:S09]  /*3c10*/  STL [R12], R39 ;  /* 0x000000270c007387 */ /* 0x0001f20000100800 */
[----:B------:R-:W-:Y:S05]  /*3c20*/  @!P1 BRA `(.L_x_110) ;  /* 0x0000000000449947 */ /* 0x000fea0003800000 */
[----:B0-----:R-:W0:Y:S02]  /*3c30*/  LDC.64 R12, c[0x0][0x388] ;  /* 0x0000e200ff0c7b82 */ /* 0x001e240000000a00 */
[----:B0-----:R-:W-:-:S06]  /*3c40*/  IMAD.WIDE R14, R39, 0x4, R12 ;  /* 0x00000004270e7825 */ /* 0x001fcc00078e020c */
[----:B------:R-:W0:Y:S01]  /*3c50*/  LDC.64 R12, c[0x0][0x388] ;  /* 0x0000e200ff0c7b82 */ /* 0x000e220000000a00 */
[----:B------:R1:W5:Y:S02]  /*3c60*/  LDG.E.CONSTANT R17, desc[UR6][R14.64] ;  /* 0x000000060e117981 */ /* 0x000364000c1e9900 */
.L_x_111:
[----:B------:R-:W-:-:S04]  /*3c70*/  ISETP.NE.AND P1, PT, R34, RZ, PT ;  /* 0x000000ff2200720c */ /* 0x000fc80003f25270 */
[----:B------:R-:W-:-:S04]  /*3c80*/  SEL R58, R27, R34, !P1 ;  /* 0x000000221b3a7207 */ /* 0x000fc80004800000 */
[----:B------:R-:W-:-:S05]  /*3c90*/  LEA R16, R58, R23, 0x2 ;  /* 0x000000173a107211 */ /* 0x000fca00078e10ff */
[----:B-1----:R-:W0:Y:S02]  /*3ca0*/  LDL R15, [R16+-0x4] ;  /* 0xfffffc00100f7983 */ /* 0x002e240000100800 */
[----:B0-----:R-:W-:-:S06]  /*3cb0*/  IMAD.WIDE R14, R15, 0x4, R12 ;  /* 0x000000040f0e7825 */ /* 0x001fcc00078e020c */
[----:B------:R-:W2:Y:S02]  /*3cc0*/  LDG.E.CONSTANT R14, desc[UR6][R14.64] ;  /* 0x000000060e0e7981 */ /* 0x000ea4000c1e9900 */
[----:B--2--5:R-:W-:-:S13]  /*3cd0*/  FSETP.GE.AND P1, PT, R14, R17, PT ;  /* 0x000000110e00720b */ /* 0x024fda0003f26000 */
[----:B------:R-:W-:Y:S05]  /*3ce0*/  @!P1 BRA `(.L_x_110) ;  /* 0x0000000000149947 */ /* 0x000fea0003800000 */
[C---:B------:R-:W-:Y:S02]  /*3cf0*/  ISETP.GT.AND P1, PT, R35.reuse, 0x1, PT ;  /* 0x000000012300780c */ /* 0x040fe40003f24270 */
[----:B------:R-:W-:Y:S02]  /*3d00*/  IADD3 R35, PT, PT, R35, -0x1, RZ ;  /* 0xffffffff23237810 */ /* 0x000fe40007ffe0ff */
[----:B------:R-:W-:-:S09]  /*3d10*/  IADD3 R34, PT, PT, R58, -0x1, RZ ;  /* 0xffffffff3a227810 */ /* 0x000fd20007ffe0ff */
[----:B------:R-:W-:Y:S05]  /*3d20*/  @P1 BRA `(.L_x_111) ;  /* 0xfffffffc00d01947 */ /* 0x000fea000383ffff */
[----:B------:R-:W-:-:S07]  /*3d30*/  IMAD.MOV.U32 R35, RZ, RZ, RZ ;  /* 0x000000ffff237224 */ /* 0x000fce00078e00ff */
.L_x_110:
[----:B------:R-:W-:Y:S05]  /*3d40*/  BSYNC.RECONVERGENT B2 ;  /* 0x0000000000027941 */ /* 0x000fea0003800200 */
.L_x_109:
[C---:B0-----:R-:W-:Y:S02]  /*3d50*/  LEA R12, R34.reuse, R23, 0x2 ;  /* 0x00000017220c7211 */ /* 0x041fe400078e10ff */
[----:B------:R-:W-:Y:S02]  /*3d60*/  IADD3 R34, PT, PT, R34, 0x1, RZ ;  /* 0x0000000122227810 */ /* 0x000fe40007ffe0ff */
[-C--:B------:R-:W-:Y:S01]  /*3d70*/  ISETP.NE.AND P1, PT, R32, R27.reuse, PT ;  /* 0x0000001b2000720c */ /* 0x080fe20003f25270 */
[----:B------:R1:W-:Y:S01]  /*3d80*/  STL [R12], R39 ;  /* 0x000000270c007387 */ /* 0x0003e20000100800 */
[----:B------:R-:W-:Y:S02]  /*3d90*/  ISETP.NE.AND P2, PT, R34, R27, PT ;  /* 0x0000001b2200720c */ /* 0x000fe40003f45270 */
[----:B------:R-:W-:Y:S02]  /*3da0*/  IADD3 R35, PT, PT, R35, 0x1, RZ ;  /* 0x0000000123237810 */ /* 0x000fe40007ffe0ff */
[----:B------:R-:W-:-:S02]  /*3db0*/  IADD3 R33, PT, PT, R33, 0x1, RZ ;  /* 0x0000000121217810 */ /* 0x000fc40007ffe0ff */
[----:B------:R-:W-:Y:S02]  /*3dc0*/  SEL R32, R32, RZ, P1 ;  /* 0x000000ff20207207 */ /* 0x000fe40000800000 */
[----:B------:R-:W-:-:S07]  /*3dd0*/  SEL R34, R34, RZ, P2 ;  /* 0x000000ff22227207 */ /* 0x000fce0001000000 */
.L_x_99:
[----:B------:R-:W-:Y:S05]  /*3de0*/  BSYNC.RECONVERGENT B1 ;  /* 0x0000000000017941 */ /* 0x000fea0003800200 */
.L_x_98:
[----:B------:R-:W-:Y:S01]  /*3df0*/  IMAD R51, R44, 0x4, R23 ;  /* 0x000000042c337824 */ /* 0x000fe200078e0217 */
[----:B------:R-:W-:Y:S01]  /*3e00*/  LEA R49, R41, R1, 0x2 ;  /* 0x0000000129317211 */ /* 0x000fe200078e10ff */
[----:B------:R-:W2:Y:S03]  /*3e10*/  LDC.64 R14, c[0x0][0x388] ;  /* 0x0000e200ff0e7b82 */ /* 0x000ea60000000a00 */
[----:B------:R-:W2:Y:S04]  /*3e20*/  LDL R45, [R51] ;  /* 0x00000000332d7983 */ /* 0x000ea80000100800 */
[----:B------:R-:W3:Y:S01]  /*3e30*/  LDL R49, [R49] ;  /* 0x0000000031317983 */ /* 0x000ee20000100800 */
[----:B------:R-:W4:Y:S08]  /*3e40*/  LDC.64 R16, c[0x0][0x390] ;  /* 0x0000e400ff107b82 */ /* 0x000f300000000a00 */
[----:B01----:R-:W3:Y:S01]  /*3e50*/  LDC.64 R12, c[0x0][0x380] ;  /* 0x0000e000ff0c7b82 */ /* 0x003ee20000000a00 */
[----:B----4-:R-:W-:-:S04]  /*3e60*/  IMAD.WIDE R16, R39, 0x4, R16 ;  /* 0x0000000427107825 */ /* 0x010fc800078e0210 */
[----:B--2---:R-:W-:Y:S02]  /*3e70*/  IMAD.WIDE R14, R45, 0x4, R14 ;  /* 0x000000042d0e7825 */ /* 0x004fe400078e020e */
[----:B------:R-:W2:Y:S02]  /*3e80*/  LDG.E.CONSTANT R45, desc[UR6][R16.64] ;  /* 0x00000006102d7981 */ /* 0x000ea4000c1e9900 */
[----:B---3--:R-:W-:Y:S02]  /*3e90*/  IMAD.WIDE R12, R49, 0x4, R12 ;  /* 0x00000004310c7825 */ /* 0x008fe400078e020c */
[----:B------:R-:W3:Y:S04]  /*3ea0*/  LDG.E.CONSTANT R15, desc[UR6][R14.64] ;  /* 0x000000060e0f7981 */ /* 0x000ee8000c1e9900 */
[----:B------:R-:W4:Y:S01]  /*3eb0*/  LDG.E.CONSTANT R12, desc[UR6][R12.64] ;  /* 0x000000060c0c7981 */ /* 0x000f22000c1e9900 */
[----:B------:R-:W-:Y:S01]  /*3ec0*/  @!P0 FMUL R49, R28, R38 ;  /* 0x000000261c318220 */ /* 0x000fe20000400000 */
[----:B------:R-:W-:Y:S01]  /*3ed0*/  BSSY.RECONVERGENT B1, `(.L_x_112) ;  /* 0x0000048000017945 */ /* 0x000fe20003800200 */
[----:B--2---:R-:W-:Y:S01]  /*3ee0*/  @!P0 FSETP.GEU.AND P1, PT, R45, R52, PT ;  /* 0x000000342d00820b */ /* 0x004fe20003f2e000 */
[----:B------:R-:W-:Y:S01]  /*3ef0*/  @P0 FMUL R52, R29, R38 ;  /* 0x000000261d340220 */ /* 0x000fe20000400000 */
[----:B------:R-:W-:-:S02]  /*3f00*/  @P0 FSETP.GT.AND P2, PT, R45, R54, PT ;  /* 0x000000362d00020b */ /* 0x000fc40003f44000 */
[----:B---3--:R-:W-:-:S04]  /*3f10*/  @!P0 FMNMX R36, R15, R36, !PT ;  /* 0x000000240f248209 */ /* 0x008fc80007800000 */
[----:B------:R-:W-:Y:S02]  /*3f20*/  @!P0 FSETP.GEU.OR P1, PT, R49, R36, P1 ;  /* 0x000000243100820b */ /* 0x000fe40000f2e400 */
[----:B------:R-:W-:Y:S02]  /*3f30*/  SHF.R.S32.HI R49, RZ, 0x1f, R39 ;  /* 0x0000001fff317819 */ /* 0x000fe40000011427 */
[----:B----4-:R-:W-:Y:S02]  /*3f40*/  @!P0 FSEL R37, R37, R12, P1 ;  /* 0x0000000c25258208 */ /* 0x010fe40000800000 */
[----:B------:R-:W-:Y:S02]  /*3f50*/  @P0 FMNMX R37, R12, R47, PT ;  /* 0x0000002f0c250209 */ /* 0x000fe40003800000 */
[----:B------:R-:W-:Y:S02]  /*3f60*/  @!P0 SEL R47, R56, 0x1, P1 ;  /* 0x00000001382f8807 */ /* 0x000fe40000800000 */
[----:B------:R-:W-:-:S04]  /*3f70*/  @P0 FSETP.GT.AND P1, PT, R52, R37, P2 ;  /* 0x000000253400020b */ /* 0x000fc80001724000 */
[C---:B------:R-:W-:Y:S02]  /*3f80*/  @P0 SEL R47, R56.reuse, RZ, !P1 ;  /* 0x000000ff382f0207 */ /* 0x040fe40004800000 */
[----:B------:R-:W-:Y:S01]  /*3f90*/  @P0 FSEL R36, R15, R48, P1 ;  /* 0x000000300f240208 */ /* 0x000fe20000800000 */
[----:B------:R-:W-:Y:S01]  /*3fa0*/  FMUL R48, R31, R40 ;  /* 0x000000281f307220 */ /* 0x000fe20000400000 */
[----:B------:R-:W-:Y:S02]  /*3fb0*/  ISETP.NE.AND P3, PT, R47, RZ, PT ;  /* 0x000000ff2f00720c */ /* 0x000fe40003f65270 */
[----:B------:R-:W-:-:S04]  /*3fc0*/  ISETP.NE.AND P2, PT, R56, R47, PT ;  /* 0x0000002f3800720c */ /* 0x000fc80003f45270 */
[----:B------:R-:W-:-:S07]  /*3fd0*/  ISETP.GT.AND P2, PT, R39, R26, P2 ;  /* 0x0000001a2700720c */ /* 0x000fce0001744270 */
[----:B------:R-:W-:Y:S06]  /*3fe0*/  @P3 BRA `(.L_x_113) ;  /* 0x0000000000683947 */ /* 0x000fec0003800000 */
[----:B------:R-:W0:Y:S01]  /*3ff0*/  LDC.64 R16, c[0x0][0x3c0] ;  /* 0x0000f000ff107b82 */ /* 0x000e220000000a00 */
[----:B------:R-:W-:Y:S01]  /*4000*/  BSSY.RECONVERGENT B2, `(.L_x_114) ;  /* 0x000000b000027945 */ /* 0x000fe20003800200 */
[----:B------:R-:W-:-:S06]  /*4010*/  @P2 MOV R51, R50 ;  /* 0x0000003200332202 */ /* 0x000fcc0000000f00 */
[----:B------:R-:W1:Y:S08]  /*4020*/  LDC.64 R14, c[0x0][0x3d0] ;  /* 0x0000f400ff0e7b82 */ /* 0x000e700000000a00 */
[----:B------:R-:W2:Y:S08]  /*4030*/  LDC.64 R8, c[0x0][0x3d8] ;  /* 0x0000f600ff087b82 */ /* 0x000eb00000000a00 */
[----:B------:R-:W3:Y:S01]  /*4040*/  LDC.64 R12, c[0x0][0x3c8] ;  /* 0x0000f200ff0c7b82 */ /* 0x000ee20000000a00 */
[----:B------:R-:W-:Y:S05]  /*4050*/  @P2 BRA `(.L_x_115) ;  /* 0x0000000000142947 */ /* 0x000fea0003800000 */
[----:B------:R-:W-:Y:S02]  /*4060*/  FSETP.NEU.AND P0, PT, R42, RZ, PT ;  /* 0x000000ff2a00720b */ /* 0x000fe40003f0d000 */
[----:B------:R-:W-:Y:S02]  /*4070*/  MOV R51, R36 ;  /* 0x0000002400337202 */ /* 0x000fe40000000f00 */
[----:B------:R-:W-:-:S13]  /*4080*/  ISETP.EQ.OR P0, PT, R39, R26, !P0 ;  /* 0x0000001a2700720c */ /* 0x000fda0004702670 */
[----:B------:R-:W-:-:S04]  /*4090*/  @!P0 FSETP.GT.AND P3, PT, R36, R42, PT ;  /* 0x0000002a2400820b */ /* 0x000fc80003f64000 */
[----:B------:R-:W-:-:S09]  /*40a0*/  @!P0 FSEL R51, R36, R42, P3 ;  /* 0x0000002a24338208 */ /* 0x000fd20001800000 */
.L_x_115:
[----:B------:R-:W-:Y:S05]  /*40b0*/  BSYNC.RECONVERGENT B2 ;  /* 0x0000000000027941 */ /* 0x000fea0003800200 */
.L_x_114:
[----:B------:R-:W-:Y:S01]  /*40c0*/  @P2 FFMA R53, R31, -0.5, R50 ;  /* 0xbf0000001f352823 */ /* 0x000fe20000000032 */
[----:B0-----:R-:W-:-:S04]  /*40d0*/  IMAD.WIDE R16, R43, 0x4, R16 ;  /* 0x000000042b107825 */ /* 0x001fc800078e0210 */
[C-C-:B------:R-:W-:Y:S01]  /*40e0*/  FADD R55, R48.reuse, R51.reuse ;  /* 0x0000003330377221 */ /* 0x140fe20000000000 */
[----:B------:R-:W-:Y:S01]  /*40f0*/  FADD R57, -R48, R51 ;  /* 0x0000003330397221 */ /* 0x000fe20000000100 */
[C---:B-1----:R-:W-:Y:S01]  /*4100*/  IMAD.WIDE R14, R43.reuse, 0x4, R14 ;  /* 0x000000042b0e7825 */ /* 0x042fe200078e020e */
[----:B------:R0:W-:Y:S03]  /*4110*/  @P2 STG.E desc[UR6][R10.64], R53 ;  /* 0x000000350a002986 */ /* 0x0001e6000c101906 */
[C---:B--2---:R-:W-:Y:S01]  /*4120*/  IMAD.WIDE R8, R43.reuse, 0x4, R8 ;  /* 0x000000042b087825 */ /* 0x044fe200078e0208 */
[----:B------:R0:W-:Y:S03]  /*4130*/  STG.E desc[UR6][R16.64], R51 ;  /* 0x0000003310007986 */ /* 0x0001e6000c101906 */
[----:B---3--:R-:W-:Y:S01]  /*4140*/  IMAD.WIDE R12, R43, 0x4, R12 ;  /* 0x000000042b0c7825 */ /* 0x008fe200078e020c */
[----:B------:R0:W-:Y:S04]  /*4150*/  STG.E desc[UR6][R14.64], R55 ;  /* 0x000000370e007986 */ /* 0x0001e8000c101906 */
[----:B------:R0:W-:Y:S04]  /*4160*/  STG.E desc[UR6][R8.64], R57 ;  /* 0x0000003908007986 */ /* 0x0001e8000c101906 */
[----:B------:R0:W-:Y:S01]  /*4170*/  STG.E desc[UR6][R12.64], RZ ;  /* 0x000000ff0c007986 */ /* 0x0001e2000c101906 */
[----:B------:R-:W-:Y:S05]  /*4180*/  BRA `(.L_x_116) ;  /* 0x0000000000707947 */ /* 0x000fea0003800000 */
.L_x_113:
[----:B------:R-:W0:Y:S01]  /*4190*/  LDC.64 R14, c[0x0][0x3c0] ;  /* 0x0000f000ff0e7b82 */ /* 0x000e220000000a00 */
[----:B------:R-:W-:Y:S01]  /*41a0*/  BSSY.RECONVERGENT B2, `(.L_x_117) ;  /* 0x000000b000027945 */ /* 0x000fe20003800200 */
[----:B------:R-:W-:-:S06]  /*41b0*/  @P2 MOV R53, R42 ;  /* 0x0000002a00352202 */ /* 0x000fcc0000000f00 */
[----:B------:R-:W1:Y:S08]  /*41c0*/  LDC.64 R16, c[0x0][0x3d0] ;  /* 0x0000f400ff107b82 */ /* 0x000e700000000a00 */
[----:B------:R-:W2:Y:S08]  /*41d0*/  LDC.64 R12, c[0x0][0x3d8] ;  /* 0x0000f600ff0c7b82 */ /* 0x000eb00000000a00 */
[----:B------:R-:W3:Y:S01]  /*41e0*/  LDC.64 R10, c[0x0][0x3c8] ;  /* 0x0000f200ff0a7b82 */ /* 0x000ee20000000a00 */
[----:B------:R-:W-:Y:S05]  /*41f0*/  @P2 BRA `(.L_x_118) ;  /* 0x0000000000142947 */ /* 0x000fea0003800000 */
[----:B------:R-:W-:Y:S01]  /*4200*/  FSETP.NEU.AND P0, PT, R50, RZ, PT ;  /* 0x000000ff3200720b */ /* 0x000fe20003f0d000 */
[----:B------:R-:W-:-:S03]  /*4210*/  IMAD.MOV.U32 R53, RZ, RZ, R37 ;  /* 0x000000ffff357224 */ /* 0x000fc600078e0025 */
[----:B------:R-:W-:-:S13]  /*4220*/  ISETP.EQ.OR P0, PT, R39, R26, !P0 ;  /* 0x0000001a2700720c */ /* 0x000fda0004702670 */
[----:B------:R-:W-:-:S04]  /*4230*/  @!P0 FSETP.GEU.AND P3, PT, R37, R50, PT ;  /* 0x000000322500820b */ /* 0x000fc80003f6e000 */
[----:B------:R-:W-:-:S09]  /*4240*/  @!P0 FSEL R53, R37, R50, !P3 ;  /* 0x0000003225358208 */ /* 0x000fd20005800000 */
.L_x_118:
[----:B------:R-:W-:Y:S05]  /*4250*/  BSYNC.RECONVERGENT B2 ;  /* 0x0000000000027941 */ /* 0x000fea0003800200 */
.L_x_117:
[----:B------:R-:W-:Y:S01]  /*4260*/  @P2 FFMA R55, R31, 0.5, R42 ;  /* 0x3f0000001f372823 */ /* 0x000fe2000000002a */
[----:B0-----:R-:W-:-:S04]  /*4270*/  IMAD.WIDE R14, R43, 0x4, R14 ;  /* 0x000000042b0e7825 */ /* 0x001fc800078e020e */
[----:B------:R-:W-:Y:S02]  /*4280*/  HFMA2 R59, -RZ, RZ, 1.875, 0 ;  /* 0x3f800000ff3b7431 */ /* 0x000fe400000001ff */
[----:B------:R-:W-:Y:S01]  /*4290*/  FADD R57, -R48, R53 ;  /* 0x0000003530397221 */ /* 0x000fe20000000100 */
[----:B------:R-:W-:Y:S01]  /*42a0*/  MOV R51, R42 ;  /* 0x0000002a00337202 */ /* 0x000fe20000000f00 */
[C---:B-1----:R-:W-:Y:S01]  /*42b0*/  IMAD.WIDE R16, R43.reuse, 0x4, R16 ;  /* 0x000000042b107825 */ /* 0x042fe200078e0210 */
[----:B------:R1:W-:Y:S01]  /*42c0*/  @P2 STG.E desc[UR6][R8.64], R55 ;  /* 0x0000003708002986 */ /* 0x0003e2000c101906 */
[----:B------:R-:W-:Y:S02]  /*42d0*/  MOV R50, R53 ;  /* 0x0000003500327202 */ /* 0x000fe40000000f00 */
[C---:B--2---:R-:W-:Y:S01]  /*42e0*/  IMAD.WIDE R12, R43.reuse, 0x4, R12 ;  /* 0x000000042b0c7825 */ /* 0x044fe200078e020c */
[----:B------:R1:W-:Y:S03]  /*42f0*/  STG.E desc[UR6][R14.64], R53 ;  /* 0x000000350e007986 */ /* 0x0003e6000c101906 */
[----:B---3--:R-:W-:-:S04]  /*4300*/  IMAD.WIDE R10, R43, 0x4, R10 ;  /* 0x000000042b0a7825 */ /* 0x008fc800078e020a */
[----:B------:R-:W-:-:S05]  /*4310*/  FADD R43, R48, R53 ;  /* 0x00000035302b7221 */ /* 0x000fca0000000000 */
[----:B------:R1:W-:Y:S04]  /*4320*/  STG.E desc[UR6][R16.64], R43 ;  /* 0x0000002b10007986 */ /* 0x0003e8000c101906 */
[----:B------:R1:W-:Y:S04]  /*4330*/  STG.E desc[UR6][R12.64], R57 ;  /* 0x000000390c007986 */ /* 0x0003e8000c101906 */
[----:B------:R1:W-:Y:S02]  /*4340*/  STG.E desc[UR6][R10.64], R59 ;  /* 0x0000003b0a007986 */ /* 0x0003e4000c101906 */
.L_x_116:
[----:B------:R-:W-:Y:S05]  /*4350*/  BSYNC.RECONVERGENT B1 ;  /* 0x0000000000017941 */ /* 0x000fea0003800200 */
.L_x_112:
[----:B01----:R-:W0:Y:S01]  /*4360*/  LDC R16, c[0x0][0x3b4] ;  /* 0x0000ed00ff107b82 */ /* 0x003e220000000800 */
[----:B------:R-:W-:Y:S01]  /*4370*/  IADD3 R39, PT, PT, R39, 0x1, RZ ;  /* 0x0000000127277810 */ /* 0x000fe20007ffe0ff */
[----:B------:R-:W-:Y:S03]  /*4380*/  BSSY.RECONVERGENT B1, `(.L_x_119) ;  /* 0x0000023000017945 */ /* 0x000fe60003800200 */
[----:B0-----:R-:W-:-:S13]  /*4390*/  ISETP.GE.AND P0, PT, R39, R16, PT ;  /* 0x000000102700720c */ /* 0x001fda0003f06270 */
[----:B------:R-:W-:Y:S05]  /*43a0*/  @P0 BRA `(.L_x_120) ;  /* 0x0000000000800947 */ /* 0x000fea0003800000 */
[----:B------:R-:W0:Y:S01]  /*43b0*/  LDCU.128 UR8, c[0x0][0x380] ;  /* 0x00007000ff0877ac */ /* 0x000e220008000c00 */
[C---:B------:R-:W-:Y:S01]  /*43c0*/  IMAD.SHL.U32 R12, R46.reuse, 0x4, RZ ;  /* 0x000000042e0c7824 */ /* 0x040fe200078e00ff */
[----:B------:R-:W-:-:S04]  /*43d0*/  SHF.L.U64.HI R8, R46, 0x2, R49 ;  /* 0x000000022e087819 */ /* 0x000fc80000010231 */
[C---:B0-----:R-:W-:Y:S02]  /*43e0*/  IADD3 R14, P0, PT, R12.reuse, UR8, RZ ;  /* 0x000000080c0e7c10 */ /* 0x041fe4000ff1e0ff */
[----:B------:R-:W-:Y:S02]  /*43f0*/  IADD3 R12, P2, PT, R12, UR10, RZ ;  /* 0x0000000a0c0c7c10 */ /* 0x000fe4000ff5e0ff */
[C---:B------:R-:W-:Y:S02]  /*4400*/  IADD3.X R15, PT, PT, R8.reuse, UR9, RZ, P0, !PT ;  /* 0x00000009080f7c10 */ /* 0x040fe400087fe4ff */
[----:B------:R-:W-:-:S03]  /*4410*/  IADD3.X R13, PT, PT, R8, UR11, RZ, P2, !PT ;  /* 0x0000000b080d7c10 */ /* 0x000fc600097fe4ff */
[----:B------:R-:W2:Y:S04]  /*4420*/  LDG.E.CONSTANT R14, desc[UR6][R14.64+0x4] ;  /* 0x000004060e0e7981 */ /* 0x000ea8000c1e9900 */
[----:B------:R-:W3:Y:S01]  /*4430*/  LDG.E.CONSTANT R12, desc[UR6][R12.64+0x4] ;  /* 0x000004060c0c7981 */ /* 0x000ee2000c1e9900 */
[----:B------:R-:W-:-:S04]  /*4440*/  IADD3 R9, P0, PT, -R27, R46, RZ ;  /* 0x0000002e1b097210 */ /* 0x000fc80007f1e1ff */
[----:B------:R-:W-:Y:S02]  /*4450*/  IADD3.X R10, PT, PT, R49, -0x1, RZ, P0, !PT ;  /* 0xffffffff310a7810 */ /* 0x000fe400007fe4ff */
[C---:B------:R-:W-:Y:S02]  /*4460*/  SHF.L.U32 R8, R9.reuse, 0x2, RZ ;  /* 0x0000000209087819 */ /* 0x040fe400000006ff */
[----:B------:R-:W-:Y:S02]  /*4470*/  SHF.L.U64.HI R9, R9, 0x2, R10 ;  /* 0x0000000209097819 */ /* 0x000fe4000001020a */
[C---:B------:R-:W-:Y:S02]  /*4480*/  IADD3 R10, P0, PT, R8.reuse, UR8, RZ ;  /* 0x00000008080a7c10 */ /* 0x040fe4000ff1e0ff */
[----:B------:R-:W-:Y:S02]  /*4490*/  IADD3 R8, P2, PT, R8, UR10, RZ ;  /* 0x0000000a08087c10 */ /* 0x000fe4000ff5e0ff */
[----:B------:R-:W-:-:S02]  /*44a0*/  IADD3.X R11, PT, PT, R9, UR9, RZ, P0, !PT ;  /* 0x00000009090b7c10 */ /* 0x000fc400087fe4ff */
[----:B------:R-:W-:-:S04]  /*44b0*/  IADD3.X R9, PT, PT, R9, UR11, RZ, P2, !PT ;  /* 0x0000000b09097c10 */ /* 0x000fc800097fe4ff */
[----:B------:R-:W4:Y:S04]  /*44c0*/  LDG.E.CONSTANT R11, desc[UR6][R10.64+0x4] ;  /* 0x000004060a0b7981 */ /* 0x000f28000c1e9900 */
[----:B------:R-:W5:Y:S01]  /*44d0*/  LDG.E.CONSTANT R8, desc[UR6][R8.64+0x4] ;  /* 0x0000040608087981 */ /* 0x000f62000c1e9900 */
[C-C-:B--2---:R-:W-:Y:S01]  /*44e0*/  FADD R42, -R45.reuse, R14.reuse ;  /* 0x0000000e2d2a7221 */ /* 0x144fe20000000100 */
[----:B------:R-:W-:Y:S01]  /*44f0*/  FADD R28, R28, R14 ;  /* 0x0000000e1c1c7221 */ /* 0x000fe20000000000 */
[--C-:B---3--:R-:W-:Y:S01]  /*4500*/  FADD R13, R14, -R12.reuse ;  /* 0x8000000c0e0d7221 */ /* 0x108fe20000000000 */
[--C-:B------:R-:W-:Y:S01]  /*4510*/  FADD R48, -R45, R12.reuse ;  /* 0x0000000c2d307221 */ /* 0x100fe20000000100 */
[----:B------:R-:W-:-:S03]  /*4520*/  FADD R29, R29, R12 ;  /* 0x0000000c1d1d7221 */ /* 0x000fc60000000000 */
[----:B------:R-:W-:-:S04]  /*4530*/  FSETP.GT.AND P0, PT, |R42|, R13, PT ;  /* 0x0000000d2a00720b */ /* 0x000fc80003f04200 */
[----:B------:R-:W-:-:S04]  /*4540*/  FSEL R13, |R42|, R13, P0 ;  /* 0x0000000d2a0d7208 */ /* 0x000fc80000000200 */
[----:B------:R-:W-:-:S04]  /*4550*/  FSETP.GT.AND P0, PT, |R48|, R13, PT ;  /* 0x0000000d3000720b */ /* 0x000fc80003f04200 */
[----:B------:R-:W-:Y:S01]  /*4560*/  FSEL R48, |R48|, R13, P0 ;  /* 0x0000000d30307208 */ /* 0x000fe20000000200 */
[----:B----4-:R-:W-:-:S04]  /*4570*/  FADD R28, R28, -R11 ;  /* 0x8000000b1c1c7221 */ /* 0x010fc80000000000 */
[----:B------:R-:W-:Y:S01]  /*4580*/  FADD R48, -R31, R48 ;  /* 0x000000301f307221 */ /* 0x000fe20000000100 */
[----:B-----5:R-:W-:-:S03]  /*4590*/  FADD R29, R29, -R8 ;  /* 0x800000081d1d7221 */ /* 0x020fc60000000000 */
[----:B------:R-:W-:-:S07]  /*45a0*/  FFMA R31, R48, R30, R31 ;  /* 0x0000001e301f7223 */ /* 0x000fce000000001f */
.L_x_120:
[----:B------:R-:W-:Y:S05]  /*45b0*/  BSYNC.RECONVERGENT B1 ;  /* 0x0000000000017941 */ /* 0x000fea0003800200 */
.L_x_119:
[----:B------:R-:W0:Y:S01]  /*45c0*/  LDCU.128 UR8, c[0x0][0x380] ;  /* 0x00007000ff0877ac */ /* 0x000e220008000c00 */
[C---:B------:R-:W-:Y:S02]  /*45d0*/  SHF.L.U32 R54, R46.reuse, 0x2, RZ ;  /* 0x000000022e367819 */ /* 0x040fe400000006ff */
[----:B------:R-:W-:Y:S02]  /*45e0*/  SHF.L.U64.HI R49, R46, 0x2, R49 ;  /* 0x000000022e317819 */ /* 0x000fe40000010231 */
[C---:B0-----:R-:W-:Y:S02]  /*45f0*/  IADD3 R52, P0, PT, R54.reuse, UR10, RZ ;  /* 0x0000000a36347c10 */ /* 0x041fe4000ff1e0ff */
[----:B------:R-:W-:Y:S02]  /*4600*/  IADD3 R54, P2, PT, R54, UR8, RZ ;  /* 0x0000000836367c10 */ /* 0x000fe4000ff5e0ff */
[C---:B------:R-:W-:Y:S02]  /*4610*/  IADD3.X R53, PT, PT, R49.reuse, UR11, RZ, P0, !PT ;  /* 0x0000000b31357c10 */ /* 0x040fe400087fe4ff */
[----:B------:R-:W-:-:S03]  /*4620*/  IADD3.X R55, PT, PT, R49, UR9, RZ, P2, !PT ;  /* 0x0000000931377c10 */ /* 0x000fc600097fe4ff */
[----:B------:R0:W5:Y:S04]  /*4630*/  LDG.E.CONSTANT R52, desc[UR6][R52.64] ;  /* 0x0000000634347981 */ /* 0x000168000c1e9900 */
[----:B------:R0:W5:Y:S01]  /*4640*/  LDG.E.CONSTANT R54, desc[UR6][R54.64] ;  /* 0x0000000636367981 */ /* 0x000162000c1e9900 */
[----:B------:R-:W-:Y:S02]  /*4650*/  ISETP.GE.AND P2, PT, R39, R16, PT ;  /* 0x000000102700720c */ /* 0x000fe40003f46270 */
[----:B------:R-:W-:Y:S02]  /*4660*/  PLOP3.LUT P0, PT, P1, PT, PT, 0x8, 0x80 ;  /* 0x000000000080781c */ /* 0x000fe40000f0e170 */
[----:B------:R-:W-:Y:S02]  /*4670*/  MOV R42, R51 ;  /* 0x00000033002a7202 */ /* 0x000fe40000000f00 */
[----:B------:R-:W-:-:S07]  /*4680*/  MOV R56, R47 ;  /* 0x0000002f00387202 */ /* 0x000fce0000000f00 */
[----:B0-----:R-:W-:Y:S05]  /*4690*/  @!P2 BRA `(.L_x_121) ;  /* 0xfffffff00040a947 */ /* 0x001fea000383ffff */
.L_x_50:
[----:B------:R-:W-:Y:S05]  /*46a0*/  BSYNC.RECONVERGENT B0 ;  /* 0x0000000000007941 */ /* 0x000fea0003800200 */
.L_x_48:
[----:B------:R-:W2:Y:S01]  /*46b0*/  LDCU UR4, c[0x0][0x3b8] ;  /* 0x00007700ff0477ac */ /* 0x000ea20008000800 */
[----:B------:R-:W-:-:S05]  /*46c0*/  IMAD.IADD R0, R25, 0x1, R0 ;  /* 0x0000000119007824 */ /* 0x000fca00078e0200 */
[----:B--2---:R-:W-:-:S13]  /*46d0*/  ISETP.GE.AND P0, PT, R0, UR4, PT ;  /* 0x0000000400007c0c */ /* 0x004fda000bf06270 */
[----:B------:R-:W-:Y:S05]  /*46e0*/  @!P0 BRA `(.L_x_122) ;  /* 0xffffffb800a88947 */ /* 0x000fea000383ffff */
[----:B------:R-:W-:Y:S05]  /*46f0*/  EXIT ;  /* 0x000000000000794d */ /* 0x000fea0003800000 */
        .weak           $__internal_0_$__cuda_sm20_rcp_rn_f32_slowpath
        .type           $__internal_0_$__cuda_sm20_rcp_rn_f32_slowpath,@function
        .size           $__internal_0_$__cuda_sm20_rcp_rn_f32_slowpath,($__internal_1_$__cuda_sm3x_div_rn_noftz_f32_slowpath - $__internal_0_$__cuda_sm20_rcp_rn_f32_slowpath)
$__internal_0_$__cuda_sm20_rcp_rn_f32_slowpath:
[----:B------:R-:W-:Y:S01]  /*4700*/  SHF.L.U32 R9, R10, 0x1, RZ ;  /* 0x000000010a097819 */ /* 0x000fe200000006ff */
[----:B------:R-:W-:Y:S03]  /*4710*/  BSSY.RECONVERGENT B2, `(.L_x_123) ;  /* 0x0000030000027945 */ /* 0x000fe60003800200 */
[----:B------:R-:W-:-:S04]  /*4720*/  SHF.R.U32.HI R17, RZ, 0x18, R9 ;  /* 0x00000018ff117819 */ /* 0x000fc80000011609 */
[----:B------:R-:W-:-:S13]  /*4730*/  ISETP.NE.U32.AND P0, PT, R17, RZ, PT ;  /* 0x000000ff1100720c */ /* 0x000fda0003f05070 */
[----:B------:R-:W-:Y:S05]  /*4740*/  @P0 BRA `(.L_x_124) ;  /* 0x0000000000280947 */ /* 0x000fea0003800000 */
[----:B------:R-:W-:-:S04]  /*4750*/  SHF.L.U32 R9, R10, 0x1, RZ ;  /* 0x000000010a097819 */ /* 0x000fc800000006ff */
[----:B------:R-:W-:-:S13]  /*4760*/  ISETP.NE.AND P0, PT, R9, RZ, PT ;  /* 0x000000ff0900720c */ /* 0x000fda0003f05270 */
[----:B------:R-:W-:Y:S01]  /*4770*/  @P0 FFMA R14, R10, 1.84467440737095516160e+19, RZ ;  /* 0x5f8000000a0e0823 */ /* 0x000fe200000000ff */
[----:B------:R-:W-:Y:S08]  /*4780*/  @!P0 MUFU.RCP R13, R10 ;  /* 0x0000000a000d8308 */ /* 0x000ff00000001000 */
[----:B------:R-:W0:Y:S02]  /*4790*/  @P0 MUFU.RCP R9, R14 ;  /* 0x0000000e00090308 */ /* 0x000e240000001000 */
[----:B0-----:R-:W-:-:S04]  /*47a0*/  @P0 FFMA R15, R14, R9, -1 ;  /* 0xbf8000000e0f0423 */ /* 0x001fc80000000009 */
[----:B------:R-:W-:-:S04]  /*47b0*/  @P0 FADD.FTZ R16, -R15, -RZ ;  /* 0x800000ff0f100221 */ /* 0x000fc80000010100 */
[----:B------:R-:W-:-:S04]  /*47c0*/  @P0 FFMA R9, R9, R16, R9 ;  /* 0x0000001009090223 */ /* 0x000fc80000000009 */
[----:B------:R-:W-:Y:S01]  /*47d0*/  @P0 FFMA R13, R9, 1.84467440737095516160e+19, RZ ;  /* 0x5f800000090d0823 */ /* 0x000fe200000000ff */
[----:B------:R-:W-:Y:S06]  /*47e0*/  BRA `(.L_x_125) ;  /* 0x0000000000887947 */ /* 0x000fec0003800000 */
.L_x_124:
[----:B------:R-:W-:-:S04]  /*47f0*/  IADD3 R39, PT, PT, R17, -0xfd, RZ ;  /* 0xffffff0311277810 */ /* 0x000fc80007ffe0ff */
[----:B------:R-:W-:-:S13]  /*4800*/  ISETP.GT.U32.AND P0, PT, R39, 0x1, PT ;  /* 0x000000012700780c */ /* 0x000fda0003f04070 */
[----:B------:R-:W-:Y:S05]  /*4810*/  @P0 BRA `(.L_x_126) ;  /* 0x0000000000780947 */ /* 0x000fea0003800000 */
[----:B------:R-:W-:Y:S01]  /*4820*/  LOP3.LUT R9, R10, 0x7fffff, RZ, 0xc0, !PT ;  /* 0x007fffff0a097812 */ /* 0x000fe200078ec0ff */
[----:B------:R-:W-:-:S03]  /*4830*/  HFMA2 R16, -RZ, RZ, 0, 1.78813934326171875e-07 ;  /* 0x00000003ff107431 */ /* 0x000fc600000001ff */
[----:B------:R-:W-:-:S04]  /*4840*/  LOP3.LUT R9, R9, 0x3f800000, RZ, 0xfc, !PT ;  /* 0x3f80000009097812 */ /* 0x000fc800078efcff */
[----:B------:R-:W0:Y:S01]  /*4850*/  MUFU.RCP R14, R9 ;  /* 0x00000009000e7308 */ /* 0x000e220000001000 */
[----:B------:R-:W-:Y:S01]  /*4860*/  SHF.L.U32 R16, R16, R39, RZ ;  /* 0x0000002710107219 */ /* 0x000fe200000006ff */
[----:B0-----:R-:W-:-:S04]  /*4870*/  FFMA R13, R9, R14, -1 ;  /* 0xbf800000090d7423 */ /* 0x001fc8000000000e */
[----:B------:R-:W-:-:S04]  /*4880*/  FADD.FTZ R13, -R13, -RZ ;  /* 0x800000ff0d0d7221 */ /* 0x000fc80000010100 */
[CCC-:B------:R-:W-:Y:S01]  /*4890*/  FFMA.RM R15, R14.reuse, R13.reuse, R14.reuse ;  /* 0x0000000d0e0f7223 */ /* 0x1c0fe2000000400e */
[----:B------:R-:W-:-:S04]  /*48a0*/  FFMA.RP R14, R14, R13, R14 ;  /* 0x0000000d0e0e7223 */ /* 0x000fc8000000800e */
[C---:B------:R-:W-:Y:S02]  /*48b0*/  LOP3.LUT R13, R15.reuse, 0x7fffff, RZ, 0xc0, !PT ;  /* 0x007fffff0f0d7812 */ /* 0x040fe400078ec0ff */
[----:B------:R-:W-:Y:S02]  /*48c0*/  FSETP.NEU.FTZ.AND P0, PT, R15, R14, PT ;  /* 0x0000000e0f00720b */ /* 0x000fe40003f1d000 */
[----:B------:R-:W-:Y:S02]  /*48d0*/  LOP3.LUT R13, R13, 0x800000, RZ, 0xfc, !PT ;  /* 0x008000000d0d7812 */ /* 0x000fe400078efcff */
[----:B------:R-:W-:Y:S02]  /*48e0*/  SEL R14, RZ, 0xffffffff, !P0 ;  /* 0xffffffffff0e7807 */ /* 0x000fe40004000000 */
[----:B------:R-:W-:-:S03]  /*48f0*/  LOP3.LUT R16, R16, R13, RZ, 0xc0, !PT ;  /* 0x0000000d10107212 */ /* 0x000fc600078ec0ff */
[----:B------:R-:W-:Y:S01]  /*4900*/  IMAD.MOV R14, RZ, RZ, -R14 ;  /* 0x000000ffff0e7224 */ /* 0x000fe200078e0a0e */
[----:B------:R-:W-:-:S04]  /*4910*/  SHF.R.U32.HI R16, RZ, R39, R16 ;  /* 0x00000027ff107219 */ /* 0x000fc80000011610 */
[----:B------:R-:W-:Y:S02]  /*4920*/  LOP3.LUT P1, RZ, R14, R39, R13, 0xf8, !PT ;  /* 0x000000270eff7212 */ /* 0x000fe4000782f80d */
[C---:B------:R-:W-:Y:S02]  /*4930*/  LOP3.LUT P0, RZ, R16.reuse, 0x1, RZ, 0xc0, !PT ;  /* 0x0000000110ff7812 */ /* 0x040fe4000780c0ff */
[----:B------:R-:W-:Y:S02]  /*4940*/  LOP3.LUT P2, RZ, R16, 0x2, RZ, 0xc0, !PT ;  /* 0x0000000210ff7812 */ /* 0x000fe4000784c0ff */
[----:B------:R-:W-:Y:S02]  /*4950*/  IADD3 R14, PT, PT, R17, -0xfc, RZ ;  /* 0xffffff04110e7810 */ /* 0x000fe40007ffe0ff */
[----:B------:R-:W-:Y:S02]  /*4960*/  PLOP3.LUT P0, PT, P0, P1, P2, 0xe0, 0x0 ;  /* 0x000000000000781c */ /* 0x000fe40000703c20 */
[----:B------:R-:W-:-:S02]  /*4970*/  LOP3.LUT P1, RZ, R10, 0x7fffff, RZ, 0xc0, !PT ;  /* 0x007fffff0aff7812 */ /* 0x000fc4000782c0ff */
[----:B------:R-:W-:Y:S02]  /*4980*/  SEL R9, RZ, 0x1, !P0 ;  /* 0x00000001ff097807 */ /* 0x000fe40004000000 */
[----:B------:R-:W-:Y:S02]  /*4990*/  SHF.R.U32.HI R13, RZ, R14, R13 ;  /* 0x0000000eff0d7219 */ /* 0x000fe4000001160d */
[----:B------:R-:W-:-:S04]  /*49a0*/  IADD3 R9, PT, PT, -R9, RZ, RZ ;  /* 0x000000ff09097210 */ /* 0x000fc80007ffe1ff */
[----:B------:R-:W-:-:S13]  /*49b0*/  ISETP.GE.AND P0, PT, R9, RZ, PT ;  /* 0x000000ff0900720c */ /* 0x000fda0003f06270 */
[----:B------:R-:W-:-:S04]  /*49c0*/  @!P0 IADD3 R13, PT, PT, R13, 0x1, RZ ;  /* 0x000000010d0d8810 */ /* 0x000fc80007ffe0ff */
[----:B------:R-:W-:-:S04]  /*49d0*/  @!P1 SHF.L.U32 R13, R13, 0x1, RZ ;  /* 0x000000010d0d9819 */ /* 0x000fc800000006ff */
[----:B------:R-:W-:Y:S01]  /*49e0*/  LOP3.LUT R13, R13, 0x80000000, R10, 0xf8, !PT ;  /* 0x800000000d0d7812 */ /* 0x000fe200078ef80a */
[----:B------:R-:W-:Y:S06]  /*49f0*/  BRA `(.L_x_125) ;  /* 0x0000000000047947 */ /* 0x000fec0003800000 */
.L_x_126:
[----:B------:R0:W1:Y:S02]  /*4a00*/  MUFU.RCP R13, R10 ;  /* 0x0000000a000d7308 */ /* 0x0000640000001000 */
.L_x_125:
[----:B------:R-:W-:Y:S05]  /*4a10*/  BSYNC.RECONVERGENT B2 ;  /* 0x0000000000027941 */ /* 0x000fea0003800200 */
.L_x_123:
[----:B-1----:R-:W-:Y:S01]  /*4a20*/  IMAD.MOV.U32 R38, RZ, RZ, R13 ;  /* 0x000000ffff267224 */ /* 0x002fe200078e000d */
[----:B------:R-:W-:-:S04]  /*4a30*/  MOV R13, 0x0 ;  /* 0x00000000000d7802 */ /* 0x000fc80000000f00 */
[----:B0-----:R-:W-:Y:S05]  /*4a40*/  RET.REL.NODEC R12 `(halftrend_batch_fused_time_major_f32) ;  /* 0xffffffb40c6c7950 */ /* 0x001fea0003c3ffff */
        .weak           $__internal_1_$__cuda_sm3x_div_rn_noftz_f32_slowpath
        .type           $__internal_1_$__cuda_sm3x_div_rn_noftz_f32_slowpath,@function
        .size           $__internal_1_$__cuda_sm3x_div_rn_noftz_f32_slowpath,(.L_x_323 - $__internal_1_$__cuda_sm3x_div_rn_noftz_f32_slowpath)
$__internal_1_$__cuda_sm3x_div_rn_noftz_f32_slowpath:
[----:B------:R-:W-:Y:S01]  /*4a50*/  SHF.R.U32.HI R14, RZ, 0x17, R11 ;  /* 0x00000017ff0e7819 */ /* 0x000fe2000001160b */
[----:B------:R-:W-:Y:S01]  /*4a60*/  BSSY.RECONVERGENT B2, `(.L_x_127) ;  /* 0x0000063000027945 */ /* 0x000fe20003800200 */
[----:B------:R-:W-:Y:S02]  /*4a70*/  SHF.R.U32.HI R8, RZ, 0x17, R9 ;  /* 0x00000017ff087819 */ /* 0x000fe40000011609 */
[----:B------:R-:W-:Y:S02]  /*4a80*/  LOP3.LUT R31, R14, 0xff, RZ, 0xc0, !PT ;  /* 0x000000ff0e1f7812 */ /* 0x000fe400078ec0ff */
[----:B------:R-:W-:Y:S02]  /*4a90*/  LOP3.LUT R16, R8, 0xff, RZ, 0xc0, !PT ;  /* 0x000000ff08107812 */ /* 0x000fe400078ec0ff */
[----:B------:R-:W-:Y:S02]  /*4aa0*/  IADD3 R17, PT, PT, R31, -0x1, RZ ;  /* 0xffffffff1f117810 */ /* 0x000fe40007ffe0ff */
[----:B------:R-:W-:-:S02]  /*4ab0*/  IADD3 R15, PT, PT, R16, -0x1, RZ ;  /* 0xffffffff100f7810 */ /* 0x000fc40007ffe0ff */
[----:B------:R-:W-:-:S04]  /*4ac0*/  ISETP.GT.U32.AND P0, PT, R17, 0xfd, PT ;  /* 0x000000fd1100780c */ /* 0x000fc80003f04070 */
[----:B------:R-:W-:-:S13]  /*4ad0*/  ISETP.GT.U32.OR P0, PT, R15, 0xfd, P0 ;  /* 0x000000fd0f00780c */ /* 0x000fda0000704470 */
[----:B------:R-:W-:Y:S01]  /*4ae0*/  @!P0 MOV R14, RZ ;  /* 0x000000ff000e8202 */ /* 0x000fe20000000f00 */
[----:B------:R-:W-:Y:S06]  /*4af0*/  @!P0 BRA `(.L_x_128) ;  /* 0x0000000000608947 */ /* 0x000fec0003800000 */
[----:B------:R-:W-:Y:S01]  /*4b00*/  FSETP.GTU.FTZ.AND P0, PT, |R9|, +INF , PT ;  /* 0x7f8000000900780b */ /* 0x000fe20003f1c200 */
[----:B------:R-:W-:Y:S01]  /*4b10*/  IMAD.MOV.U32 R8, RZ, RZ, R11 ;  /* 0x000000ffff087224 */ /* 0x000fe200078e000b */
[----:B------:R-:W-:-:S04]  /*4b20*/  FSETP.GTU.FTZ.AND P1, PT, |R11|, +INF , PT ;  /* 0x7f8000000b00780b */ /* 0x000fc80003f3c200 */
[----:B------:R-:W-:-:S13]  /*4b30*/  PLOP3.LUT P0, PT, P0, P1, PT, 0xf8, 0x8f ;  /* 0x00000000008f781c */ /* 0x000fda0000703f70 */
[----:B------:R-:W-:Y:S05]  /*4b40*/  @P0 BRA `(.L_x_129) ;  /* 0x00000004004c0947 */ /* 0x000fea0003800000 */
[----:B------:R-:W-:-:S13]  /*4b50*/  LOP3.LUT P0, RZ, R11, 0x7fffffff, R9, 0xc8, !PT ;  /* 0x7fffffff0bff7812 */ /* 0x000fda000780c809 */
[----:B------:R-:W-:Y:S05]  /*4b60*/  @!P0 BRA `(.L_x_130) ;  /* 0x00000004003c8947 */ /* 0x000fea0003800000 */
[C---:B------:R-:W-:Y:S02]  /*4b70*/  FSETP.NEU.FTZ.AND P1, PT, |R9|.reuse, +INF , PT ;  /* 0x7f8000000900780b */ /* 0x040fe40003f3d200 */
[----:B------:R-:W-:Y:S02]  /*4b80*/  FSETP.NEU.FTZ.AND P2, PT, |R8|, +INF , PT ;  /* 0x7f8000000800780b */ /* 0x000fe40003f5d200 */
[----:B------:R-:W-:-:S11]  /*4b90*/  FSETP.NEU.FTZ.AND P0, PT, |R9|, +INF , PT ;  /* 0x7f8000000900780b */ /* 0x000fd60003f1d200 */
[----:B------:R-:W-:Y:S05]  /*4ba0*/  @!P2 BRA !P1, `(.L_x_130) ;  /* 0x00000004002ca947 */ /* 0x000fea0004800000 */
[----:B------:R-:W-:-:S04]  /*4bb0*/  LOP3.LUT P1, RZ, R9, 0x7fffffff, RZ, 0xc0, !PT ;  /* 0x7fffffff09ff7812 */ /* 0x000fc8000782c0ff */
[----:B------:R-:W-:-:S13]  /*4bc0*/  PLOP3.LUT P1, PT, P2, P1, PT, 0x2f, 0xf2 ;  /* 0x0000000000f2781c */ /* 0x000fda0001722577 */
[----:B------:R-:W-:Y:S05]  /*4bd0*/  @P1 BRA `(.L_x_131) ;  /* 0x0000000400181947 */ /* 0x000fea0003800000 */
[----:B------:R-:W-:-:S04]  /*4be0*/  LOP3.LUT P1, RZ, R11, 0x7fffffff, RZ, 0xc0, !PT ;  /* 0x7fffffff0bff7812 */ /* 0x000fc8000782c0ff */
[----:B------:R-:W-:-:S13]  /*4bf0*/  PLOP3.LUT P0, PT, P0, P1, PT, 0x2f, 0xf2 ;  /* 0x0000000000f2781c */ /* 0x000fda0000702577 */
[----:B------:R-:W-:Y:S05]  /*4c00*/  @P0 BRA `(.L_x_132) ;  /* 0x0000000400000947 */ /* 0x000fea0003800000 */
[----:B------:R-:W-:Y:S02]  /*4c10*/  ISETP.GE.AND P0, PT, R15, RZ, PT ;  /* 0x000000ff0f00720c */ /* 0x000fe40003f06270 */
[----:B------:R-:W-:-:S11]  /*4c20*/  ISETP.GE.AND P1, PT, R17, RZ, PT ;  /* 0x000000ff1100720c */ /* 0x000fd60003f26270 */
[----:B------:R-:W-:Y:S01]  /*4c30*/  @P0 MOV R14, RZ ;  /* 0x000000ff000e0202 */ /* 0x000fe20000000f00 */
[----:B------:R-:W-:Y:S01]  /*4c40*/  @!P0 FFMA R9, R9, 1.84467440737095516160e+19, RZ ;  /* 0x5f80000009098823 */ /* 0x000fe200000000ff */
[----:B------:R-:W-:Y:S01]  /*4c50*/  @!P0 MOV R14, 0xffffffc0 ;  /* 0xffffffc0000e8802 */ /* 0x000fe20000000f00 */
[----:B------:R-:W-:-:S03]  /*4c60*/  @!P1 FFMA R11, R8, 1.84467440737095516160e+19, RZ ;  /* 0x5f800000080b9823 */ /* 0x000fc600000000ff */
[----:B------:R-:W-:-:S07]  /*4c70*/  @!P1 IADD3 R14, PT, PT, R14, 0x40, RZ ;  /* 0x000000400e0e9810 */ /* 0x000fce0007ffe0ff */
.L_x_128:
[----:B------:R-:W-:Y:S01]  /*4c80*/  LEA R8, R31, 0xc0800000, 0x17 ;  /* 0xc08000001f087811 */ /* 0x000fe200078eb8ff */
[----:B------:R-:W-:Y:S01]  /*4c90*/  VIADD R16, R16, 0xffffff81 ;  /* 0xffffff8110107836 */ /* 0x000fe20000000000 */
[----:B------:R-:W-:Y:S02]  /*4ca0*/  BSSY.RECONVERGENT B3, `(.L_x_133) ;  /* 0x0000035000037945 */ /* 0x000fe40003800200 */
[----:B------:R-:W-:Y:S01]  /*4cb0*/  IADD3 R11, PT, PT, -R8, R11, RZ ;  /* 0x0000000b080b7210 */ /* 0x000fe20007ffe1ff */
[----:B------:R-:W-:-:S03]  /*4cc0*/  IMAD R8, R16, -0x800000, R9 ;  /* 0xff80000010087824 */ /* 0x000fc600078e0209 */
[----:B------:R-:W0:Y:S01]  /*4cd0*/  MUFU.RCP R15, R11 ;  /* 0x0000000b000f7308 */ /* 0x000e220000001000 */
[----:B------:R-:W-:-:S04]  /*4ce0*/  FADD.FTZ R17, -R11, -RZ ;  /* 0x800000ff0b117221 */ /* 0x000fc80000010100 */
[----:B0-----:R-:W-:-:S04]  /*4cf0*/  FFMA R32, R15, R17, 1 ;  /* 0x3f8000000f207423 */ /* 0x001fc80000000011 */
[----:B------:R-:W-:-:S04]  /*4d00*/  FFMA R34, R15, R32, R15 ;  /* 0x000000200f227223 */ /* 0x000fc8000000000f */
[----:B------:R-:W-:-:S04]  /*4d10*/  FFMA R9, R8, R34, RZ ;  /* 0x0000002208097223 */ /* 0x000fc800000000ff */
[----:B------:R-:W-:-:S04]  /*4d20*/  FFMA R32, R17, R9, R8 ;  /* 0x0000000911207223 */ /* 0x000fc80000000008 */
[----:B------:R-:W-:Y:S01]  /*4d30*/  FFMA R33, R34, R32, R9 ;  /* 0x0000002022217223 */ /* 0x000fe20000000009 */
[----:B------:R-:W-:-:S03]  /*4d40*/  IADD3 R9, PT, PT, R16, 0x7f, -R31 ;  /* 0x0000007f10097810 */ /* 0x000fc60007ffe81f */
[----:B------:R-:W-:Y:S01]  /*4d50*/  FFMA R32, R17, R33, R8 ;  /* 0x0000002111207223 */ /* 0x000fe20000000008 */
[----:B------:R-:W-:-:S03]  /*4d60*/  IADD3 R9, PT, PT, R9, R14, RZ ;  /* 0x0000000e09097210 */ /* 0x000fc60007ffe0ff */
[----:B------:R-:W-:-:S05]  /*4d70*/  FFMA R15, R34, R32, R33 ;  /* 0x00000020220f7223 */ /* 0x000fca0000000021 */
[----:B------:R-:W-:-:S04]  /*4d80*/  SHF.R.U32.HI R8, RZ, 0x17, R15 ;  /* 0x00000017ff087819 */ /* 0x000fc8000001160f */
[----:B------:R-:W-:-:S04]  /*4d90*/  LOP3.LUT R8, R8, 0xff, RZ, 0xc0, !PT ;  /* 0x000000ff08087812 */ /* 0x000fc800078ec0ff */
[----:B------:R-:W-:-:S04]  /*4da0*/  IADD3 R16, PT, PT, R8, R9, RZ ;  /* 0x0000000908107210 */ /* 0x000fc80007ffe0ff */
[----:B------:R-:W-:-:S04]  /*4db0*/  IADD3 R8, PT, PT, R16, -0x1, RZ ;  /* 0xffffffff10087810 */ /* 0x000fc80007ffe0ff */
[----:B------:R-:W-:-:S13]  /*4dc0*/  ISETP.GE.U32.AND P0, PT, R8, 0xfe, PT ;  /* 0x000000fe0800780c */ /* 0x000fda0003f06070 */
[----:B------:R-:W-:Y:S05]  /*4dd0*/  @!P0 BRA `(.L_x_134) ;  /* 0x0000000000808947 */ /* 0x000fea0003800000 */
[----:B------:R-:W-:-:S13]  /*4de0*/  ISETP.GT.AND P0, PT, R16, 0xfe, PT ;  /* 0x000000fe1000780c */ /* 0x000fda0003f04270 */
[----:B------:R-:W-:Y:S05]  /*4df0*/  @P0 BRA `(.L_x_135) ;  /* 0x00000000006c0947 */ /* 0x000fea0003800000 */
[----:B------:R-:W-:-:S13]  /*4e00*/  ISETP.GE.AND P0, PT, R16, 0x1, PT ;  /* 0x000000011000780c */ /* 0x000fda0003f06270 */
[----:B------:R-:W-:Y:S05]  /*4e10*/  @P0 BRA `(.L_x_136) ;  /* 0x0000000000740947 */ /* 0x000fea0003800000 */
[----:B------:R-:W-:Y:S02]  /*4e20*/  ISETP.GE.AND P0, PT, R16, -0x18, PT ;  /* 0xffffffe81000780c */ /* 0x000fe40003f06270 */
[----:B------:R-:W-:-:S11]  /*4e30*/  LOP3.LUT R15, R15, 0x80000000, RZ, 0xc0, !PT ;  /* 0x800000000f0f7812 */ /* 0x000fd600078ec0ff */
[----:B------:R-:W-:Y:S05]  /*4e40*/  @!P0 BRA `(.L_x_136) ;  /* 0x0000000000688947 */ /* 0x000fea0003800000 */
[-CC-:B------:R-:W-:Y:S01]  /*4e50*/  FFMA.RZ R8, R34, R32.reuse, R33.reuse ;  /* 0x0000002022087223 */ /* 0x180fe2000000c021 */
[----:B------:R-:W-:Y:S01]  /*4e60*/  IADD3 R14, PT, PT, R16, 0x20, RZ ;  /* 0x00000020100e7810 */ /* 0x000fe20007ffe0ff */
[-CC-:B------:R-:W-:Y:S01]  /*4e70*/  FFMA.RM R9, R34, R32.reuse, R33.reuse ;  /* 0x0000002022097223 */ /* 0x180fe20000004021 */
[----:B------:R-:W-:Y:S02]  /*4e80*/  ISETP.NE.AND P2, PT, R16, RZ, PT ;  /* 0x000000ff1000720c */ /* 0x000fe40003f45270 */
[----:B------:R-:W-:Y:S01]  /*4e90*/  LOP3.LUT R11, R8, 0x7fffff, RZ, 0xc0, !PT ;  /* 0x007fffff080b7812 */ /* 0x000fe200078ec0ff */
[----:B------:R-:W-:Y:S01]  /*4ea0*/  FFMA.RP R8, R34, R32, R33 ;  /* 0x0000002022087223 */ /* 0x000fe20000008021 */
[----:B------:R-:W-:Y:S01]  /*4eb0*/  ISETP.NE.AND P1, PT, R16, RZ, PT ;  /* 0x000000ff1000720c */ /* 0x000fe20003f25270 */
[----:B------:R-:W-:Y:S01]  /*4ec0*/  IMAD.MOV R16, RZ, RZ, -R16 ;  /* 0x000000ffff107224 */ /* 0x000fe200078e0a10 */
[----:B------:R-:W-:Y:S02]  /*4ed0*/  LOP3.LUT R11, R11, 0x800000, RZ, 0xfc, !PT ;  /* 0x008000000b0b7812 */ /* 0x000fe400078efcff */
[----:B------:R-:W-:-:S02]  /*4ee0*/  FSETP.NEU.FTZ.AND P0, PT, R8, R9, PT ;  /* 0x000000090800720b */ /* 0x000fc40003f1d000 */
[----:B------:R-:W-:Y:S02]  /*4ef0*/  SHF.L.U32 R14, R11, R14, RZ ;  /* 0x0000000e0b0e7219 */ /* 0x000fe400000006ff */
[----:B------:R-:W-:Y:S02]  /*4f00*/  SEL R8, R16, RZ, P2 ;  /* 0x000000ff10087207 */ /* 0x000fe40001000000 */
[----:B------:R-:W-:Y:S02]  /*4f10*/  ISETP.NE.AND P1, PT, R14, RZ, P1 ;  /* 0x000000ff0e00720c */ /* 0x000fe40000f25270 */
[----:B------:R-:W-:Y:S02]  /*4f20*/  SHF.R.U32.HI R8, RZ, R8, R11 ;  /* 0x00000008ff087219 */ /* 0x000fe4000001160b */
[----:B------:R-:W-:Y:S02]  /*4f30*/  PLOP3.LUT P0, PT, P0, P1, PT, 0xf8, 0x8f ;  /* 0x00000000008f781c */ /* 0x000fe40000703f70 */
[----:B------:R-:W-:-:S02]  /*4f40*/  SHF.R.U32.HI R14, RZ, 0x1, R8 ;  /* 0x00000001ff0e7819 */ /* 0x000fc40000011608 */
[----:B------:R-:W-:-:S04]  /*4f50*/  SEL R9, RZ, 0x1, !P0 ;  /* 0x00000001ff097807 */ /* 0x000fc80004000000 */
[----:B------:R-:W-:-:S04]  /*4f60*/  LOP3.LUT R9, R9, 0x1, R14, 0xf8, !PT ;  /* 0x0000000109097812 */ /* 0x000fc800078ef80e */
[----:B------:R-:W-:-:S04]  /*4f70*/  LOP3.LUT R9, R9, R8, RZ, 0xc0, !PT ;  /* 0x0000000809097212 */ /* 0x000fc800078ec0ff */
[----:B------:R-:W-:-:S04]  /*4f80*/  IADD3 R14, PT, PT, R14, R9, RZ ;  /* 0x000000090e0e7210 */ /* 0x000fc80007ffe0ff */
[----:B------:R-:W-:Y:S01]  /*4f90*/  LOP3.LUT R15, R14, R15, RZ, 0xfc, !PT ;  /* 0x0000000f0e0f7212 */ /* 0x000fe200078efcff */
[----:B------:R-:W-:Y:S06]  /*4fa0*/  BRA `(.L_x_136) ;  /* 0x0000000000107947 */ /* 0x000fec0003800000 */
.L_x_135:
[----:B------:R-:W-:-:S04]  /*4fb0*/  LOP3.LUT R15, R15, 0x80000000, RZ, 0xc0, !PT ;  /* 0x800000000f0f7812 */ /* 0x000fc800078ec0ff */
[----:B------:R-:W-:Y:S01]  /*4fc0*/  LOP3.LUT R15, R15, 0x7f800000, RZ, 0xfc, !PT ;  /* 0x7f8000000f0f7812 */ /* 0x000fe200078efcff */
[----:B------:R-:W-:Y:S06]  /*4fd0*/  BRA `(.L_x_136) ;  /* 0x0000000000047947 */ /* 0x000fec0003800000 */
.L_x_134:
[----:B------:R-:W-:-:S07]  /*4fe0*/  LEA R15, R9, R15, 0x17 ;  /* 0x0000000f090f7211 */ /* 0x000fce00078eb8ff */
.L_x_136:
[----:B------:R-:W-:Y:S05]  /*4ff0*/  BSYNC.RECONVERGENT B3 ;  /* 0x0000000000037941 */ /* 0x000fea0003800200 */
.L_x_133:
[----:B------:R-:W-:Y:S05]  /*5000*/  BRA `(.L_x_137) ;  /* 0x0000000000207947 */ /* 0x000fea0003800000 */
.L_x_132:
[----:B------:R-:W-:-:S04]  /*5010*/  LOP3.LUT R9, R11, 0x80000000, R9, 0x48, !PT ;  /* 0x800000000b097812 */ /* 0x000fc800078e4809 */
[----:B------:R-:W-:Y:S01]  /*5020*/  LOP3.LUT R15, R9, 0x7f800000, RZ, 0xfc, !PT ;  /* 0x7f800000090f7812 */ /* 0x000fe200078efcff */
[----:B------:R-:W-:Y:S06]  /*5030*/  BRA `(.L_x_137) ;  /* 0x0000000000147947 */ /* 0x000fec0003800000 */
.L_x_131:
[----:B------:R-:W-:Y:S01]  /*5040*/  LOP3.LUT R15, R11, 0x80000000, R9, 0x48, !PT ;  /* 0x800000000b0f7812 */ /* 0x000fe200078e4809 */
[----:B------:R-:W-:Y:S06]  /*5050*/  BRA `(.L_x_137) ;  /* 0x00000000000c7947 */ /* 0x000fec0003800000 */
.L_x_130:
[----:B------:R-:W0:Y:S01]  /*5060*/  MUFU.RSQ R15, -QNAN ;  /* 0xffc00000000f7908 */ /* 0x000e220000001400 */
[----:B------:R-:W-:Y:S05]  /*5070*/  BRA `(.L_x_137) ;  /* 0x0000000000047947 */ /* 0x000fea0003800000 */
.L_x_129:
[----:B------:R-:W-:-:S07]  /*5080*/  FADD.FTZ R15, R9, R8 ;  /* 0x00000008090f7221 */ /* 0x000fce0000010000 */
.L_x_137:
[----:B------:R-:W-:Y:S05]  /*5090*/  BSYNC.RECONVERGENT B2 ;  /* 0x0000000000027941 */ /* 0x000fea0003800200 */
.L_x_127:
[----:B------:R-:W-:Y:S01]  /*50a0*/  HFMA2 R9, -RZ, RZ, 0, 0 ;  /* 0x00000000ff097431 */ /* 0x000fe200000001ff */
[----:B------:R-:W-:-:S04]  /*50b0*/  MOV R8, R12 ;  /* 0x0000000c00087202 */ /* 0x000fc80000000f00 */
[----:B0-----:R-:W-:Y:S05]  /*50c0*/  RET.REL.NODEC R8 `(halftrend_batch_fused_time_major_f32) ;  /* 0xffffffac08cc7950 */ /* 0x001fea0003c3ffff */
.L_x_138:
        /* <DEDUP_REMOVED lines=11> */
.L_x_323:


//--------------------- .text.halftrend_batch_time_major_f32 --------------------------
	.section	.text.halftrend_batch_time_major_f32,"ax",@progbits
	.align	128
        .global         halftrend_batch_time_major_f32
        .type           halftrend_batch_time_major_f32,@function
        .size           halftrend_batch_time_major_f32,(.L_x_328 - halftrend_batch_time_major_f32)
        .other          halftrend_batch_time_major_f32,@"STO_CUDA_ENTRY STV_DEFAULT"
halftrend_batch_time_major_f32:
.text.halftrend_batch_time_major_f32:
[----:B------:R-:W-:Y:S01]  /*0000*/  LDC R1, c[0x0][0x37c] ;  /* 0x0000df00ff017b82 */ /* 0x000fe20000000800 */
[----:B------:R-:W0:Y:S07]  /*0010*/  S2R R0, SR_TID.X ;  /* 0x0000000000007919 */ /* 0x000e2e0000002100 */
[----:B------:R-:W0:Y:S01]  /*0020*/  S2UR UR4, SR_CTAID.X ;  /* 0x00000000000479c3 */ /* 0x000e220000002500 */
[----:B------:R-:W1:Y:S07]  /*0030*/  LDCU UR5, c[0x0][0x3d4] ;  /* 0x00007a80ff0577ac */ /* 0x000e6e0008000800 */
[----:B------:R-:W0:Y:S02]  /*0040*/  LDC R3, c[0x0][0x360] ;  /* 0x0000d800ff037b82 */ /* 0x000e240000000800 */
[----:B0-----:R-:W-:-:S05]  /*0050*/  IMAD R0, R3, UR4, R0 ;  /* 0x0000000403007c24 */ /* 0x001fca000f8e0200 */
[----:B-1----:R-:W-:-:S13]  /*0060*/  ISETP.GE.AND P0, PT, R0, UR5, PT ;  /* 0x0000000500007c0c */ /* 0x002fda000bf06270 */
[----:B------:R-:W-:Y:S05]  /*0070*/  @P0 EXIT ;  /* 0x000000000000094d */ /* 0x000fea0003800000 */
[----:B------:R-:W0:Y:S01]  /*0080*/  LDCU UR4, c[0x0][0x370] ;  /* 0x00006e00ff0477ac */ /* 0x000e220008000800 */
[----:B------:R-:W1:Y:S01]  /*0090*/  LDCU.64 UR6, c[0x0][0x358] ;  /* 0x00006b00ff0677ac */ /* 0x000e620008000a00 */
[----:B------:R-:W2:Y:S01]  /*00a0*/  LDCU.64 UR8, c[0x0][0x3d8] ;  /* 0x00007b00ff0877ac */ /* 0x000ea20008000a00 */
[----:B------:R-:W3:Y:S01]  /*00b0*/  LDCU.64 UR10, c[0x0][0x3f0] ;  /* 0x00007e00ff0a77ac */ /* 0x000ee20008000a00 */
[----:B------:R-:W4:Y:S01]  /*00c0*/  LDCU.128 UR12, c[0x0][0x3e0] ;  /* 0x00007c00ff0c77ac */ /* 0x000f220008000c00 */
[----:B0-----:R-:W-:-:S07]  /*00d0*/  IMAD R3, R3, UR4, RZ ;  /* 0x0000000403037c24 */ /* 0x001fce000f8e02ff */
.L_x_187:
[----:B0-2-4-:R-:W0:Y:S08]  /*00e0*/  LDC.64 R8, c[0x0][0x3c0] ;  /* 0x0000f000ff087b82 */ /* 0x015e300000000a00 */
[----:B-----5:R-:W5:Y:S08]  /*00f0*/  LDC.64 R6, c[0x0][0x3c8] ;  /* 0x0000f200ff067b82 */ /* 0x020f700000000a00 */
[----:B------:R-:W2:Y:S01]  /*0100*/  LDC R19, c[0x0][0x3d0] ;  /* 0x0000f400ff137b82 */ /* 0x000ea20000000800 */
[----:B0-----:R-:W-:-:S05]  /*0110*/  IMAD.WIDE R8, R0, 0x4, R8 ;  /* 0x0000000400087825 */ /* 0x001fca00078e0208 */
[----:B-1----:R-:W2:Y:S01]  /*0120*/  LDG.E.CONSTANT R18, desc[UR6][R8.64] ;  /* 0x0000000608127981 */ /* 0x002ea2000c1e9900 */
[----:B-----5:R-:W-:-:S05]  /*0130*/  IMAD.WIDE R6, R0, 0x4, R6 ;  /* 0x0000000400067825 */ /* 0x020fca00078e0206 */
[----:B------:R-:W5:Y:S01]  /*0140*/  LDG.E.CONSTANT R4, desc[UR6][R6.64] ;  /* 0x0000000606047981 */ /* 0x000f62000c1e9900 */
[----:B------:R-:W-:Y:S01]  /*0150*/  BSSY.RECONVERGENT B0, `(.L_x_139) ;  /* 0x00000e5000007945 */ /* 0x000fe20003800200 */
[----:B--2---:R-:W-:-:S04]  /*0160*/  VIMNMX R2, PT, PT, R18, R19, PT ;  /* 0x0000001312027248 */ /* 0x004fc80003fe0100 */
[----:B------:R-:W-:Y:S01]  /*0170*/  ISETP.GE.AND P0, PT, R2, 0x1, PT ;  /* 0x000000010200780c */ /* 0x000fe20003f06270 */
[----:B-----5:R-:W-:-:S12]  /*0180*/  FMUL R4, R4, 0.5 ;  /* 0x3f00000004047820 */ /* 0x020fd80000400000 */
        /* <DEDUP_REMOVED lines=13> */
[----:B------:R-:W0:Y:S08]  /*0260*/  LDC.64 R10, c[0x0][0x3e8] ;  /* 0x0000fa00ff0a7b82 */ /* 0x000e300000000a00 */
[----:B------:R-:W0:Y:S08]  /*0270*/  LDC.64 R12, c[0x0][0x400] ;  /* 0x00010000ff0c7b82 */ /* 0x000e300000000a00 */
[----:B------:R-:W0:Y:S08]  /*0280*/  LDC.64 R14, c[0x0][0x3f0] ;  /* 0x0000fc00ff0e7b82 */ /* 0x000e300000000a00 */
[----:B------:R-:W0:Y:S02]  /*0290*/  LDC.64 R16, c[0x0][0x3f8] ;  /* 0x0000fe00ff107b82 */ /* 0x000e240000000a00 */
.L_x_143:
[----:B-1----:R-:W-:Y:S01]  /*02a0*/  MOV R23, 0x7fc00000 ;  /* 0x7fc0000000177802 */ /* 0x002fe20000000f00 */
[----:B-1----:R-:W-:Y:S01]  /*02b0*/  IMAD.WIDE R24, R21, 0x4, R6 ;  /* 0x0000000415187825 */ /* 0x002fe200078e0206 */
[----:B------:R-:W-:-:S03]  /*02c0*/  IADD3 R22, PT, PT, R22, 0x8, RZ ;  /* 0x0000000816167810 */ /* 0x000fc60007ffe0ff */
[C---:B--2---:R-:W-:Y:S01]  /*02d0*/  IMAD.WIDE R26, R21.reuse, 0x4, R8 ;  /* 0x00000004151a7825 */ /* 0x044fe200078e0208 */
[----:B------:R1:W-:Y:S01]  /*02e0*/  STG.E desc[UR6][R24.64], R23 ;  /* 0x0000001718007986 */ /* 0x0003e2000c101906 */
[----:B------:R-:W-:Y:S02]  /*02f0*/  ISETP.NE.AND P0, PT, R22, RZ, PT ;  /* 0x000000ff1600720c */ /* 0x000fe40003f05270 */
[C---:B0-----:R-:W-:Y:S01]  /*0300*/  IMAD.WIDE R28, R21.reuse, 0x4, R10 ;  /* 0x00000004151c7825 */ /* 0x041fe200078e020a */
[----:B------:R0:W-:Y:S03]  /*0310*/  STG.E desc[UR6][R26.64], R23 ;  /* 0x000000171a007986 */ /* 0x0001e6000c101906 */
[C---:B------:R-:W-:Y:S01]  /*0320*/  IMAD.WIDE R30, R21.reuse, 0x4, R14 ;  /* 0x00000004151e7825 */ /* 0x040fe200078e020e */
[----:B------:R2:W-:Y:S03]  /*0330*/  STG.E desc[UR6][R28.64], R23 ;  /* 0x000000171c007986 */ /* 0x0005e6000c101906 */
[C---:B------:R-:W-:Y:S01]  /*0340*/  IMAD.WIDE R32, R21.reuse, 0x4, R16 ;  /* 0x0000000415207825 */ /* 0x040fe200078e0210 */
[----:B------:R5:W-:Y:S03]  /*0350*/  STG.E desc[UR6][R30.64], R23 ;  /* 0x000000171e007986 */ /* 0x000be6000c101906 */
[----:B------:R-:W-:Y:S01]  /*0360*/  IMAD.WIDE R34, R21, 0x4, R12 ;  /* 0x0000000415227825 */ /* 0x000fe200078e020c */
[----:B------:R3:W-:Y:S01]  /*0370*/  STG.E desc[UR6][R32.64], R23 ;  /* 0x0000001720007986 */ /* 0x0007e2000c101906 */
[----:B------:R-:W-:-:S02]  /*0380*/  LEA R21, R20, R21, 0x3 ;  /* 0x0000001514157211 */ /* 0x000fc400078e18ff */
        /* <DEDUP_REMOVED lines=12> */
[C---:B0-----:R-:W-:Y:S01]  /*0450*/  IMAD.WIDE R26, R20.reuse, 0x4, R36 ;  /* 0x00000004141a7825 */ /* 0x041fe200078e0224 */
[----:B------:R0:W-:Y:S03]  /*0460*/  STG.E desc[UR6][R24.64], R23 ;  /* 0x0000001718007986 */ /* 0x0001e6000c101906 */
[C---:B--2---:R-:W-:Y:S01]  /*0470*/  IMAD.WIDE R28, R20.reuse, 0x4, R38 ;  /* 0x00000004141c7825 */ /* 0x044fe200078e0226 */
[----:B------:R2:W-:Y:S03]  /*0480*/  STG.E desc[UR6][R26.64], R23 ;  /* 0x000000171a007986 */ /* 0x0005e6000c101906 */
[C---:B-----5:R-:W-:Y:S01]  /*0490*/  IMAD.WIDE R30, R20.reuse, 0x4, R40 ;  /* 0x00000004141e7825 */ /* 0x060fe200078e0228 */
        /* <DEDUP_REMOVED lines=65> */
[----:B------:R-:W-:Y:S01]  /*08b0*/  IMAD.WIDE R30, R20, 0x4, R40 ;  /* 0x00000004141e7825 */ /* 0x000fe200078e0228 */
[----:B------:R1:W-:Y:S04]  /*08c0*/  STG.E desc[UR6][R28.64], R23 ;  /* 0x000000171c007986 */ /* 0x0003e8000c101906 */
[----:B------:R1:W-:Y:S01]  /*08d0*/  STG.E desc[UR6][R30.64], R23 ;  /* 0x000000171e007986 */ /* 0x0003e2000c101906 */
[----:B------:R-:W-:Y:S05]  /*08e0*/  @P0 BRA `(.L_x_143) ;  /* 0xfffffff8006c0947 */ /* 0x000fea000383ffff */
.L_x_142:
[----:B---34-:R-:W-:Y:S05]  /*08f0*/  BSYNC.RECONVERGENT B1 ;  /* 0x0000000000017941 */ /* 0x018fea0003800200 */
.L_x_141:
[----:B------:R-:W-:Y:S05]  /*0900*/  @!P1 BRA `(.L_x_140) ;  /* 0x0000000400a49947 */ /* 0x000fea0003800000 */
[----:B------:R-:W0:Y:S01]  /*0910*/  LDC R6, c[0x0][0x3d4] ;  /* 0x0000f500ff067b82 */ /* 0x000e220000000800 */
[----:B------:R-:W-:-:S07]  /*0920*/  ISETP.NE.AND P0, PT, R46, 0x1, PT ;  /* 0x000000012e00780c */ /* 0x000fce0003f05270 */
[----:B------:R-:W2:Y:S08]  /*0930*/  LDC.64 R8, c[0x0][0x3d8] ;  /* 0x0000f600ff087b82 */ /* 0x000eb00000000a00 */
[----:B------:R-:W3:Y:S08]  /*0940*/  LDC.64 R10, c[0x0][0x3e0] ;  /* 0x0000f800ff0a7b82 */ /* 0x000ef00000000a00 */
[----:B------:R-:W4:Y:S01]  /*0950*/  LDC.64 R12, c[0x0][0x3e8] ;  /* 0x0000fa00ff0c7b82 */ /* 0x000f220000000a00 */
[----:B0-----:R-:W-:Y:S01]  /*0960*/  IMAD R7, R5, R6, R0 ;  /* 0x0000000605077224 */ /* 0x001fe200078e0200 */
[----:B------:R-:W-:-:S06]  /*0970*/  MOV R5, 0x7fc00000 ;  /* 0x7fc0000000057802 */ /* 0x000fcc0000000f00 */
[----:B------:R-:W0:Y:S01]  /*0980*/  LDC.64 R14, c[0x0][0x3f0] ;  /* 0x0000fc00ff0e7b82 */ /* 0x000e220000000a00 */
[----:B--2---:R-:W-:-:S05]  /*0990*/  IMAD.WIDE R8, R7, 0x4, R8 ;  /* 0x0000000407087825 */ /* 0x004fca00078e0208 */
[----:B------:R2:W-:Y:S02]  /*09a0*/  STG.E desc[UR6][R8.64], R5 ;  /* 0x0000000508007986 */ /* 0x0005e4000c101906 */
[----:B------:R-:W5:Y:S01]  /*09b0*/  LDC.64 R16, c[0x0][0x3f8] ;  /* 0x0000fe00ff107b82 */ /* 0x000f620000000a00 */
[----:B---3--:R-:W-:-:S05]  /*09c0*/  IMAD.WIDE R10, R7, 0x4, R10 ;  /* 0x00000004070a7825 */ /* 0x008fca00078e020a */
[----:B------:R2:W-:Y:S02]  /*09d0*/  STG.E desc[UR6][R10.64], R5 ;  /* 0x000000050a007986 */ /* 0x0005e4000c101906 */
[----:B------:R-:W3:Y:S01]  /*09e0*/  LDC.64 R20, c[0x0][0x400] ;  /* 0x00010000ff147b82 */ /* 0x000ee20000000a00 */
[----:B----4-:R-:W-:-:S05]  /*09f0*/  IMAD.WIDE R12, R7, 0x4, R12 ;  /* 0x00000004070c7825 */ /* 0x010fca00078e020c */
[----:B------:R2:W-:Y:S01]  /*0a00*/  STG.E desc[UR6][R12.64], R5 ;  /* 0x000000050c007986 */ /* 0x0005e2000c101906 */
[----:B0-----:R-:W-:-:S05]  /*0a10*/  IMAD.WIDE R14, R7, 0x4, R14 ;  /* 0x00000004070e7825 */ /* 0x001fca00078e020e */
[----:B------:R2:W-:Y:S01]  /*0a20*/  STG.E desc[UR6][R14.64], R5 ;  /* 0x000000050e007986 */ /* 0x0005e2000c101906 */
[----:B-----5:R-:W-:-:S05]  /*0a30*/  IMAD.WIDE R16, R7, 0x4, R16 ;  /* 0x0000000407107825 */ /* 0x020fca00078e0210 */
[----:B------:R2:W-:Y:S01]  /*0a40*/  STG.E desc[UR6][R16.64], R5 ;  /* 0x0000000510007986 */ /* 0x0005e2000c101906 */
[----:B---3--:R-:W-:-:S05]  /*0a50*/  IMAD.WIDE R20, R7, 0x4, R20 ;  /* 0x0000000407147825 */ /* 0x008fca00078e0214 */
        /* <DEDUP_REMOVED lines=84> */
.L_x_140:
[----:B---34-:R-:W-:Y:S05]  /*0fa0*/  BSYNC.RECONVERGENT B0 ;  /* 0x0000000000007941 */ /* 0x018fea0003800200 */
.L_x_139:
[----:B------:R-:W-:Y:S01]  /*0fb0*/  ISETP.GE.AND P0, PT, R18, R19, PT ;  /* 0x000000131200720c */ /* 0x000fe20003f06270 */
[----:B------:R-:W-:-:S12]  /*0fc0*/  BSSY.RECONVERGENT B1, `(.L_x_144) ;  /* 0x000017c000017945 */ /* 0x000fd80003800200 */
[----:B------:R-:W-:Y:S05]  /*0fd0*/  @P0 BRA `(.L_x_145) ;  /* 0x0000001400e80947 */ /* 0x000fea0003800000 */
[----:B0-2---:R-:W0:Y:S01]  /*0fe0*/  LDC.64 R8, c[0x0][0x388] ;  /* 0x0000e200ff087b82 */ /* 0x005e220000000a00 */
[----:B------:R-:W-:-:S07]  /*0ff0*/  ISETP.GE.AND P0, PT, R2, 0x1, PT ;  /* 0x000000010200780c */ /* 0x000fce0003f06270 */
[----:B------:R-:W2:Y:S06]  /*1000*/  LDC.64 R10, c[0x0][0x380] ;  /* 0x0000e000ff0a7b82 */ /* 0x000eac0000000a00 */
[----:B------:R-:W-:-:S05]  /*1010*/  @P0 IADD3 R5, PT, PT, R2, -0x1, RZ ;  /* 0xffffffff02050810 */ /* 0x000fca0007ffe0ff */
[----:B0-----:R-:W-:-:S04]  /*1020*/  @P0 IMAD.WIDE.U32 R8, R5, 0x4, R8 ;  /* 0x0000000405080825 */ /* 0x001fc800078e0008 */
[----:B--2---:R-:W-:Y:S02]  /*1030*/  @P0 IMAD.WIDE.U32 R10, R5, 0x4, R10 ;  /* 0x00000004050a0825 */ /* 0x004fe400078e000a */
[----:B------:R-:W2:Y:S04]  /*1040*/  @P0 LDG.E.CONSTANT R5, desc[UR6][R8.64] ;  /* 0x0000000608050981 */ /* 0x000ea8000c1e9900 */
[----:B------:R-:W3:Y:S01]  /*1050*/  @P0 LDG.E.CONSTANT R60, desc[UR6][R10.64] ;  /* 0x000000060a3c0981 */ /* 0x000ee2000c1e9900 */
[----:B------:R-:W0:Y:S08]  /*1060*/  @!P0 LDC.64 R12, c[0x0][0x388] ;  /* 0x0000e200ff0c8b82 */ /* 0x000e300000000a00 */
[----:B------:R-:W4:Y:S01]  /*1070*/  @!P0 LDC.64 R14, c[0x0][0x380] ;  /* 0x0000e000ff0e8b82 */ /* 0x000f220000000a00 */
[----:B------:R-:W-:Y:S01]  /*1080*/  IADD3 R6, PT, PT, R2, 0x1, RZ ;  /* 0x0000000102067810 */ /* 0x000fe20007ffe0ff */
[----:B0-----:R-:W2:Y:S04]  /*1090*/  @!P0 LDG.E.CONSTANT R5, desc[UR6][R12.64] ;  /* 0x000000060c058981 */ /* 0x001ea8000c1e9900 */
[----:B----4-:R-:W3:Y:S01]  /*10a0*/  @!P0 LDG.E.CONSTANT R60, desc[UR6][R14.64] ;  /* 0x000000060e3c8981 */ /* 0x010ee2000c1e9900 */
[-C--:B------:R-:W-:Y:S01]  /*10b0*/  ISETP.NE.AND P1, PT, R6, R19.reuse, PT ;  /* 0x000000130600720c */ /* 0x080fe20003f25270 */
[----:B------:R-:W-:Y:S01]  /*10c0*/  BSSY.RECONVERGENT B0, `(.L_x_146) ;  /* 0x00000f9000007945 */ /* 0x000fe20003800200 */
[----:B------:R-:W-:Y:S01]  /*10d0*/  HFMA2 R57, -RZ, RZ, 0, 0 ;  /* 0x00000000ff397431 */ /* 0x000fe200000001ff */
[----:B------:R-:W-:Y:S01]  /*10e0*/  IADD3 R6, PT, PT, -R2, R19, RZ ;  /* 0x0000001302067210 */ /* 0x000fe20007ffe1ff */
[----:B------:R-:W-:Y:S01]  /*10f0*/  HFMA2 R64, -RZ, RZ, 0, 0 ;  /* 0x00000000ff407431 */ /* 0x000fe200000001ff */
[----:B------:R-:W-:-:S02]  /*1100*/  PLOP3.LUT P0, PT, PT, PT, PT, 0x80, 0x8 ;  /* 0x000000000008781c */ /* 0x000fc40003f0f070 */
[----:B------:R-:W-:Y:S02]  /*1110*/  MOV R33, RZ ;  /* 0x000000ff00217202 */ /* 0x000fe40000000f00 */
[----:B------:R-:W-:Y:S02]  /*1120*/  MOV R7, R2 ;  /* 0x0000000200077202 */ /* 0x000fe40000000f00 */
[----:B--2---:R-:W-:Y:S02]  /*1130*/  MOV R54, R5 ;  /* 0x0000000500367202 */ /* 0x004fe40000000f00 */
[----:B---3--:R-:W-:Y:S01]  /*1140*/  MOV R52, R60 ;  /* 0x0000003c00347202 */ /* 0x008fe20000000f00 */
[----:B------:R-:W-:Y:S06]  /*1150*/  @!P1 BRA `(.L_x_147) ;  /* 0x0000000c00bc9947 */ /* 0x000fec0003800000 */
[----:B------:R-:W0:Y:S01]  /*1160*/  LDC R8, c[0x0][0x3d4] ;  /* 0x0000f500ff087b82 */ /* 0x000e220000000800 */
[----:B------:R-:W-:Y:S02]  /*1170*/  PLOP3.LUT P0, PT, PT, PT, PT, 0x80, 0x8 ;  /* 0x000000000008781c */ /* 0x000fe40003f0f070 */
[----:B------:R-:W-:Y:S02]  /*1180*/  LOP3.LUT R9, R6, 0xfffffffe, RZ, 0xc0, !PT ;  /* 0xfffffffe06097812 */ /* 0x000fe400078ec0ff */
[----:B------:R-:W-:Y:S02]  /*1190*/  MOV R57, RZ ;  /* 0x000000ff00397202 */ /* 0x000fe40000000f00 */
[----:B------:R-:W-:Y:S01]  /*11a0*/  MOV R63, RZ ;  /* 0x000000ff003f7202 */ /* 0x000fe20000000f00 */
[----:B-1----:R-:W1:Y:S01]  /*11b0*/  LDC.64 R30, c[0x0][0x400] ;  /* 0x00010000ff1e7b82 */ /* 0x002e620000000a00 */
[----:B------:R-:W-:Y:S02]  /*11c0*/  MOV R7, R2 ;  /* 0x0000000200077202 */ /* 0x000fe40000000f00 */
[----:B------:R-:W-:-:S02]  /*11d0*/  MOV R52, R60 ;  /* 0x0000003c00347202 */ /* 0x000fc40000000f00 */
[----:B------:R-:W-:Y:S02]  /*11e0*/  MOV R54, R5 ;  /* 0x0000000500367202 */ /* 0x000fe40000000f00 */
[----:B------:R-:W-:Y:S01]  /*11f0*/  MOV R66, RZ ;  /* 0x000000ff00427202 */ /* 0x000fe20000000f00 */
[----:B------:R-:W2:Y:S01]  /*1200*/  LDC.64 R28, c[0x0][0x390] ;  /* 0x0000e400ff1c7b82 */ /* 0x000ea20000000a00 */
[----:B------:R-:W-:-:S07]  /*1210*/  MOV R10, RZ ;  /* 0x000000ff000a7202 */ /* 0x000fce0000000f00 */
[----:B------:R-:W3:Y:S08]  /*1220*/  LDC.64 R26, c[0x0][0x3a0] ;  /* 0x0000e800ff1a7b82 */ /* 0x000ef00000000a00 */
[----:B------:R-:W4:Y:S08]  /*1230*/  LDC.64 R24, c[0x0][0x3a8] ;  /* 0x0000ea00ff187b82 */ /* 0x000f300000000a00 */
[----:B------:R-:W0:Y:S08]  /*1240*/  LDC.64 R22, c[0x0][0x3f8] ;  /* 0x0000fe00ff167b82 */ /* 0x000e300000000a00 */
[----:B------:R-:W0:Y:S08]  /*1250*/  LDC.64 R20, c[0x0][0x398] ;  /* 0x0000e600ff147b82 */ /* 0x000e300000000a00 */
[----:B------:R-:W0:Y:S08]  /*1260*/  LDC.64 R18, c[0x0][0x3b0] ;  /* 0x0000ec00ff127b82 */ /* 0x000e300000000a00 */
[----:B------:R-:W0:Y:S08]  /*1270*/  LDC.64 R16, c[0x0][0x3b8] ;  /* 0x0000ee00ff107b82 */ /* 0x000e300000000a00 */
[----:B------:R-:W0:Y:S08]  /*1280*/  LDC.64 R14, c[0x0][0x380] ;  /* 0x0000e000ff0e7b82 */ /* 0x000e300000000a00 */
[----:B-1234-:R-:W0:Y:S02]  /*1290*/  LDC.64 R12, c[0x0][0x388] ;  /* 0x0000e200ff0c7b82 */ /* 0x01ee240000000a00 */
.L_x_174:
[----:B0-----:R-:W-:-:S04]  /*12a0*/  IMAD R11, R7, R8, R0 ;  /* 0x00000008070b7224 */ /* 0x001fc800078e0200 */
[----:B------:R-:W-:-:S04]  /*12b0*/  IMAD.WIDE R32, R11, 0x4, R18 ;  /* 0x000000040b207825 */ /* 0x000fc800078e0212 */
[C---:B-1----:R-:W-:Y:S01]  /*12c0*/  IMAD.WIDE R34, R11.reuse, 0x4, R16 ;  /* 0x000000040b227825 */ /* 0x042fe200078e0210 */
[----:B-----5:R0:W5:Y:S04]  /*12d0*/  LDG.E.CONSTANT R45, desc[UR6][R32.64] ;  /* 0x00000006202d7981 */ /* 0x020168000c1e9900 */
[----:B------:R0:W5:Y:S01]  /*12e0*/  LDG.E.CONSTANT R44, desc[UR6][R34.64] ;  /* 0x00000006222c7981 */ /* 0x000162000c1e9900 */
[----:B------:R-:W-:Y:S01]  /*12f0*/  MOV R61, 0x7fc00000 ;  /* 0x7fc00000003d7802 */ /* 0x000fe20000000f00 */
[C---:B------:R-:W-:Y:S01]  /*1300*/  IMAD.WIDE R36, R11.reuse, 0x4, R22 ;  /* 0x000000040b247825 */ /* 0x040fe200078e0216 */
[----:B------:R-:W-:Y:S03]  /*1310*/  BSSY.RECONVERGENT B2, `(.L_x_148) ;  /* 0x0000020000027945 */ /* 0x000fe60003800200 */
[----:B------:R-:W-:Y:S01]  /*1320*/  IMAD.WIDE R38, R11, 0x4, R30 ;  /* 0x000000040b267825 */ /* 0x000fe200078e021e */
[----:B------:R0:W-:Y:S03]  /*1330*/  STG.E desc[UR6][R36.64], R61 ;  /* 0x0000003d24007986 */ /* 0x0001e6000c101906 */
[----:B------:R-:W-:Y:S01]  /*1340*/  IMAD.WIDE R40, R7, 0x4, R28 ;  /* 0x0000000407287825 */ /* 0x000fe200078e021c */
        /* <DEDUP_REMOVED lines=9> */
[----:B------:R-:W2:Y:S02]  /*13e0*/  LDG.E.CONSTANT R43, desc[UR6][R40.64] ;  /* 0x00000006282b7981 */ /* 0x000ea4000c1e9900 */
[----:B--2---:R-:W-:-:S13]  /*13f0*/  FSETP.LT.AND P0, PT, R43, R54, PT ;  /* 0x000000362b00720b */ /* 0x004fda0003f01000 */
.L_x_151:
[----:B------:R-:W-:Y:S05]  /*1400*/  BSYNC.RECONVERGENT B3 ;  /* 0x0000000000037941 */ /* 0x000fea0003800200 */
.L_x_150:
[----:B------:R-:W-:Y:S02]  /*1410*/  FSEL R60, R45, R60, P0 ;  /* 0x0000003c2d3c7208 */ /* 0x000fe40000000000 */
[----:B------:R-:W-:Y:S01]  /*1420*/  SEL R62, R57, 0x1, !P0 ;  /* 0x00000001393e7807 */ /* 0x000fe20004000000 */
[----:B------:R-:W-:Y:S06]  /*1430*/  BRA `(.L_x_152) ;  /* 0x0000000000347947 */ /* 0x000fec0003800000 */
.L_x_149:
[----:B------:R-:W-:-:S06]  /*1440*/  IMAD.WIDE R42, R11, 0x4, R24 ;  /* 0x000000040b2a7825 */ /* 0x000fcc00078e0218 */
[----:B------:R-:W2:Y:S01]  /*1450*/  LDG.E.CONSTANT R43, desc[UR6][R42.64] ;  /* 0x000000062a2b7981 */ /* 0x000ea2000c1e9900 */
[----:B-----5:R-:W-:Y:S02]  /*1460*/  FMNMX R60, R45, R60, PT ;  /* 0x0000003c2d3c7209 */ /* 0x020fe40003800000 */
[----:B------:R-:W-:Y:S02]  /*1470*/  PLOP3.LUT P0, PT, PT, PT, PT, 0x80, 0x8 ;  /* 0x000000000008781c */ /* 0x000fe40003f0f070 */
[----:B------:R-:W-:Y:S02]  /*1480*/  MOV R62, R57 ;  /* 0x00000039003e7202 */ /* 0x000fe40000000f00 */
[----:B--2---:R-:W-:-:S13]  /*1490*/  FSETP.GT.AND P1, PT, R43, R60, PT ;  /* 0x0000003c2b00720b */ /* 0x004fda0003f24000 */
[----:B------:R-:W-:Y:S05]  /*14a0*/  @!P1 BRA `(.L_x_152) ;  /* 0x0000000000189947 */ /* 0x000fea0003800000 */
[----:B------:R-:W2:Y:S01]  /*14b0*/  LDG.E.CONSTANT R43, desc[UR6][R40.64] ;  /* 0x00000006282b7981 */ /* 0x000ea2000c1e9900 */
[----:B------:R-:W-:Y:S02]  /*14c0*/  MOV R62, R57 ;  /* 0x00000039003e7202 */ /* 0x000fe40000000f00 */
[----:B--2---:R-:W-:-:S13]  /*14d0*/  FSETP.GT.AND P1, PT, R43, R52, PT ;  /* 0x000000342b00720b */ /* 0x004fda0003f24000 */
[----:B------:R-:W-:Y:S02]  /*14e0*/  @P1 PLOP3.LUT P0, PT, PT, PT, PT, 0x8, 0x80 ;  /* 0x000000000080181c */ /* 0x000fe40003f0e170 */
[----:B------:R-:W-:Y:S02]  /*14f0*/  @P1 MOV R5, R44 ;  /* 0x0000002c00051202 */ /* 0x000fe40000000f00 */
[----:B------:R-:W-:-:S09]  /*1500*/  @P1 MOV R62, RZ ;  /* 0x000000ff003e1202 */ /* 0x000fd20000000f00 */
.L_x_152:
[----:B------:R-:W-:Y:S05]  /*1510*/  BSYNC.RECONVERGENT B2 ;  /* 0x0000000000027941 */ /* 0x000fea0003800200 */
.L_x_148:
        /* <DEDUP_REMOVED lines=9> */
[----:B------:R-:W-:Y:S01]  /*15b0*/  BSSY.RECONVERGENT B3, `(.L_x_155) ;  /* 0x000000b000037945 */ /* 0x000fe20003800200 */
[----:B------:R-:W-:Y:S02]  /*15c0*/  MOV R45, UR9 ;  /* 0x00000009002d7c02 */ /* 0x000fe40008000f00 */
[----:B------:R-:W-:Y:S02]  /*15d0*/  MOV R46, UR14 ;  /* 0x0000000e002e7c02 */ /* 0x000fe40008000f00 */
[----:B------:R-:W-:Y:S02]  /*15e0*/  MOV R47, UR15 ;  /* 0x0000000f002f7c02 */ /* 0x000fe40008000f00 */
[----:B------:R-:W-:Y:S01]  /*15f0*/  @P1 MOV R64, R63 ;  /* 0x0000003f00401202 */ /* 0x000fe20000000f00 */
[----:B------:R-:W-:Y:S06]  /*1600*/  @P1 BRA `(.L_x_156) ;  /* 0x0000000000141947 */ /* 0x000fec0003800000 */
[----:B------:R-:W-:Y:S02]  /*1610*/  FSETP.NEU.AND P2, PT, R66, RZ, PT ;  /* 0x000000ff4200720b */ /* 0x000fe40003f4d000 */
[----:B------:R-:W-:Y:S02]  /*1620*/  MOV R64, R5 ;  /* 0x0000000500407202 */ /* 0x000fe40000000f00 */
[----:B------:R-:W-:-:S13]  /*1630*/  ISETP.EQ.OR P2, PT, R7, R2, !P2 ;  /* 0x000000020700720c */ /* 0x000fda0005742670 */
[----:B------:R-:W-:-:S04]  /*1640*/  @!P2 FSETP.GT.AND P3, PT, R5, R66, PT ;  /* 0x000000420500a20b */ /* 0x000fc80003f64000 */
[----:B------:R-:W-:-:S09]  /*1650*/  @!P2 FSEL R64, R5, R66, P3 ;  /* 0x000000420540a208 */ /* 0x000fd20001800000 */
.L_x_156:
[----:B------:R-:W-:Y:S05]  /*1660*/  BSYNC.RECONVERGENT B3 ;  /* 0x0000000000037941 */ /* 0x000fea0003800200 */
.L_x_155:
[----:B------:R-:W-:Y:S01]  /*1670*/  MOV R48, UR10 ;  /* 0x0000000a00307c02 */ /* 0x000fe20008000f00 */
[----:B------:R-:W-:Y:S01]  /*1680*/  @P1 FFMA R67, R67, -0.5, R63 ;  /* 0xbf00000043431823 */ /* 0x000fe2000000003f */
[----:B------:R-:W-:Y:S01]  /*1690*/  MOV R49, UR11 ;  /* 0x0000000b00317c02 */ /* 0x000fe20008000f00 */
[----:B------:R-:W-:Y:S01]  /*16a0*/  IMAD.WIDE R58, R11, 0x4, R44 ;  /* 0x000000040b3a7825 */ /* 0x000fe200078e022c */
[----:B------:R-:W-:-:S03]  /*16b0*/  MOV R50, UR12 ;  /* 0x0000000c00327c02 */ /* 0x000fc60008000f00 */
[----:B------:R-:W-:Y:S01]  /*16c0*/  FADD R69, R64, R65 ;  /* 0x0000004140457221 */ /* 0x000fe20000000000 */
[----:B------:R-:W-:Y:S01]  /*16d0*/  MOV R51, UR13 ;  /* 0x0000000d00337c02 */ /* 0x000fe20008000f00 */
[----:B------:R-:W-:-:S04]  /*16e0*/  IMAD.WIDE R52, R11, 0x4, R46 ;  /* 0x000000040b347825 */ /* 0x000fc800078e022e */
[----:B------:R-:W-:Y:S01]  /*16f0*/  FADD R65, R64, -R65 ;  /* 0x8000004140417221 */ /* 0x000fe20000000000 */
[----:B------:R1:W-:Y:S01]  /*1700*/  @P1 STG.E desc[UR6][R36.64], R67 ;  /* 0x0000004324001986 */ /* 0x0003e2000c101906 */
[----:B------:R-:W-:-:S03]  /*1710*/  IMAD.WIDE R54, R11, 0x4, R48 ;  /* 0x000000040b367825 */ /* 0x000fc600078e0230 */
[----:B------:R1:W-:Y:S01]  /*1720*/  STG.E desc[UR6][R58.64], R64 ;  /* 0x000000403a007986 */ /* 0x0003e2000c101906 */
[----:B------:R-:W-:-:S03]  /*1730*/  IMAD.WIDE R56, R11, 0x4, R50 ;  /* 0x000000040b387825 */ /* 0x000fc600078e0232 */
[----:B------:R1:W-:Y:S04]  /*1740*/  STG.E desc[UR6][R52.64], R69 ;  /* 0x0000004534007986 */ /* 0x0003e8000c101906 */
[----:B------:R1:W-:Y:S04]  /*1750*/  STG.E desc[UR6][R54.64], R65 ;  /* 0x0000004136007986 */ /* 0x0003e8000c101906 */
[----:B------:R1:W-:Y:S01]  /*1760*/  STG.E desc[UR6][R56.64], RZ ;  /* 0x000000ff38007986 */ /* 0x0003e2000c101906 */
[----:B------:R-:W-:Y:S05]  /*1770*/  BRA `(.L_x_157) ;  /* 0x0000000000807947 */ /* 0x000fea0003800000 */
.L_x_154:
        /* <DEDUP_REMOVED lines=8> */
[----:B------:R-:W-:-:S13]  /*1800*/  ISETP.EQ.OR P2, PT, R7, R2, !P2 ;  /* 0x000000020700720c */ /* 0x000fda0005742670 */
[----:B------:R-:W-:-:S04]  /*1810*/  @!P2 FSETP.GEU.AND P3, PT, R60, R63, PT ;  /* 0x0000003f3c00a20b */ /* 0x000fc80003f6e000 */
[----:B------:R-:W-:-:S09]  /*1820*/  @!P2 FSEL R68, R60, R63, !P3 ;  /* 0x0000003f3c44a208 */ /* 0x000fd20005800000 */
.L_x_159:
[----:B------:R-:W-:Y:S05]  /*1830*/  BSYNC.RECONVERGENT B3 ;  /* 0x0000000000037941 */ /* 0x000fea0003800200 */
.L_x_158:
[----:B------:R-:W-:Y:S01]  /*1840*/  MOV R46, UR14 ;  /* 0x0000000e002e7c02 */ /* 0x000fe20008000f00 */
[----:B------:R-:W-:Y:S01]  /*1850*/  IMAD.WIDE R52, R11, 0x4, R44 ;  /* 0x000000040b347825 */ /* 0x000fe200078e022c */
[----:B------:R-:W-:-:S03]  /*1860*/  MOV R47, UR15 ;  /* 0x0000000f002f7c02 */ /* 0x000fc60008000f00 */
[----:B------:R-:W-:Y:S01]  /*1870*/  HFMA2 R63, -RZ, RZ, 1.875, 0 ;  /* 0x3f800000ff3f7431 */ /* 0x000fe200000001ff */
[----:B------:R-:W-:Y:S01]  /*1880*/  MOV R48, UR10 ;  /* 0x0000000a00307c02 */ /* 0x000fe20008000f00 */
[----:B------:R-:W-:Y:S01]  /*1890*/  FADD R69, R65, R68 ;  /* 0x0000004441457221 */ /* 0x000fe20000000000 */
[----:B------:R-:W-:Y:S01]  /*18a0*/  MOV R49, UR11 ;  /* 0x0000000b00317c02 */ /* 0x000fe20008000f00 */
[----:B------:R-:W-:Y:S01]  /*18b0*/  IMAD.WIDE R54, R11, 0x4, R46 ;  /* 0x000000040b367825 */ /* 0x000fe200078e022e */
[----:B------:R-:W-:-:S03]  /*18c0*/  MOV R50, UR12 ;  /* 0x0000000c00327c02 */ /* 0x000fc60008000f00 */
[----:B------:R-:W-:Y:S01]  /*18d0*/  FADD R65, -R65, R68 ;  /* 0x0000004441417221 */ /* 0x000fe20000000100 */
[----:B------:R-:W-:Y:S01]  /*18e0*/  MOV R51, UR13 ;  /* 0x0000000d00337c02 */ /* 0x000fe20008000f00 */
[C---:B------:R-:W-:Y:S01]  /*18f0*/  IMAD.WIDE R56, R11.reuse, 0x4, R48 ;  /* 0x000000040b387825 */ /* 0x040fe200078e0230 */
[----:B------:R-:W-:Y:S01]  /*1900*/  @P1 STG.E desc[UR6][R38.64], R67 ;  /* 0x0000004326001986 */ /* 0x000fe2000c101906 */
[----:B------:R-:W-:Y:S02]  /*1910*/  MOV R64, R66 ;  /* 0x0000004200407202 */ /* 0x000fe40000000f00 */
[----:B------:R-:W-:Y:S01]  /*1920*/  IMAD.WIDE R58, R11, 0x4, R50 ;  /* 0x000000040b3a7825 */ /* 0x000fe200078e0232 */
[----:B------:R-:W-:Y:S04]  /*1930*/  STG.E desc[UR6][R52.64], R68 ;  /* 0x0000004434007986 */ /* 0x000fe8000c101906 */
[----:B------:R-:W-:Y:S04]  /*1940*/  STG.E desc[UR6][R54.64], R69 ;  /* 0x0000004536007986 */ /* 0x000fe8000c101906 */
[----:B------:R-:W-:Y:S04]  /*1950*/  STG.E desc[UR6][R56.64], R65 ;  /* 0x0000004138007986 */ /* 0x000fe8000c101906 */
[----:B------:R1:W-:Y:S02]  /*1960*/  STG.E desc[UR6][R58.64], R63 ;  /* 0x0000003f3a007986 */ /* 0x0003e4000c101906 */
[----:B-1----:R-:W-:-:S07]  /*1970*/  MOV R63, R68 ;  /* 0x00000044003f7202 */ /* 0x002fce0000000f00 */
.L_x_157:
[----:B------:R-:W-:Y:S05]  /*1980*/  BSYNC.RECONVERGENT B2 ;  /* 0x0000000000027941 */ /* 0x000fea0003800200 */
.L_x_153:
[----:B0-----:R-:W-:-:S04]  /*1990*/  IMAD.WIDE R34, R8, 0x4, R34 ;  /* 0x0000000408227825 */ /* 0x001fc800078e0222 */
[C---:B------:R-:W-:Y:S02]  /*19a0*/  IMAD.WIDE R32, R8.reuse, 0x4, R32 ;  /* 0x0000000408207825 */ /* 0x040fe400078e0220 */
[----:B------:R0:W5:Y:S04]  /*19b0*/  LDG.E.CONSTANT R34, desc[UR6][R34.64] ;  /* 0x0000000622227981 */ /* 0x000168000c1e9900 */
[----:B-1----:R0:W5:Y:S01]  /*19c0*/  LDG.E.CONSTANT R57, desc[UR6][R32.64] ;  /* 0x0000000620397981 */ /* 0x002162000c1e9900 */
[----:B------:R-:W-:-:S04]  /*19d0*/  IMAD.WIDE R36, R8, 0x4, R36 ;  /* 0x0000000408247825 */ /* 0x000fc800078e0224 */
[----:B------:R-:W-:Y:S01]  /*19e0*/  IMAD.WIDE R38, R8, 0x4, R38 ;  /* 0x0000000408267825 */ /* 0x000fe200078e0226 */
[----:B------:R0:W-:Y:S04]  /*19f0*/  STG.E desc[UR6][R36.64], R61 ;  /* 0x0000003d24007986 */ /* 0x0001e8000c101906 */
[----:B------:R0:W-:Y:S01]  /*1a00*/  STG.E desc[UR6][R38.64], R61 ;  /* 0x0000003d26007986 */ /* 0x0001e2000c101906 */
[----:B------:R-:W-:Y:S01]  /*1a10*/  BSSY.RECONVERGENT B2, `(.L_x_160) ;  /* 0x0000021000027945 */ /* 0x000fe20003800200 */
[----:B------:R-:W-:Y:S01]  /*1a20*/  IADD3 R11, PT, PT, R11, R8, RZ ;  /* 0x000000080b0b7210 */ /* 0x000fe20007ffe0ff */
[----:B------:R-:W-:-:S04]  /*1a30*/  IMAD.WIDE R54, R7, 0x4, R12 ;  /* 0x0000000407367825 */ /* 0x000fc800078e020c */
[----:B------:R-:W-:Y:S01]  /*1a40*/  IMAD.WIDE R52, R7, 0x4, R14 ;  /* 0x0000000407347825 */ /* 0x000fe200078e020e */
[----:B------:R-:W-:Y:S06]  /*1a50*/  @P0 BRA `(.L_x_161) ;  /* 0x0000000000380947 */ /* 0x000fec0003800000 */
[----:B0-----:R-:W-:-:S06]  /*1a60*/  IMAD.WIDE R32, R11, 0x4, R26 ;  /* 0x000000040b207825 */ /* 0x001fcc00078e021a */
[----:B------:R-:W2:Y:S01]  /*1a70*/  LDG.E.CONSTANT R32, desc[UR6][R32.64] ;  /* 0x0000000620207981 */ /* 0x000ea2000c1e9900 */
[----:B-----5:R-:W-:Y:S01]  /*1a80*/  FMNMX R5, R5, R34, !PT ;  /* 0x0000002205057209 */ /* 0x020fe20007800000 */
[----:B------:R-:W-:Y:S01]  /*1a90*/  BSSY.RECONVERGENT B3, `(.L_x_162) ;  /* 0x0000007000037945 */ /* 0x000fe20003800200 */
[----:B------:R-:W-:Y:S02]  /*1aa0*/  PLOP3.LUT P0, PT, PT, PT, PT, 0x8, 0x80 ;  /* 0x000000000080781c */ /* 0x000fe40003f0e170 */
[----:B--2---:R-:W-:-:S13]  /*1ab0*/  FSETP.GEU.AND P1, PT, R32, R5, PT ;  /* 0x000000052000720b */ /* 0x004fda0003f2e000 */
[----:B------:R-:W-:Y:S05]  /*1ac0*/  @P1 BRA `(.L_x_163) ;  /* 0x00000000000c1947 */ /* 0x000fea0003800000 */
[----:B------:R-:W2:Y:S04]  /*1ad0*/  LDG.E.CONSTANT R40, desc[UR6][R40.64+0x4] ;  /* 0x0000040628287981 */ /* 0x000ea8000c1e9900 */
[----:B------:R-:W2:Y:S02]  /*1ae0*/  LDG.E.CONSTANT R33, desc[UR6][R54.64] ;  /* 0x0000000636217981 */ /* 0x000ea4000c1e9900 */
[----:B--2---:R-:W-:-:S13]  /*1af0*/  FSETP.LT.AND P0, PT, R40, R33, PT ;  /* 0x000000212800720b */ /* 0x004fda0003f01000 */
.L_x_163:
[----:B------:R-:W-:Y:S05]  /*1b00*/  BSYNC.RECONVERGENT B3 ;  /* 0x0000000000037941 */ /* 0x000fea0003800200 */
.L_x_162:
[----:B------:R-:W-:Y:S02]  /*1b10*/  FSEL R60, R57, R60, P0 ;  /* 0x0000003c393c7208 */ /* 0x000fe40000000000 */
[----:B------:R-:W-:Y:S01]  /*1b20*/  SEL R57, R62, 0x1, !P0 ;  /* 0x000000013e397807 */ /* 0x000fe20004000000 */
[----:B------:R-:W-:Y:S06]  /*1b30*/  BRA `(.L_x_164) ;  /* 0x0000000000387947 */ /* 0x000fec0003800000 */
.L_x_161:
[----:B0-----:R-:W-:-:S06]  /*1b40*/  IMAD.WIDE R32, R11, 0x4, R24 ;  /* 0x000000040b207825 */ /* 0x001fcc00078e0218 */
[----:B------:R-:W2:Y:S01]  /*1b50*/  LDG.E.CONSTANT R33, desc[UR6][R32.64] ;  /* 0x0000000620217981 */ /* 0x000ea2000c1e9900 */
[----:B-----5:R-:W-:Y:S02]  /*1b60*/  FMNMX R60, R57, R60, PT ;  /* 0x0000003c393c7209 */ /* 0x020fe40003800000 */
[----:B------:R-:W-:Y:S02]  /*1b70*/  PLOP3.LUT P0, PT, PT, PT, PT, 0x80, 0x8 ;  /* 0x000000000008781c */ /* 0x000fe40003f0f070 */
[----:B------:R-:W-:Y:S02]  /*1b80*/  MOV R57, R62 ;  /* 0x0000003e00397202 */ /* 0x000fe40000000f00 */
[----:B--2---:R-:W-:-:S13]  /*1b90*/  FSETP.GT.AND P1, PT, R33, R60, PT ;  /* 0x0000003c2100720b */ /* 0x004fda0003f24000 */
[----:B------:R-:W-:Y:S05]  /*1ba0*/  @!P1 BRA `(.L_x_164) ;  /* 0x00000000001c9947 */ /* 0x000fea0003800000 */
[----:B------:R-:W2:Y:S04]  /*1bb0*/  LDG.E.CONSTANT R41, desc[UR6][R40.64+0x4] ;  /* 0x0000040628297981 */ /* 0x000ea8000c1e9900 */
[----:B------:R-:W2:Y:S01]  /*1bc0*/  LDG.E.CONSTANT R32, desc[UR6][R52.64] ;  /* 0x0000000634207981 */ /* 0x000ea2000c1e9900 */
[----:B------:R-:W-:Y:S02]  /*1bd0*/  MOV R57, R62 ;  /* 0x0000003e00397202 */ /* 0x000fe40000000f00 */
[----:B--2---:R-:W-:-:S13]  /*1be0*/  FSETP.GT.AND P1, PT, R41, R32, PT ;  /* 0x000000202900720b */ /* 0x004fda0003f24000 */
[----:B------:R-:W-:Y:S02]  /*1bf0*/  @P1 PLOP3.LUT P0, PT, PT, PT, PT, 0x8, 0x80 ;  /* 0x000000000080181c */ /* 0x000fe40003f0e170 */
[----:B------:R-:W-:Y:S02]  /*1c00*/  @P1 MOV R5, R34 ;  /* 0x0000002200051202 */ /* 0x000fe40000000f00 */
[----:B------:R-:W-:-:S09]  /*1c10*/  @P1 MOV R57, RZ ;  /* 0x000000ff00391202 */ /* 0x000fd20000000f00 */
.L_x_164:
[----:B------:R-:W-:Y:S05]  /*1c20*/  BSYNC.RECONVERGENT B2 ;  /* 0x0000000000027941 */ /* 0x000fea0003800200 */
.L_x_160:
        /* <DEDUP_REMOVED lines=17> */
.L_x_168:
[----:B------:R-:W-:Y:S01]  /*1d40*/  FFMA R35, R43, 0.5, R64 ;  /* 0x3f0000002b237823 */ /* 0x000fe20000000040 */
[----:B------:R-:W-:-:S04]  /*1d50*/  MOV R33, R64 ;  /* 0x0000004000217202 */ /* 0x000fc80000000f00 */
[----:B------:R0:W-:Y:S03]  /*1d60*/  STG.E desc[UR6][R38.64], R35 ;  /* 0x0000002326007986 */ /* 0x0001e6000c101906 */
.L_x_169:
[----:B------:R-:W-:Y:S05]  /*1d70*/  BSYNC.RECONVERGENT B3 ;  /* 0x0000000000037941 */ /* 0x000fea0003800200 */
.L_x_167:
[----:B------:R-:W-:-:S04]  /*1d80*/  IMAD.WIDE R44, R11, 0x4, R44 ;  /* 0x000000040b2c7825 */ /* 0x000fc800078e022c */
[----:B------:R-:W-:Y:S02]  /*1d90*/  HFMA2 R37, -RZ, RZ, 1.875, 0 ;  /* 0x3f800000ff257431 */ /* 0x000fe400000001ff */
[----:B0-----:R-:W-:Y:S01]  /*1da0*/  FADD R35, R33, -R32 ;  /* 0x8000002021237221 */ /* 0x001fe20000000000 */
[----:B------:R-:W-:Y:S01]  /*1db0*/  MOV R63, R33 ;  /* 0x00000021003f7202 */ /* 0x000fe20000000f00 */
[C---:B------:R-:W-:Y:S01]  /*1dc0*/  IMAD.WIDE R46, R11.reuse, 0x4, R46 ;  /* 0x000000040b2e7825 */ /* 0x040fe200078e022e */
[----:B------:R0:W-:Y:S03]  /*1dd0*/  STG.E desc[UR6][R44.64], R33 ;  /* 0x000000212c007986 */ /* 0x0001e6000c101906 */
[----:B------:R-:W-:-:S04]  /*1de0*/  IMAD.WIDE R48, R11, 0x4, R48 ;  /* 0x000000040b307825 */ /* 0x000fc800078e0230 */
[----:B------:R-:W-:-:S04]  /*1df0*/  IMAD.WIDE R50, R11, 0x4, R50 ;  /* 0x000000040b327825 */ /* 0x000fc800078e0232 */
[----:B------:R-:W-:-:S05]  /*1e00*/  FADD R11, R33, R32 ;  /* 0x00000020210b7221 */ /* 0x000fca0000000000 */
[----:B------:R0:W-:Y:S04]  /*1e10*/  STG.E desc[UR6][R46.64], R11 ;  /* 0x0000000b2e007986 */ /* 0x0001e8000c101906 */
[----:B------:R0:W-:Y:S04]  /*1e20*/  STG.E desc[UR6][R48.64], R35 ;  /* 0x0000002330007986 */ /* 0x0001e8000c101906 */
[----:B------:R0:W-:Y:S01]  /*1e30*/  STG.E desc[UR6][R50.64], R37 ;  /* 0x0000002532007986 */ /* 0x0001e2000c101906 */
[----:B------:R-:W-:Y:S05]  /*1e40*/  BRA `(.L_x_170) ;  /* 0x0000000000607947 */ /* 0x000fea0003800000 */
.L_x_166:
        /* <DEDUP_REMOVED lines=8> */
.L_x_172:
[----:B------:R-:W-:Y:S01]  /*1ed0*/  FFMA R33, R43, -0.5, R63 ;  /* 0xbf0000002b217823 */ /* 0x000fe2000000003f */
[----:B------:R-:W-:-:S04]  /*1ee0*/  MOV R35, R63 ;  /* 0x0000003f00237202 */ /* 0x000fc80000000f00 */
[----:B------:R0:W-:Y:S03]  /*1ef0*/  STG.E desc[UR6][R36.64], R33 ;  /* 0x0000002124007986 */ /* 0x0001e6000c101906 */
.L_x_173:
[----:B------:R-:W-:Y:S05]  /*1f00*/  BSYNC.RECONVERGENT B3 ;  /* 0x0000000000037941 */ /* 0x000fea0003800200 */
.L_x_171:
        /* <DEDUP_REMOVED lines=12> */
.L_x_170:
[----:B------:R-:W-:Y:S05]  /*1fd0*/  BSYNC.RECONVERGENT B2 ;  /* 0x0000000000027941 */ /* 0x000fea0003800200 */
.L_x_165:
[----:B------:R2:W5:Y:S04]  /*1fe0*/  LDG.E.CONSTANT R54, desc[UR6][R54.64+0x4] ;  /* 0x0000040636367981 */ /* 0x000568000c1e9900 */
[----:B------:R2:W5:Y:S01]  /*1ff0*/  LDG.E.CONSTANT R52, desc[UR6][R52.64+0x4] ;  /* 0x0000040634347981 */ /* 0x000562000c1e9900 */
[----:B------:R-:W-:Y:S02]  /*2000*/  IADD3 R10, PT, PT, R10, 0x2, RZ ;  /* 0x000000020a0a7810 */ /* 0x000fe40007ffe0ff */
[----:B------:R-:W-:Y:S02]  /*2010*/  IADD3 R7, PT, PT, R7, 0x2, RZ ;  /* 0x0000000207077810 */ /* 0x000fe40007ffe0ff */
[----:B------:R-:W-:Y:S02]  /*2020*/  ISETP.NE.AND P1, PT, R10, R9, PT ;  /* 0x000000090a00720c */ /* 0x000fe40003f25270 */
[----:B------:R-:W-:-:S11]  /*2030*/  MOV R66, R64 ;  /* 0x0000004000427202 */ /* 0x000fd60000000f00 */
[----:B--2---:R-:W-:Y:S05]  /*2040*/  @P1 BRA `(.L_x_174) ;  /* 0xfffffff000941947 */ /* 0x004fea000383ffff */
.L_x_147:
[----:B------:R-:W-:Y:S05]  /*2050*/  BSYNC.RECONVERGENT B0 ;  /* 0x0000000000007941 */ /* 0x000fea0003800200 */
.L_x_146:
[----:B------:R-:W-:-:S04]  /*2060*/  LOP3.LUT R6, R6, 0x1, RZ, 0xc0, !PT ;  /* 0x0000000106067812 */ /* 0x000fc800078ec0ff */
[----:B------:R-:W-:-:S13]  /*2070*/  ISETP.NE.U32.AND P1, PT, R6, 0x1, PT ;  /* 0x000000010600780c */ /* 0x000fda0003f25070 */
[----:B------:R-:W-:Y:S05]  /*2080*/  @P1 BRA `(.L_x_145) ;  /* 0x0000000400bc1947 */ /* 0x000fea0003800000 */
[----:B------:R-:W2:Y:S01]  /*2090*/  LDC.64 R12, c[0x0][0x3b0] ;  /* 0x0000ec00ff0c7b82 */ /* 0x000ea20000000a00 */
[----:B------:R-:W3:Y:S07]  /*20a0*/  LDCU UR4, c[0x0][0x3d4] ;  /* 0x00007a80ff0477ac */ /* 0x000eee0008000800 */
[----:B------:R-:W4:Y:S08]  /*20b0*/  LDC.64 R14, c[0x0][0x3b8] ;  /* 0x0000ee00ff0e7b82 */ /* 0x000f300000000a00 */
[----:B------:R-:W1:Y:S01]  /*20c0*/  LDC.64 R8, c[0x0][0x3f8] ;  /* 0x0000fe00ff087b82 */ /* 0x000e620000000a00 */
[----:B---3--:R-:W-:-:S04]  /*20d0*/  IMAD R6, R7, UR4, R0 ;  /* 0x0000000407067c24 */ /* 0x008fc8000f8e0200 */
[----:B--2---:R-:W-:-:S03]  /*20e0*/  IMAD.WIDE R12, R6, 0x4, R12 ;  /* 0x00000004060c7825 */ /* 0x004fc600078e020c */
[----:B0-----:R-:W0:Y:S02]  /*20f0*/  LDC.64 R10, c[0x0][0x400] ;  /* 0x00010000ff0a7b82 */ /* 0x001e240000000a00 */
[----:B------:R2:W5:Y:S01]  /*2100*/  LDG.E.CONSTANT R17, desc[UR6][R12.64] ;  /* 0x000000060c117981 */ /* 0x000562000c1e9900 */
[----:B----4-:R-:W-:-:S05]  /*2110*/  IMAD.WIDE R14, R6, 0x4, R14 ;  /* 0x00000004060e7825 */ /* 0x010fca00078e020e */
[----:B------:R2:W5:Y:S01]  /*2120*/  LDG.E.CONSTANT R18, desc[UR6][R14.64] ;  /* 0x000000060e127981 */ /* 0x000562000c1e9900 */
[----:B------:R-:W-:Y:S01]  /*2130*/  MOV R19, 0x7fc00000 ;  /* 0x7fc0000000137802 */ /* 0x000fe20000000f00 */
[----:B-1----:R-:W-:-:S05]  /*2140*/  IMAD.WIDE R8, R6, 0x4, R8 ;  /* 0x0000000406087825 */ /* 0x002fca00078e0208 */
[----:B------:R2:W-:Y:S01]  /*2150*/  STG.E desc[UR6][R8.64], R19 ;  /* 0x0000001308007986 */ /* 0x0005e2000c101906 */
[----:B0-----:R-:W-:-:S05]  /*2160*/  IMAD.WIDE R10, R6, 0x4, R10 ;  /* 0x00000004060a7825 */ /* 0x001fca00078e020a */
[----:B------:R2:W-:Y:S01]  /*2170*/  STG.E desc[UR6][R10.64], R19 ;  /* 0x000000130a007986 */ /* 0x0005e2000c101906 */
[----:B------:R-:W-:Y:S04]  /*2180*/  BSSY.RECONVERGENT B0, `(.L_x_175) ;  /* 0x0000020000007945 */ /* 0x000fe80003800200 */
[----:B------:R-:W-:Y:S05]  /*2190*/  @P0 BRA `(.L_x_176) ;  /* 0x0000000000400947 */ /* 0x000fea0003800000 */
[----:B--2---:R-:W0:Y:S02]  /*21a0*/  LDC.64 R12, c[0x0][0x3a0] ;  /* 0x0000e800ff0c7b82 */ /* 0x004e240000000a00 */
        /* <DEDUP_REMOVED lines=11> */
.L_x_178:
[----:B------:R-:W-:Y:S05]  /*2260*/  BSYNC.RECONVERGENT B2 ;  /* 0x0000000000027941 */ /* 0x000fea0003800200 */
.L_x_177:
[----:B------:R-:W-:Y:S02]  /*2270*/  FSEL R14, R17, R60, P0 ;  /* 0x0000003c110e7208 */ /* 0x000fe40000000000 */
[----:B------:R-:W-:Y:S01]  /*2280*/  SEL R16, R57, 0x1, !P0 ;  /* 0x0000000139107807 */ /* 0x000fe20004000000 */
[----:B------:R-:W-:Y:S06]  /*2290*/  BRA `(.L_x_179) ;  /* 0x0000000000387947 */ /* 0x000fec0003800000 */
.L_x_176:
[----:B--2---:R-:W0:Y:S02]  /*22a0*/  LDC.64 R12, c[0x0][0x3a8] ;  /* 0x0000ea00ff0c7b82 */ /* 0x004e240000000a00 */
[----:B0-----:R-:W-:-:S06]  /*22b0*/  IMAD.WIDE R12, R6, 0x4, R12 ;  /* 0x00000004060c7825 */ /* 0x001fcc00078e020c */
[----:B------:R-:W2:Y:S01]  /*22c0*/  LDG.E.CONSTANT R13, desc[UR6][R12.64] ;  /* 0x000000060c0d7981 */ /* 0x000ea2000c1e9900 */
[----:B-----5:R-:W-:Y:S02]  /*22d0*/  FMNMX R14, R17, R60, PT ;  /* 0x0000003c110e7209 */ /* 0x020fe40003800000 */
[----:B------:R-:W-:Y:S02]  /*22e0*/  MOV R16, R57 ;  /* 0x0000003900107202 */ /* 0x000fe40000000f00 */
        /* <DEDUP_REMOVED lines=9> */
.L_x_179:
[----:B------:R-:W-:Y:S05]  /*2380*/  BSYNC.RECONVERGENT B0 ;  /* 0x0000000000007941 */ /* 0x000fea0003800200 */
.L_x_175:
        /* <DEDUP_REMOVED lines=17> */
.L_x_182:
[----:B------:R-:W-:Y:S01]  /*24a0*/  FFMA R5, R13, 0.5, R64 ;  /* 0x3f0000000d057823 */ /* 0x000fe20000000040 */
[----:B------:R-:W-:-:S04]  /*24b0*/  MOV R14, R64 ;  /* 0x00000040000e7202 */ /* 0x000fc80000000f00 */
[----:B------:R0:W-:Y:S03]  /*24c0*/  STG.E desc[UR6][R10.64], R5 ;  /* 0x000000050a007986 */ /* 0x0001e6000c101906 */
.L_x_183:
[----:B------:R-:W-:Y:S05]  /*24d0*/  BSYNC.RECONVERGENT B0 ;  /* 0x0000000000007941 */ /* 0x000fea0003800200 */
.L_x_181:
[----:B0-----:R-:W0:Y:S01]  /*24e0*/  LDC.64 R4, c[0x0][0x3d8] ;  /* 0x0000f600ff047b82 */ /* 0x001e220000000a00 */
[----:B------:R-:W-:-:S07]  /*24f0*/  FADD R15, -R17, R14 ;  /* 0x0000000e110f7221 */ /* 0x000fce0000000100 */
[----:B------:R-:W1:Y:S08]  /*2500*/  LDC.64 R8, c[0x0][0x3e8] ;  /* 0x0000fa00ff087b82 */ /* 0x000e700000000a00 */
[----:B------:R-:W2:Y:S08]  /*2510*/  LDC.64 R10, c[0x0][0x3f0] ;  /* 0x0000fc00ff0a7b82 */ /* 0x000eb00000000a00 */
[----:B------:R-:W3:Y:S01]  /*2520*/  LDC.64 R12, c[0x0][0x3e0] ;  /* 0x0000f800ff0c7b82 */ /* 0x000ee20000000a00 */
[----:B0-----:R-:W-:-:S05]  /*2530*/  IMAD.WIDE R4, R6, 0x4, R4 ;  /* 0x0000000406047825 */ /* 0x001fca00078e0204 */
[----:B------:R4:W-:Y:S01]  /*2540*/  STG.E desc[UR6][R4.64], R14 ;  /* 0x0000000e04007986 */ /* 0x0009e2000c101906 */
[----:B-1----:R-:W-:-:S04]  /*2550*/  IMAD.WIDE R8, R6, 0x4, R8 ;  /* 0x0000000406087825 */ /* 0x002fc800078e0208 */
[----:B--2---:R-:W-:-:S04]  /*2560*/  IMAD.WIDE R10, R6, 0x4, R10 ;  /* 0x00000004060a7825 */ /* 0x004fc800078e020a */
[----:B---3--:R-:W-:-:S04]  /*2570*/  IMAD.WIDE R6, R6, 0x4, R12 ;  /* 0x0000000406067825 */ /* 0x008fc800078e020c */
[----:B------:R-:W-:Y:S01]  /*2580*/  FADD R13, R17, R14 ;  /* 0x0000000e110d7221 */ /* 0x000fe20000000000 */
[----:B------:R-:W-:-:S04]  /*2590*/  HFMA2 R17, -RZ, RZ, 1.875, 0 ;  /* 0x3f800000ff117431 */ /* 0x000fc800000001ff */
[----:B------:R4:W-:Y:S04]  /*25a0*/  STG.E desc[UR6][R8.64], R13 ;  /* 0x0000000d08007986 */ /* 0x0009e8000c101906 */
[----:B------:R4:W-:Y:S04]  /*25b0*/  STG.E desc[UR6][R10.64], R15 ;  /* 0x0000000f0a007986 */ /* 0x0009e8000c101906 */
[----:B------:R4:W-:Y:S01]  /*25c0*/  STG.E desc[UR6][R6.64], R17 ;  /* 0x0000001106007986 */ /* 0x0009e2000c101906 */
[----:B------:R-:W-:Y:S05]  /*25d0*/  BRA `(.L_x_145) ;  /* 0x0000000000687947 */ /* 0x000fea0003800000 */
.L_x_180:
        /* <DEDUP_REMOVED lines=8> */
.L_x_185:
[----:B------:R-:W-:Y:S01]  /*2660*/  FFMA R7, R13, -0.5, R33 ;  /* 0xbf0000000d077823 */ /* 0x000fe20000000021 */
[----:B------:R-:W-:-:S04]  /*2670*/  MOV R5, R33 ;  /* 0x0000002100057202 */ /* 0x000fc80000000f00 */
[----:B------:R0:W-:Y:S03]  /*2680*/  STG.E desc[UR6][R8.64], R7 ;  /* 0x0000000708007986 */ /* 0x0001e6000c101906 */
.L_x_186:
[----:B------:R-:W-:Y:S05]  /*2690*/  BSYNC.RECONVERGENT B0 ;  /* 0x0000000000007941 */ /* 0x000fea0003800200 */
.L_x_184:
[----:B0-----:R-:W0:Y:S01]  /*26a0*/  LDC.64 R8, c[0x0][0x3d8] ;  /* 0x0000f600ff087b82 */ /* 0x001e220000000a00 */
[C-C-:B------:R-:W-:Y:S01]  /*26b0*/  FADD R7, R17.reuse, R5.reuse ;  /* 0x0000000511077221 */ /* 0x140fe20000000000 */
[----:B------:R-:W-:-:S06]  /*26c0*/  FADD R17, -R17, R5 ;  /* 0x0000000511117221 */ /* 0x000fcc0000000100 */
[----:B------:R-:W1:Y:S08]  /*26d0*/  LDC.64 R10, c[0x0][0x3e8] ;  /* 0x0000fa00ff0a7b82 */ /* 0x000e700000000a00 */
[----:B------:R-:W2:Y:S08]  /*26e0*/  LDC.64 R12, c[0x0][0x3f0] ;  /* 0x0000fc00ff0c7b82 */ /* 0x000eb00000000a00 */
[----:B------:R-:W3:Y:S01]  /*26f0*/  LDC.64 R14, c[0x0][0x3e0] ;  /* 0x0000f800ff0e7b82 */ /* 0x000ee20000000a00 */
[----:B0-----:R-:W-:-:S05]  /*2700*/  IMAD.WIDE R8, R6, 0x4, R8 ;  /* 0x0000000406087825 */ /* 0x001fca00078e0208 */
[----:B------:R0:W-:Y:S01]  /*2710*/  STG.E desc[UR6][R8.64], R5 ;  /* 0x0000000508007986 */ /* 0x0001e2000c101906 */
[----:B-1----:R-:W-:-:S05]  /*2720*/  IMAD.WIDE R10, R6, 0x4, R10 ;  /* 0x00000004060a7825 */ /* 0x002fca00078e020a */
[----:B------:R0:W-:Y:S01]  /*2730*/  STG.E desc[UR6][R10.64], R7 ;  /* 0x000000070a007986 */ /* 0x0001e2000c101906 */
[----:B--2---:R-:W-:-:S05]  /*2740*/  IMAD.WIDE R12, R6, 0x4, R12 ;  /* 0x00000004060c7825 */ /* 0x004fca00078e020c */
[----:B------:R0:W-:Y:S01]  /*2750*/  STG.E desc[UR6][R12.64], R17 ;  /* 0x000000110c007986 */ /* 0x0001e2000c101906 */
[----:B---3--:R-:W-:-:S05]  /*2760*/  IMAD.WIDE R14, R6, 0x4, R14 ;  /* 0x00000004060e7825 */ /* 0x008fca00078e020e */
[----:B------:R0:W-:Y:S02]  /*2770*/  STG.E desc[UR6][R14.64], RZ ;  /* 0x000000ff0e007986 */ /* 0x0001e4000c101906 */
.L_x_145:
[----:B------:R-:W-:Y:S05]  /*2780*/  BSYNC.RECONVERGENT B1 ;  /* 0x0000000000017941 */ /* 0x000fea0003800200 */
.L_x_144:
[----:B------:R-:W3:Y:S01]  /*2790*/  LDCU UR4, c[0x0][0x3d4] ;  /* 0x00007a80ff0477ac */ /* 0x000ee20008000800 */
[----:B------:R-:W-:-:S04]  /*27a0*/  IADD3 R0, PT, PT, R3, R0, RZ ;  /* 0x0000000003007210 */ /* 0x000fc80007ffe0ff */
[----:B---3--:R-:W-:-:S13]  /*27b0*/  ISETP.GE.AND P0, PT, R0, UR4, PT ;  /* 0x0000000400007c0c */ /* 0x008fda000bf06270 */
[----:B------:R-:W-:Y:S05]  /*27c0*/  @!P0 BRA `(.L_x_187) ;  /* 0xffffffd800448947 */ /* 0x000fea000383ffff */
[----:B------:R-:W-:Y:S05]  /*27d0*/  EXIT ;  /* 0x000000000000794d */ /* 0x000fea0003800000 */
.L_x_188:
        /* <DEDUP_REMOVED lines=10> */
.L_x_328:


//--------------------- .text.halftrend_batch_fused_f32 --------------------------
	.section	.text.halftrend_batch_fused_f32,"ax",@progbits
	.align	128
        .global         halftrend_batch_fused_f32
        .type           halftrend_batch_fused_f32,@function
        .size           halftrend_batch_fused_f32,(.L_x_325 - halftrend_batch_fused_f32)
        .other          halftrend_batch_fused_f32,@"STO_CUDA_ENTRY STV_DEFAULT"
halftrend_batch_fused_f32:
.text.halftrend_batch_fused_f32:
[----:B------:R-:W0:Y:S01]  /*0000*/  LDC R1, c[0x0][0x37c] ;  /* 0x0000df00ff017b82 */ /* 0x000e220000000800 */
[----:B------:R-:W1:Y:S07]  /*0010*/  S2R R3, SR_TID.X ;  /* 0x0000000000037919 */ /* 0x000e6e0000002100 */
[----:B------:R-:W1:Y:S01]  /*0020*/  S2UR UR4, SR_CTAID.X ;  /* 0x00000000000479c3 */ /* 0x000e620000002500 */
[----:B------:R-:W2:Y:S01]  /*0030*/  LDCU UR5, c[0x0][0x3b8] ;  /* 0x00007700ff0577ac */ /* 0x000ea20008000800 */
[----:B0-----:R-:W-:-:S06]  /*0040*/  VIADD R1, R1, 0xfffffe00 ;  /* 0xfffffe0001017836 */ /* 0x001fcc0000000000 */
        /* <DEDUP_REMOVED lines=12> */
[C---:B0-----:R-:W-:Y:S01]  /*0110*/  LOP3.LUT R15, R3.reuse, 0x3, RZ, 0xc0, !PT ;  /* 0x00000003030f7812 */ /* 0x041fe200078ec0ff */
[C---:B------:R-:W-:Y:S01]  /*0120*/  VIADD R13, R2.reuse, 0x1 ;  /* 0x00000001020d7836 */ /* 0x040fe20000000000 */
[----:B------:R-:W-:Y:S01]  /*0130*/  LOP3.LUT R14, R3, 0x7ffffffc, RZ, 0xc0, !PT ;  /* 0x7ffffffc030e7812 */ /* 0x000fe200078ec0ff */
[C---:B------:R-:W-:Y:S02]  /*0140*/  VIADD R12, R2.reuse, 0x2 ;  /* 0x00000002020c7836 */ /* 0x040fe40000000000 */
[C---:B------:R-:W-:Y:S02]  /*0150*/  VIADD R11, R2.reuse, 0x3 ;  /* 0x00000003020b7836 */ /* 0x040fe40000000000 */
[----:B---3--:R-:W-:-:S04]  /*0160*/  IMAD.WIDE R24, R2, 0x4, R24 ;  /* 0x0000000402187825 */ /* 0x008fc800078e0218 */
[----:B----4-:R-:W-:-:S04]  /*0170*/  IMAD.WIDE R26, R2, 0x4, R26 ;  /* 0x00000004021a7825 */ /* 0x010fc800078e021a */
[----:B-12---:R-:W-:-:S07]  /*0180*/  IMAD.WIDE R28, R2, 0x4, R28 ;  /* 0x00000004021c7825 */ /* 0x006fce00078e021c */
.L_x_254:
[----:B01-34-:R-:W0:Y:S08]  /*0190*/  LDC.64 R2, c[0x0][0x398] ;  /* 0x0000e600ff027b82 */ /* 0x01be300000000a00 */
[----:B------:R-:W1:Y:S08]  /*01a0*/  LDC.64 R4, c[0x0][0x3a0] ;  /* 0x0000e800ff047b82 */ /* 0x000e700000000a00 */
[----:B------:R-:W2:Y:S01]  /*01b0*/  LDC.64 R16, c[0x0][0x3a8] ;  /* 0x0000ea00ff107b82 */ /* 0x000ea20000000a00 */
[----:B0-----:R-:W-:-:S05]  /*01c0*/  IMAD.WIDE R2, R10, 0x4, R2 ;  /* 0x000000040a027825 */ /* 0x001fca00078e0202 */
[----:B------:R-:W3:Y:S01]  /*01d0*/  LDG.E.CONSTANT R7, desc[UR6][R2.64] ;  /* 0x0000000602077981 */ /* 0x000ee2000c1e9900 */
[----:B-1----:R-:W-:-:S05]  /*01e0*/  IMAD.WIDE R4, R10, 0x4, R4 ;  /* 0x000000040a047825 */ /* 0x002fca00078e0204 */
[----:B------:R-:W4:Y:S01]  /*01f0*/  LDG.E.CONSTANT R0, desc[UR6][R4.64] ;  /* 0x0000000604007981 */ /* 0x000f22000c1e9900 */
[----:B--2---:R-:W-:-:S05]  /*0200*/  IMAD.WIDE R16, R10, 0x4, R16 ;  /* 0x000000040a107825 */ /* 0x004fca00078e0210 */
[----:B-----5:R0:W5:Y:S01]  /*0210*/  LDG.E.CONSTANT R23, desc[UR6][R16.64] ;  /* 0x0000000610177981 */ /* 0x020162000c1e9900 */
[----:B------:R-:W-:Y:S01]  /*0220*/  BSSY.RECONVERGENT B0, `(.L_x_189) ;  /* 0x0000340000007945 */ /* 0x000fe20003800200 */
[----:B---3--:R-:W-:-:S05]  /*0230*/  VIADD R6, R7, 0xffffffbf ;  /* 0xffffffbf07067836 */ /* 0x008fca0000000000 */
[----:B------:R-:W-:Y:S02]  /*0240*/  ISETP.GT.U32.AND P1, PT, R6, -0x41, PT ;  /* 0xffffffbf0600780c */ /* 0x000fe40003f24070 */
[----:B----4-:R-:W-:-:S13]  /*0250*/  ISETP.GT.AND P0, PT, R0, RZ, PT ;  /* 0x000000ff0000720c */ /* 0x010fda0003f04270 */
[----:B0-----:R-:W-:Y:S05]  /*0260*/  @P0 BRA P1, `(.L_x_190) ;  /* 0x0000000400f00947 */ /* 0x001fea0000800000 */
[----:B------:R-:W0:Y:S02]  /*0270*/  LDCU UR4, c[0x0][0x3b4] ;  /* 0x00007680ff0477ac */ /* 0x000e240008000800 */
[----:B0-----:R-:W-:-:S09]  /*0280*/  UISETP.GE.AND UP0, UPT, UR4, 0x1, UPT ;  /* 0x000000010400788c */ /* 0x001fd2000bf06270 */
[----:B------:R-:W-:Y:S05]  /*0290*/  BRA.U !UP0, `(.L_x_191) ;  /* 0x0000003108e07547 */ /* 0x000fea000b800000 */
[----:B------:R-:W-:Y:S02]  /*02a0*/  UISETP.GE.U32.AND UP0, UPT, UR4, 0x4, UPT ;  /* 0x000000040400788c */ /* 0x000fe4000bf06070 */
[----:B------:R-:W-:Y:S02]  /*02b0*/  IMAD R31, R10, UR4, RZ ;  /* 0x000000040a1f7c24 */ /* 0x000fe4000f8e02ff */
[----:B------:R-:W-:-:S03]  /*02c0*/  IMAD.MOV.U32 R0, RZ, RZ, RZ ;  /* 0x000000ffff007224 */ /* 0x000fc600078e00ff */
[----:B------:R-:W-:Y:S02]  /*02d0*/  SHF.R.S32.HI R22, RZ, 0x1f, R31 ;  /* 0x0000001fff167819 */ /* 0x000fe4000001141f */
[----:B------:R-:W-:Y:S05]  /*02e0*/  BRA.U !UP0, `(.L_x_192) ;  /* 0x0000000108c47547 */ /* 0x000fea000b800000 */
[----:B------:R-:W0:Y:S01]  /*02f0*/  LDCU.128 UR8, c[0x0][0x3c0] ;  /* 0x00007800ff0877ac */ /* 0x000e220008000c00 */
[----:B------:R-:W1:Y:S01]  /*0300*/  LDCU.128 UR12, c[0x0][0x3d0] ;  /* 0x00007a00ff0c77ac */ /* 0x000e620008000c00 */
[----:B------:R-:W2:Y:S01]  /*0310*/  LDCU.128 UR16, c[0x0][0x3e0] ;  /* 0x00007c00ff1077ac */ /* 0x000ea20008000c00 */
[----:B------:R-:W-:-:S05]  /*0320*/  UMOV UR4, URZ ;  /* 0x000000ff00047c82 */ /* 0x000fca0008000000 */
.L_x_193:
[----:B------:R-:W-:Y:S01]  /*0330*/  IADD3 R0, P0, PT, R31, UR4, RZ ;  /* 0x000000041f007c10 */ /* 0x000fe2000ff1e0ff */
[----:B---3-5:R-:W-:Y:S01]  /*0340*/  IMAD.MOV.U32 R23, RZ, RZ, 0x7fc00000 ;  /* 0x7fc00000ff177424 */ /* 0x028fe200078e00ff */
[----:B------:R-:W-:-:S03]  /*0350*/  UIADD3 UR4, UPT, UPT, UR4, 0x4, URZ ;  /* 0x0000000404047890 */ /* 0x000fc6000fffe0ff */
[----:B------:R-:W-:Y:S02]  /*0360*/  IMAD.X R3, RZ, RZ, R22, P0 ;  /* 0x000000ffff037224 */ /* 0x000fe400000e0616 */
[----:B------:R-:W-:-:S03]  /*0370*/  IMAD.SHL.U32 R20, R0, 0x4, RZ ;  /* 0x0000000400147824 */ /* 0x000fc600078e00ff */
[----:B------:R-:W-:Y:S02]  /*0380*/  SHF.L.U64.HI R0, R0, 0x2, R3 ;  /* 0x0000000200007819 */ /* 0x000fe40000010203 */
[C---:B0-----:R-:W-:Y:S02]  /*0390*/  IADD3 R2, P0, PT, R20.reuse, UR8, RZ ;  /* 0x0000000814027c10 */ /* 0x041fe4000ff1e0ff */
[C---:B------:R-:W-:Y:S02]  /*03a0*/  IADD3 R4, P1, PT, R20.reuse, UR10, RZ ;  /* 0x0000000a14047c10 */ /* 0x040fe4000ff3e0ff */
[C---:B-1----:R-:W-:Y:S02]  /*03b0*/  IADD3 R6, P2, PT, R20.reuse, UR12, RZ ;  /* 0x0000000c14067c10 */ /* 0x042fe4000ff5e0ff */
[C---:B------:R-:W-:Y:S02]  /*03c0*/  IADD3 R16, P3, PT, R20.reuse, UR14, RZ ;  /* 0x0000000e14107c10 */ /* 0x040fe4000ff7e0ff */
[----:B--2---:R-:W-:-:S02]  /*03d0*/  IADD3 R18, P4, PT, R20, UR16, RZ ;  /* 0x0000001014127c10 */ /* 0x004fc4000ff9e0ff */
[----:B------:R-:W-:Y:S02]  /*03e0*/  IADD3.X R3, PT, PT, R0, UR9, RZ, P0, !PT ;  /* 0x0000000900037c10 */ /* 0x000fe400087fe4ff */
[----:B------:R-:W-:Y:S02]  /*03f0*/  IADD3 R20, P5, PT, R20, UR18, RZ ;  /* 0x0000001214147c10 */ /* 0x000fe4000ffbe0ff */
[C---:B------:R-:W-:Y:S01]  /*0400*/  IADD3.X R5, PT, PT, R0.reuse, UR11, RZ, P1, !PT ;  /* 0x0000000b00057c10 */ /* 0x040fe20008ffe4ff */
[----:B------:R3:W-:Y:S01]  /*0410*/  STG.E desc[UR6][R2.64], R23 ;  /* 0x0000001702007986 */ /* 0x0007e2000c101906 */
[C---:B------:R-:W-:Y:S02]  /*0420*/  IADD3.X R7, PT, PT, R0.reuse, UR13, RZ, P2, !PT ;  /* 0x0000000d00077c10 */ /* 0x040fe400097fe4ff */
[C---:B------:R-:W-:Y:S01]  /*0430*/  IADD3.X R17, PT, PT, R0.reuse, UR15, RZ, P3, !PT ;  /* 0x0000000f00117c10 */ /* 0x040fe20009ffe4ff */
[----:B------:R3:W-:Y:S01]  /*0440*/  STG.E desc[UR6][R4.64], R23 ;  /* 0x0000001704007986 */ /* 0x0007e2000c101906 */
[----:B------:R-:W-:-:S02]  /*0450*/  IADD3.X R19, PT, PT, R0, UR17, RZ, P4, !PT ;  /* 0x0000001100137c10 */ /* 0x000fc4000a7fe4ff */
[----:B------:R-:W-:Y:S01]  /*0460*/  IADD3.X R21, PT, PT, R0, UR19, RZ, P5, !PT ;  /* 0x0000001300157c10 */ /* 0x000fe2000affe4ff */
[----:B------:R3:W-:Y:S01]  /*0470*/  STG.E desc[UR6][R6.64], R23 ;  /* 0x0000001706007986 */ /* 0x0007e2000c101906 */
[----:B------:R-:W-:-:S03]  /*0480*/  ISETP.NE.AND P0, PT, R14, UR4, PT ;  /* 0x000000040e007c0c */ /* 0x000fc6000bf05270 */
[----:B------:R3:W-:Y:S04]  /*0490*/  STG.E desc[UR6][R16.64], R23 ;  /* 0x0000001710007986 */ /* 0x0007e8000c101906 */
        /* <DEDUP_REMOVED lines=19> */
[----:B------:R3:W-:Y:S01]  /*05d0*/  STG.E desc[UR6][R20.64+0xc], R23 ;  /* 0x00000c1714007986 */ /* 0x0007e2000c101906 */
[----:B------:R-:W-:Y:S05]  /*05e0*/  @P0 BRA `(.L_x_193) ;  /* 0xfffffffc00500947 */ /* 0x000fea000383ffff */
[----:B------:R-:W-:-:S07]  /*05f0*/  IMAD.MOV.U32 R0, RZ, RZ, R14 ;  /* 0x000000ffff007224 */ /* 0x000fce00078e000e */
.L_x_192:
[----:B------:R-:W-:-:S13]  /*0600*/  ISETP.NE.AND P0, PT, R15, RZ, PT ;  /* 0x000000ff0f00720c */ /* 0x000fda0003f05270 */
[----:B------:R-:W-:Y:S05]  /*0610*/  @!P0 BRA `(.L_x_191) ;  /* 0x0000003000008947 */ /* 0x000fea0003800000 */
[----:B------:R-:W0:Y:S01]  /*0620*/  LDCU UR4, c[0x0][0x3b4] ;  /* 0x00007680ff0477ac */ /* 0x000e220008000800 */
[----:B------:R-:W-:Y:S01]  /*0630*/  ISETP.NE.AND P0, PT, R15, 0x1, PT ;  /* 0x000000010f00780c */ /* 0x000fe20003f05270 */
[----:B0-----:R-:W-:-:S12]  /*0640*/  ULOP3.LUT UP0, URZ, UR4, 0x1, URZ, 0xc0, !UPT ;  /* 0x0000000104ff7892 */ /* 0x001fd8000f80c0ff */
[----:B------:R-:W-:Y:S05]  /*0650*/  @!P0 BRA `(.L_x_194) ;  /* 0x0000000000848947 */ /* 0x000fea0003800000 */
[----:B------:R-:W0:Y:S01]  /*0660*/  LDCU.128 UR8, c[0x0][0x3c0] ;  /* 0x00007800ff0877ac */ /* 0x000e220008000c00 */
[----:B---3--:R-:W-:Y:S01]  /*0670*/  IADD3 R21, P0, PT, R31, R0, RZ ;  /* 0x000000001f157210 */ /* 0x008fe20007f1e0ff */
[----:B-----5:R-:W-:Y:S01]  /*0680*/  IMAD.MOV.U32 R23, RZ, RZ, 0x7fc00000 ;  /* 0x7fc00000ff177424 */ /* 0x020fe200078e00ff */
[----:B------:R-:W1:Y:S01]  /*0690*/  LDCU.128 UR12, c[0x0][0x3d0] ;  /* 0x00007a00ff0c77ac */ /* 0x000e620008000c00 */
[----:B------:R-:W-:Y:S02]  /*06a0*/  VIADD R0, R0, 0x2 ;  /* 0x0000000200007836 */ /* 0x000fe40000000000 */
[----:B------:R-:W-:Y:S01]  /*06b0*/  IMAD.X R2, RZ, RZ, R22, P0 ;  /* 0x000000ffff027224 */ /* 0x000fe200000e0616 */
[----:B------:R-:W2:Y:S01]  /*06c0*/  LDCU.128 UR16, c[0x0][0x3e0] ;  /* 0x00007c00ff1077ac */ /* 0x000ea20008000c00 */
[----:B------:R-:W-:-:S03]  /*06d0*/  IMAD.SHL.U32 R20, R21, 0x4, RZ ;  /* 0x0000000415147824 */ /* 0x000fc600078e00ff */
[----:B------:R-:W-:Y:S02]  /*06e0*/  SHF.L.U64.HI R21, R21, 0x2, R2 ;  /* 0x0000000215157819 */ /* 0x000fe40000010202 */
[C---:B0-----:R-:W-:Y:S02]  /*06f0*/  IADD3 R2, P0, PT, R20.reuse, UR8, RZ ;  /* 0x0000000814027c10 */ /* 0x041fe4000ff1e0ff */
[C---:B------:R-:W-:Y:S02]  /*0700*/  IADD3 R4, P1, PT, R20.reuse, UR10, RZ ;  /* 0x0000000a14047c10 */ /* 0x040fe4000ff3e0ff */
[C---:B------:R-:W-:Y:S02]  /*0710*/  IADD3.X R3, PT, PT, R21.reuse, UR9, RZ, P0, !PT ;  /* 0x0000000915037c10 */ /* 0x040fe400087fe4ff */
[----:B------:R-:W-:Y:S02]  /*0720*/  IADD3.X R5, PT, PT, R21, UR11, RZ, P1, !PT ;  /* 0x0000000b15057c10 */ /* 0x000fe40008ffe4ff */
[C---:B-1----:R-:W-:Y:S01]  /*0730*/  IADD3 R6, P0, PT, R20.reuse, UR12, RZ ;  /* 0x0000000c14067c10 */ /* 0x042fe2000ff1e0ff */
[----:B------:R0:W-:Y:S01]  /*0740*/  STG.E desc[UR6][R2.64], R23 ;  /* 0x0000001702007986 */ /* 0x0001e2000c101906 */
[----:B------:R-:W-:-:S02]  /*0750*/  IADD3 R16, P1, PT, R20, UR14, RZ ;  /* 0x0000000e14107c10 */ /* 0x000fc4000ff3e0ff */
[C---:B--2---:R-:W-:Y:S01]  /*0760*/  IADD3 R18, P2, PT, R20.reuse, UR16, RZ ;  /* 0x0000001014127c10 */ /* 0x044fe2000ff5e0ff */
[----:B------:R0:W-:Y:S01]  /*0770*/  STG.E desc[UR6][R4.64], R23 ;  /* 0x0000001704007986 */ /* 0x0001e2000c101906 */
[----:B------:R-:W-:Y:S02]  /*0780*/  IADD3 R20, P3, PT, R20, UR18, RZ ;  /* 0x0000001214147c10 */ /* 0x000fe4000ff7e0ff */
[C---:B------:R-:W-:Y:S02]  /*0790*/  IADD3.X R7, PT, PT, R21.reuse, UR13, RZ, P0, !PT ;  /* 0x0000000d15077c10 */ /* 0x040fe400087fe4ff */
[C---:B------:R-:W-:Y:S02]  /*07a0*/  IADD3.X R17, PT, PT, R21.reuse, UR15, RZ, P1, !PT ;  /* 0x0000000f15117c10 */ /* 0x040fe40008ffe4ff */
[C---:B------:R-:W-:Y:S01]  /*07b0*/  IADD3.X R19, PT, PT, R21.reuse, UR17, RZ, P2, !PT ;  /* 0x0000001115137c10 */ /* 0x040fe200097fe4ff */
[----:B------:R0:W-:Y:S01]  /*07c0*/  STG.E desc[UR6][R6.64], R23 ;  /* 0x0000001706007986 */ /* 0x0001e2000c101906 */
[----:B------:R-:W-:-:S03]  /*07d0*/  IADD3.X R21, PT, PT, R21, UR19, RZ, P3, !PT ;  /* 0x0000001315157c10 */ /* 0x000fc60009ffe4ff */
        /* <DEDUP_REMOVED lines=8> */
[----:B------:R0:W-:Y:S02]  /*0860*/  STG.E desc[UR6][R20.64+0x4], R23 ;  /* 0x0000041714007986 */ /* 0x0001e4000c101906 */
.L_x_194:
[----:B------:R-:W-:Y:S05]  /*0870*/  BRA.U !UP0, `(.L_x_191) ;  /* 0x0000002d08687547 */ /* 0x000fea000b800000 */
[----:B------:R-:W1:Y:S01]  /*0880*/  LDCU.128 UR8, c[0x0][0x3c0] ;  /* 0x00007800ff0877ac */ /* 0x000e620008000c00 */
[----:B------:R-:W-:Y:S01]  /*0890*/  IADD3 R0, P0, PT, R31, R0, RZ ;  /* 0x000000001f007210 */ /* 0x000fe20007f1e0ff */
[----:B0--3-5:R-:W-:Y:S01]  /*08a0*/  IMAD.MOV.U32 R23, RZ, RZ, 0x7fc00000 ;  /* 0x7fc00000ff177424 */ /* 0x029fe200078e00ff */
[----:B------:R-:W0:Y:S03]  /*08b0*/  LDCU.128 UR12, c[0x0][0x3d0] ;  /* 0x00007a00ff0c77ac */ /* 0x000e260008000c00 */
[----:B------:R-:W-:Y:S01]  /*08c0*/  IMAD.X R3, RZ, RZ, R22, P0 ;  /* 0x000000ffff037224 */ /* 0x000fe200000e0616 */
[----:B------:R-:W2:Y:S01]  /*08d0*/  LDCU.128 UR16, c[0x0][0x3e0] ;  /* 0x00007c00ff1077ac */ /* 0x000ea20008000c00 */
[----:B------:R-:W-:-:S03]  /*08e0*/  IMAD.SHL.U32 R20, R0, 0x4, RZ ;  /* 0x0000000400147824 */ /* 0x000fc600078e00ff */
[----:B------:R-:W-:Y:S02]  /*08f0*/  SHF.L.U64.HI R0, R0, 0x2, R3 ;  /* 0x0000000200007819 */ /* 0x000fe40000010203 */
[C---:B-1----:R-:W-:Y:S02]  /*0900*/  IADD3 R2, P0, PT, R20.reuse, UR8, RZ ;  /* 0x0000000814027c10 */ /* 0x042fe4000ff1e0ff */
[----:B------:R-:W-:Y:S02]  /*0910*/  IADD3 R4, P1, PT, R20, UR10, RZ ;  /* 0x0000000a14047c10 */ /* 0x000fe4000ff3e0ff */
[C---:B------:R-:W-:Y:S02]  /*0920*/  IADD3.X R3, PT, PT, R0.reuse, UR9, RZ, P0, !PT ;  /* 0x0000000900037c10 */ /* 0x040fe400087fe4ff */
[----:B------:R-:W-:Y:S02]  /*0930*/  IADD3.X R5, PT, PT, R0, UR11, RZ, P1, !PT ;  /* 0x0000000b00057c10 */ /* 0x000fe40008ffe4ff */
[C---:B0-----:R-:W-:Y:S01]  /*0940*/  IADD3 R6, P0, PT, R20.reuse, UR12, RZ ;  /* 0x0000000c14067c10 */ /* 0x041fe2000ff1e0ff */
        /* <DEDUP_REMOVED lines=12> */
[----:B------:R1:W-:Y:S01]  /*0a10*/  STG.E desc[UR6][R20.64], R23 ;  /* 0x0000001714007986 */ /* 0x0003e2000c101906 */
[----:B------:R-:W-:Y:S05]  /*0a20*/  BRA `(.L_x_191) ;  /* 0x0000002800fc7947 */ /* 0x000fea0003800000 */
.L_x_190:
[----:B------:R-:W0:Y:S01]  /*0a30*/  LDC.64 R16, c[0x0][0x3b0] ;  /* 0x0000ec00ff107b82 */ /* 0x000e220000000a00 */
[----:B------:R-:W-:Y:S01]  /*0a40*/  VIMNMX.U32 R5, PT, PT, R7, R0, !PT ;  /* 0x0000000007057248 */ /* 0x000fe20007fe0000 */
[----:B------:R-:W-:Y:S06]  /*0a50*/  BSSY.RECONVERGENT B1, `(.L_x_195) ;  /* 0x00000a3000017945 */ /* 0x000fec0003800200 */
[----:B------:R-:W1:Y:S08]  /*0a60*/  LDC.64 R46, c[0x0][0x3e0] ;  /* 0x0000f800ff2e7b82 */ /* 0x000e700000000a00 */
[----:B------:R-:W2:Y:S08]  /*0a70*/  LDC.64 R44, c[0x0][0x3e8] ;  /* 0x0000fa00ff2c7b82 */ /* 0x000eb00000000a00 */
[----:B------:R-:W3:Y:S01]  /*0a80*/  LDC.64 R42, c[0x0][0x3c0] ;  /* 0x0000f000ff2a7b82 */ /* 0x000ee20000000a00 */
[----:B0-----:R-:W-:-:S02]  /*0a90*/  IMAD.IADD R6, R5, 0x1, R16 ;  /* 0x0000000105067824 */ /* 0x001fc400078e0210 */
[----:B------:R-:W-:-:S03]  /*0aa0*/  IMAD R48, R10, R17, RZ ;  /* 0x000000110a307224 */ /* 0x000fc600078e02ff */
[----:B------:R-:W-:Y:S01]  /*0ab0*/  VIADDMNMX R5, R6, 0xffffffff, R17, PT ;  /* 0xffffffff06057846 */ /* 0x000fe20003800111 */
[----:B------:R-:W-:Y:S01]  /*0ac0*/  IMAD.WIDE R48, R48, 0x4, RZ ;  /* 0x0000000430307825 */ /* 0x000fe200078e02ff */
[----:B------:R-:W0:Y:S02]  /*0ad0*/  LDC.64 R20, c[0x0][0x3c8] ;  /* 0x0000f200ff147b82 */ /* 0x000e240000000a00 */
[----:B------:R-:W-:Y:S02]  /*0ae0*/  ISETP.GE.AND P0, PT, R5, 0x1, PT ;  /* 0x000000010500780c */ /* 0x000fe40003f06270 */
[----:B-1----:R-:W-:-:S04]  /*0af0*/  IADD3 R30, P5, PT, R48, R46, RZ ;  /* 0x0000002e301e7210 */ /* 0x002fc80007fbe0ff */
[----:B------:R-:W1:Y:S01]  /*0b00*/  LDC.64 R18, c[0x0][0x3d0] ;  /* 0x0000f400ff127b82 */ /* 0x000e620000000a00 */
[----:B--2---:R-:W-:Y:S01]  /*0b10*/  IADD3 R32, P6, PT, R48, R44, RZ ;  /* 0x0000002c30207210 */ /* 0x004fe20007fde0ff */
[----:B------:R-:W-:-:S04]  /*0b20*/  IMAD.X R31, R49, 0x1, R47, P5 ;  /* 0x00000001311f7824 */ /* 0x000fc800028e062f */
[----:B------:R-:W-:Y:S02]  /*0b30*/  IMAD.X R33, R49, 0x1, R45, P6 ;  /* 0x0000000131217824 */ /* 0x000fe400030e062d */
[----:B------:R-:W2:Y:S01]  /*0b40*/  LDC.64 R2, c[0x0][0x3d8] ;  /* 0x0000f600ff027b82 */ /* 0x000ea20000000a00 */
[----:B---3--:R-:W-:-:S05]  /*0b50*/  IADD3 R34, P1, PT, R48, R42, RZ ;  /* 0x0000002a30227210 */ /* 0x008fca0007f3e0ff */
[----:B------:R-:W-:Y:S01]  /*0b60*/  IMAD.X R35, R49, 0x1, R43, P1 ;  /* 0x0000000131237824 */ /* 0x000fe200008e062b */
[----:B0-----:R-:W-:-:S05]  /*0b70*/  IADD3 R36, P2, PT, R48, R20, RZ ;  /* 0x0000001430247210 */ /* 0x001fca0007f5e0ff */
[----:B------:R-:W-:Y:S01]  /*0b80*/  IMAD.X R37, R49, 0x1, R21, P2 ;  /* 0x0000000131257824 */ /* 0x000fe200010e0615 */
[----:B-1----:R-:W-:-:S05]  /*0b90*/  IADD3 R38, P3, PT, R48, R18, RZ ;  /* 0x0000001230267210 */ /* 0x002fca0007f7e0ff */
[----:B------:R-:W-:Y:S01]  /*0ba0*/  IMAD.X R39, R49, 0x1, R19, P3 ;  /* 0x0000000131277824 */ /* 0x000fe200018e0613 */
[----:B--2---:R-:W-:-:S05]  /*0bb0*/  IADD3 R40, P4, PT, R48, R2, RZ ;  /* 0x0000000230287210 */ /* 0x004fca0007f9e0ff */
[----:B------:R-:W-:Y:S01]  /*0bc0*/  IMAD.X R41, R49, 0x1, R3, P4 ;  /* 0x0000000131297824 */ /* 0x000fe200020e0603 */
[----:B------:R-:W-:Y:S07]  /*0bd0*/  @!P0 BRA `(.L_x_196) ;  /* 0x0000000800288947 */ /* 0x000fee0003800000 */
[C---:B------:R-:W-:Y:S01]  /*0be0*/  ISETP.GE.U32.AND P1, PT, R5.reuse, 0x8, PT ;  /* 0x000000080500780c */ /* 0x040fe20003f26070 */
[----:B------:R-:W-:Y:S01]  /*0bf0*/  BSSY.RECONVERGENT B2, `(.L_x_197) ;  /* 0x000004b000027945 */ /* 0x000fe20003800200 */
[----:B------:R-:W-:Y:S01]  /*0c00*/  LOP3.LUT R60, R5, 0x7, RZ, 0xc0, !PT ;  /* 0x00000007053c7812 */ /* 0x000fe200078ec0ff */
[----:B------:R-:W-:-:S03]  /*0c10*/  IMAD.MOV.U32 R61, RZ, RZ, RZ ;  /* 0x000000ffff3d7224 */ /* 0x000fc600078e00ff */
[----:B------:R-:W-:-:S07]  /*0c20*/  ISETP.NE.AND P0, PT, R60, RZ, PT ;  /* 0x000000ff3c00720c */ /* 0x000fce0003f05270 */
[----:B------:R-:W-:Y:S06]  /*0c30*/  @!P1 BRA `(.L_x_198) ;  /* 0x0000000400189947 */ /* 0x000fec0003800000 */
[----:B------:R-:W-:Y:S01]  /*0c40*/  LOP3.LUT R61, R5, 0x7ffffff8, RZ, 0xc0, !PT ;  /* 0x7ffffff8053d7812 */ /* 0x000fe200078ec0ff */
[----:B------:R-:W-:Y:S02]  /*0c50*/  IMAD.MOV.U32 R63, RZ, RZ, R48 ;  /* 0x000000ffff3f7224 */ /* 0x000fe400078e0030 */
[----:B------:R-:W-:Y:S02]  /*0c60*/  IMAD.MOV.U32 R22, RZ, RZ, R49 ;  /* 0x000000ffff167224 */ /* 0x000fe400078e0031 */
[----:B------:R-:W-:-:S07]  /*0c70*/  IMAD.MOV R4, RZ, RZ, -R61 ;  /* 0x000000ffff047224 */ /* 0x000fce00078e0a3d */
.L_x_199:
[C---:B0-----:R-:W-:Y:S01]  /*0c80*/  IADD3 R48, P1, P2, R63.reuse, 0x10, R42 ;  /* 0x000000103f307810 */ /* 0x041fe20007a3e02a */
[----:B------:R-:W-:Y:S01]  /*0c90*/  IMAD.MOV.U32 R65, RZ, RZ, 0x7fc00000 ;  /* 0x7fc00000ff417424 */ /* 0x000fe200078e00ff */
[C---:B------:R-:W-:Y:S01]  /*0ca0*/  IADD3 R50, P5, P6, R63.reuse, 0x10, R20 ;  /* 0x000000103f327810 */ /* 0x040fe20007ebe014 */
[----:B------:R-:W-:Y:S01]  /*0cb0*/  VIADD R4, R4, 0x8 ;  /* 0x0000000804047836 */ /* 0x000fe20000000000 */
[C---:B------:R-:W-:Y:S02]  /*0cc0*/  IADD3 R52, P3, P4, R63.reuse, 0x10, R18 ;  /* 0x000000103f347810 */ /* 0x040fe40007c7e012 */
[C---:B------:R-:W-:Y:S02]  /*0cd0*/  IADD3.X R49, PT, PT, R22.reuse, R43, RZ, P1, P2 ;  /* 0x0000002b16317210 */ /* 0x040fe40000fe44ff */
[C---:B------:R-:W-:Y:S02]  /*0ce0*/  IADD3 R54, P2, P1, R63.reuse, 0x10, R2 ;  /* 0x000000103f367810 */ /* 0x040fe4000795e002 */
[----:B------:R-:W-:Y:S01]  /*0cf0*/  IADD3.X R51, PT, PT, R22, R21, RZ, P5, P6 ;  /* 0x0000001516337210 */ /* 0x000fe20002fec4ff */
[----:B------:R0:W-:Y:S01]  /*0d00*/  STG.E desc[UR6][R48.64+-0x10], R65 ;  /* 0xfffff04130007986 */ /* 0x0001e2000c101906 */
[----:B------:R-:W-:-:S02]  /*0d10*/  IADD3 R56, P5, P6, R63, 0x10, R46 ;  /* 0x000000103f387810 */ /* 0x000fc40007ebe02e */
[C---:B------:R-:W-:Y:S01]  /*0d20*/  IADD3.X R53, PT, PT, R22.reuse, R19, RZ, P3, P4 ;  /* 0x0000001316357210 */ /* 0x040fe20001fe84ff */
[----:B------:R0:W-:Y:S01]  /*0d30*/  STG.E desc[UR6][R50.64+-0x10], R65 ;  /* 0xfffff04132007986 */ /* 0x0001e2000c101906 */
[----:B------:R-:W-:Y:S02]  /*0d40*/  IADD3 R58, P3, P4, R63, 0x1c, R44 ;  /* 0x0000001c3f3a7810 */ /* 0x000fe40007c7e02c */
[C---:B------:R-:W-:Y:S01]  /*0d50*/  IADD3.X R55, PT, PT, R22.reuse, R3, RZ, P2, P1 ;  /* 0x0000000316377210 */ /* 0x040fe200017e24ff */
[----:B------:R0:W-:Y:S01]  /*0d60*/  STG.E desc[UR6][R52.64+-0x10], R65 ;  /* 0xfffff04134007986 */ /* 0x0001e2000c101906 */
[C---:B------:R-:W-:Y:S02]  /*0d70*/  IADD3.X R57, PT, PT, R22.reuse, R47, RZ, P5, P6 ;  /* 0x0000002f16397210 */ /* 0x040fe40002fec4ff */
[----:B------:R-:W-:Y:S01]  /*0d80*/  IADD3.X R59, PT, PT, R22, R45, RZ, P3, P4 ;  /* 0x0000002d163b7210 */ /* 0x000fe20001fe84ff */
[----:B------:R0:W-:Y:S01]  /*0d90*/  STG.E desc[UR6][R54.64+-0x10], R65 ;  /* 0xfffff04136007986 */ /* 0x0001e2000c101906 */
[----:B------:R-:W-:-:S02]  /*0da0*/  ISETP.NE.AND P1, PT, R4, RZ, PT ;  /* 0x000000ff0400720c */ /* 0x000fc40003f25270 */
[----:B------:R-:W-:Y:S01]  /*0db0*/  IADD3 R63, P2, PT, R63, 0x20, RZ ;  /* 0x000000203f3f7810 */ /* 0x000fe20007f5e0ff */
[----:B------:R0:W-:Y:S04]  /*0dc0*/  STG.E desc[UR6][R56.64+-0x10], R65 ;  /* 0xfffff04138007986 */ /* 0x0001e8000c101906 */
[----:B------:R0:W-:Y:S01]  /*0dd0*/  STG.E desc[UR6][R58.64+-0x1c], R65 ;  /* 0xffffe4413a007986 */ /* 0x0001e2000c101906 */
[----:B------:R-:W-:-:S03]  /*0de0*/  IMAD.X R22, RZ, RZ, R22, P2 ;  /* 0x000000ffff167224 */ /* 0x000fc600010e0616 */
        /* <DEDUP_REMOVED lines=43> */
.L_x_198:
[----:B------:R-:W-:Y:S05]  /*10a0*/  BSYNC.RECONVERGENT B2 ;  /* 0x0000000000027941 */ /* 0x000fea0003800200 */
.L_x_197:
[----:B------:R-:W-:Y:S05]  /*10b0*/  @!P0 BRA `(.L_x_196) ;  /* 0x0000000000f08947 */ /* 0x000fea0003800000 */
[----:B0-----:R-:W-:Y:S01]  /*10c0*/  IMAD.MOV.U32 R49, RZ, RZ, 0x7fc00000 ;  /* 0x7fc00000ff317424 */ /* 0x001fe200078e00ff */
[----:B------:R-:W-:Y:S01]  /*10d0*/  ISETP.NE.AND P0, PT, R60, 0x1, PT ;  /* 0x000000013c00780c */ /* 0x000fe20003f05270 */
[----:B------:R-:W-:-:S04]  /*10e0*/  IMAD.WIDE.U32 R2, R61, 0x4, R34 ;  /* 0x000000043d027825 */ /* 0x000fc800078e0022 */
[C---:B------:R-:W-:Y:S01]  /*10f0*/  IMAD.WIDE.U32 R18, R61.reuse, 0x4, R36 ;  /* 0x000000043d127825 */ /* 0x040fe200078e0024 */
[----:B------:R1:W-:Y:S03]  /*1100*/  STG.E desc[UR6][R2.64], R49 ;  /* 0x0000003102007986 */ /* 0x0003e6000c101906 */
[C---:B------:R-:W-:Y:S01]  /*1110*/  IMAD.WIDE.U32 R20, R61.reuse, 0x4, R38 ;  /* 0x000000043d147825 */ /* 0x040fe200078e0026 */
[----:B------:R1:W-:Y:S03]  /*1120*/  STG.E desc[UR6][R18.64], R49 ;  /* 0x0000003112007986 */ /* 0x0003e6000c101906 */
[C---:B------:R-:W-:Y:S01]  /*1130*/  IMAD.WIDE.U32 R42, R61.reuse, 0x4, R40 ;  /* 0x000000043d2a7825 */ /* 0x040fe200078e0028 */
[----:B------:R1:W-:Y:S03]  /*1140*/  STG.E desc[UR6][R20.64], R49 ;  /* 0x0000003114007986 */ /* 0x0003e6000c101906 */
[C---:B------:R-:W-:Y:S01]  /*1150*/  IMAD.WIDE.U32 R44, R61.reuse, 0x4, R30 ;  /* 0x000000043d2c7825 */ /* 0x040fe200078e001e */
[----:B------:R1:W-:Y:S03]  /*1160*/  STG.E desc[UR6][R42.64], R49 ;  /* 0x000000312a007986 */ /* 0x0003e6000c101906 */
[----:B------:R-:W-:Y:S01]  /*1170*/  IMAD.WIDE.U32 R46, R61, 0x4, R32 ;  /* 0x000000043d2e7825 */ /* 0x000fe200078e0020 */
[----:B------:R1:W-:Y:S04]  /*1180*/  STG.E desc[UR6][R44.64], R49 ;  /* 0x000000312c007986 */ /* 0x0003e8000c101906 */
[----:B------:R1:W-:Y:S01]  /*1190*/  STG.E desc[UR6][R46.64], R49 ;  /* 0x000000312e007986 */ /* 0x0003e2000c101906 */
[----:B------:R-:W-:Y:S05]  /*11a0*/  @!P0 BRA `(.L_x_196) ;  /* 0x0000000000b48947 */ /* 0x000fea0003800000 */
[----:B------:R2:W-:Y:S01]  /*11b0*/  STG.E desc[UR6][R2.64+0x4], R49 ;  /* 0x0000043102007986 */ /* 0x0005e2000c101906 */
[----:B------:R-:W-:-:S03]  /*11c0*/  ISETP.NE.AND P0, PT, R60, 0x2, PT ;  /* 0x000000023c00780c */ /* 0x000fc60003f05270 */
[----:B------:R2:W-:Y:S04]  /*11d0*/  STG.E desc[UR6][R18.64+0x4], R49 ;  /* 0x0000043112007986 */ /* 0x0005e8000c101906 */
[----:B------:R2:W-:Y:S04]  /*11e0*/  STG.E desc[UR6][R20.64+0x4], R49 ;  /* 0x0000043114007986 */ /* 0x0005e8000c101906 */
[----:B------:R2:W-:Y:S04]  /*11f0*/  STG.E desc[UR6][R42.64+0x4], R49 ;  /* 0x000004312a007986 */ /* 0x0005e8000c101906 */
        /* <DEDUP_REMOVED lines=27> */
[----:B------:R-:W-:Y:S01]  /*13b0*/  ISETP.NE.AND P0, PT, R60, 0x6, PT ;  /* 0x000000063c00780c */ /* 0x000fe20003f05270 */
[----:B------:R0:W-:Y:S04]  /*13c0*/  STG.E desc[UR6][R2.64+0x14], R49 ;  /* 0x0000143102007986 */ /* 0x0001e8000c101906 */
[----:B------:R0:W-:Y:S04]  /*13d0*/  STG.E desc[UR6][R18.64+0x14], R49 ;  /* 0x0000143112007986 */ /* 0x0001e8000c101906 */
[----:B------:R0:W-:Y:S04]  /*13e0*/  STG.E desc[UR6][R20.64+0x14], R49 ;  /* 0x0000143114007986 */ /* 0x0001e8000c101906 */
[----:B------:R0:W-:Y:S04]  /*13f0*/  STG.E desc[UR6][R42.64+0x14], R49 ;  /* 0x000014312a007986 */ /* 0x0001e8000c101906 */
[----:B------:R0:W-:Y:S04]  /*1400*/  STG.E desc[UR6][R44.64+0x14], R49 ;  /* 0x000014312c007986 */ /* 0x0001e8000c101906 */
[----:B------:R0:W-:Y:S04]  /*1410*/  STG.E desc[UR6][R46.64+0x14], R49 ;  /* 0x000014312e007986 */ /* 0x0001e8000c101906 */
[----:B------:R0:W-:Y:S04]  /*1420*/  @P0 STG.E desc[UR6][R2.64+0x18], R49 ;  /* 0x0000183102000986 */ /* 0x0001e8000c101906 */
[----:B------:R0:W-:Y:S04]  /*1430*/  @P0 STG.E desc[UR6][R18.64+0x18], R49 ;  /* 0x0000183112000986 */ /* 0x0001e8000c101906 */
[----:B------:R0:W-:Y:S04]  /*1440*/  @P0 STG.E desc[UR6][R20.64+0x18], R49 ;  /* 0x0000183114000986 */ /* 0x0001e8000c101906 */
[----:B------:R0:W-:Y:S04]  /*1450*/  @P0 STG.E desc[UR6][R42.64+0x18], R49 ;  /* 0x000018312a000986 */ /* 0x0001e8000c101906 */
[----:B------:R0:W-:Y:S04]  /*1460*/  @P0 STG.E desc[UR6][R44.64+0x18], R49 ;  /* 0x000018312c000986 */ /* 0x0001e8000c101906 */
[----:B------:R0:W-:Y:S02]  /*1470*/  @P0 STG.E desc[UR6][R46.64+0x18], R49 ;  /* 0x000018312e000986 */ /* 0x0001e4000c101906 */
.L_x_196:
[----:B------:R-:W-:Y:S05]  /*1480*/  BSYNC.RECONVERGENT B1 ;  /* 0x0000000000017941 */ /* 0x000fea0003800200 */
.L_x_195:
[----:B------:R-:W-:-:S13]  /*1490*/  ISETP.GT.AND P0, PT, R6, R17, PT ;  /* 0x000000110600720c */ /* 0x000fda0003f04270 */
[----:B------:R-:W-:Y:S05]  /*14a0*/  @P0 BRA `(.L_x_191) ;  /* 0x00000020005c0947 */ /* 0x000fea0003800000 */
[----:B------:R-:W-:Y:S01]  /*14b0*/  BSSY.RECONVERGENT B1, `(.L_x_200) ;  /* 0x000000c000017945 */ /* 0x000fe20003800200 */
[----:B------:R-:W-:Y:S01]  /*14c0*/  IMAD.MOV.U32 R4, RZ, RZ, RZ ;  /* 0x000000ffff047224 */ /* 0x000fe200078e00ff */
[----:B01234-:R-:W-:-:S07]  /*14d0*/  CS2R R2, SRZ ;  /* 0x0000000000027805 */ /* 0x01ffce000001ff00 */
.L_x_201:
[----:B------:R-:W-:-:S04]  /*14e0*/  IMAD.WIDE.U32 R18, R3, 0x4, R24 ;  /* 0x0000000403127825 */ /* 0x000fc800078e0018 */
[C---:B------:R-:W-:Y:S02]  /*14f0*/  IMAD.WIDE.U32 R20, R3.reuse, 0x4, R26 ;  /* 0x0000000403147825 */ /* 0x040fe400078e001a */
[----:B------:R-:W2:Y:S04]  /*1500*/  LDG.E.CONSTANT R19, desc[UR6][R18.64] ;  /* 0x0000000612137981 */ /* 0x000ea8000c1e9900 */
[----:B------:R-:W3:Y:S01]  /*1510*/  LDG.E.CONSTANT R21, desc[UR6][R20.64] ;  /* 0x0000000614157981 */ /* 0x000ee2000c1e9900 */
[----:B------:R-:W-:-:S05]  /*1520*/  VIADD R3, R3, 0x1 ;  /* 0x0000000103037836 */ /* 0x000fca0000000000 */
[----:B------:R-:W-:Y:S01]  /*1530*/  ISETP.NE.AND P0, PT, R3, R7, PT ;  /* 0x000000070300720c */ /* 0x000fe20003f05270 */
[----:B--2---:R-:W-:Y:S01]  /*1540*/  FADD R2, R19, R2 ;  /* 0x0000000213027221 */ /* 0x004fe20000000000 */
[----:B---3--:R-:W-:-:S11]  /*1550*/  FADD R4, R21, R4 ;  /* 0x0000000415047221 */ /* 0x008fd60000000000 */
[----:B------:R-:W-:Y:S05]  /*1560*/  @P0 BRA `(.L_x_201) ;  /* 0xfffffffc00dc0947 */ /* 0x000fea000383ffff */
[----:B------:R-:W-:Y:S05]  /*1570*/  BSYNC.RECONVERGENT B1 ;  /* 0x0000000000017941 */ /* 0x000fea0003800200 */
.L_x_200:
[----:B------:R-:W-:Y:S01]  /*1580*/  IMAD.IADD R20, R7, 0x1, R16 ;  /* 0x0000000107147824 */ /* 0x000fe200078e0210 */
[----:B------:R-:W-:Y:S01]  /*1590*/  I2FP.F32.U32 R21, R0 ;  /* 0x0000000000157245 */ /* 0x000fe20000201000 */
[----:B------:R-:W-:Y:S03]  /*15a0*/  BSSY.RECONVERGENT B1, `(.L_x_202) ;  /* 0x0000018000017945 */ /* 0x000fe60003800200 */
[----:B------:R-:W-:Y:S01]  /*15b0*/  ISETP.GT.AND P0, PT, R20, R5, PT ;  /* 0x000000051400720c */ /* 0x000fe20003f04270 */
[----:B------:R-:W-:-:S05]  /*15c0*/  VIADD R3, R21, 0x1800000 ;  /* 0x0180000015037836 */ /* 0x000fca0000000000 */
[----:B------:R-:W-:-:S04]  /*15d0*/  LOP3.LUT R3, R3, 0x7f800000, RZ, 0xc0, !PT ;  /* 0x7f80000003037812 */ /* 0x000fc800078ec0ff */
[----:B------:R-:W-:-:S03]  /*15e0*/  ISETP.GT.U32.AND P1, PT, R3, 0x1ffffff, PT ;  /* 0x01ffffff0300780c */ /* 0x000fc60003f24070 */
[----:B------:R-:W-:Y:S10]  /*15f0*/  @P0 BRA `(.L_x_203) ;  /* 0x0000000000480947 */ /* 0x000ff40003800000 */
[----:B------:R-:W0:Y:S08]  /*1600*/  LDC.64 R16, c[0x0][0x380] ;  /* 0x0000e000ff107b82 */ /* 0x000e300000000a00 */
[----:B------:R-:W1:Y:S02]  /*1610*/  LDC.64 R18, c[0x0][0x388] ;  /* 0x0000e200ff127b82 */ /* 0x000e640000000a00 */
.L_x_204:
[C---:B------:R-:W-:Y:S02]  /*1620*/  IMAD.IADD R49, R20.reuse, 0x1, -R7 ;  /* 0x0000000114317824 */ /* 0x040fe400078e0a07 */
[----:B0-----:R-:W-:-:S04]  /*1630*/  IMAD.WIDE R42, R20, 0x4, R16 ;  /* 0x00000004142a7825 */ /* 0x001fc800078e0210 */
[C---:B-1----:R-:W-:Y:S02]  /*1640*/  IMAD.WIDE R46, R20.reuse, 0x4, R18 ;  /* 0x00000004142e7825 */ /* 0x042fe400078e0212 */
        /* <DEDUP_REMOVED lines=13> */
.L_x_203:
[----:B------:R-:W-:Y:S05]  /*1720*/  BSYNC.RECONVERGENT B1 ;  /* 0x0000000000017941 */ /* 0x000fea0003800200 */
.L_x_202:
[----:B------:R-:W-:Y:S04]  /*1730*/  BSSY.RECONVERGENT B1, `(.L_x_205) ;  /* 0x000000a000017945 */ /* 0x000fe80003800200 */
[----:B------:R-:W-:Y:S05]  /*1740*/  @P1 BRA `(.L_x_206) ;  /* 0x0000000000101947 */ /* 0x000fea0003800000 */
[----:B------:R-:W-:-:S07]  /*1750*/  MOV R44, 0x1770 ;  /* 0x00001770002c7802 */ /* 0x000fce0000000f00 */
[----:B-----5:R-:W-:Y:S05]  /*1760*/  CALL.REL.NOINC `($__internal_2_$__cuda_sm20_rcp_rn_f32_slowpath) ;  /* 0x0000001c00c47944 */ /* 0x020fea0003c00000 */
[----:B------:R-:W-:Y:S01]  /*1770*/  IMAD.MOV.U32 R3, RZ, RZ, R22 ;  /* 0x000000ffff037224 */ /* 0x000fe200078e0016 */
[----:B------:R-:W-:Y:S06]  /*1780*/  BRA `(.L_x_207) ;  /* 0x0000000000107947 */ /* 0x000fec0003800000 */
.L_x_206:
[----:B------:R-:W0:Y:S02]  /*1790*/  MUFU.RCP R16, R21 ;  /* 0x0000001500107308 */ /* 0x000e240000001000 */
[----:B0-----:R-:W-:-:S04]  /*17a0*/  FFMA R3, R21, R16, -1 ;  /* 0xbf80000015037423 */ /* 0x001fc80000000010 */
[----:B------:R-:W-:-:S04]  /*17b0*/  FADD.FTZ R3, -R3, -RZ ;  /* 0x800000ff03037221 */ /* 0x000fc80000010100 */
[----:B------:R-:W-:-:S07]  /*17c0*/  FFMA R3, R16, R3, R16 ;  /* 0x0000000310037223 */ /* 0x000fce0000000010 */
.L_x_207:
[----:B------:R-:W-:Y:S05]  /*17d0*/  BSYNC.RECONVERGENT B1 ;  /* 0x0000000000017941 */ /* 0x000fea0003800200 */
.L_x_205:
[----:B------:R-:W2:Y:S01]  /*17e0*/  LDG.E.CONSTANT R20, desc[UR6][R24.64] ;  /* 0x0000000618147981 */ /* 0x000ea2000c1e9900 */
[----:B------:R-:W0:Y:S03]  /*17f0*/  LDCU UR4, c[0x0][0x3b0] ;  /* 0x00007600ff0477ac */ /* 0x000e260008000800 */
[----:B------:R-:W2:Y:S04]  /*1800*/  LDG.E.CONSTANT R19, desc[UR6][R26.64] ;  /* 0x000000061a137981 */ /* 0x000ea8000c1e9900 */
[----:B------:R1:W5:Y:S01]  /*1810*/  LDG.E.CONSTANT R16, desc[UR6][R28.64] ;  /* 0x000000061c107981 */ /* 0x000362000c1e9900 */
[----:B------:R-:W-:Y:S01]  /*1820*/  BSSY.RECONVERGENT B1, `(.L_x_208) ;  /* 0x000006c000017945 */ /* 0x000fe20003800200 */
[----:B0-----:R-:W-:-:S04]  /*1830*/  VIADD R18, R0, UR4 ;  /* 0x0000000400127c36 */ /* 0x001fc80008000000 */
[----:B------:R-:W-:-:S05]  /*1840*/  VIADD R17, R18, 0xffffffff ;  /* 0xffffffff12117836 */ /* 0x000fca0000000000 */
        /* <DEDUP_REMOVED lines=8> */
[----:B------:R-:W-:Y:S01]  /*18d0*/  ISETP.GE.U32.AND P0, PT, R0, 0x3, PT ;  /* 0x000000030000780c */ /* 0x000fe20003f06070 */
[----:B0-----:R-:W-:-:S10]  /*18e0*/  IMAD.U32 R0, RZ, RZ, UR4 ;  /* 0x00000004ff007e24 */ /* 0x001fd4000f8e00ff */
        /* <DEDUP_REMOVED lines=11> */
[----:B------:R-:W-:Y:S01]  /*19a0*/  FSEL R45, |R45|, R0, P1 ;  /* 0x000000002d2d7208 */ /* 0x000fe20000800200 */
[----:B------:R-:W-:-:S04]  /*19b0*/  IMAD.MOV.U32 R0, RZ, RZ, R13 ;  /* 0x000000ffff007224 */ /* 0x000fc800078e000d */
        /* <DEDUP_REMOVED lines=23> */
[----:B------:R-:W-:Y:S01]  /*1b30*/  @P3 FSEL R51, |R51|, R22, P2 ;  /* 0x0000001633333208 */ /* 0x000fe20001000200 */
[----:B------:R-:W-:Y:S02]  /*1b40*/  IMAD.MOV.U32 R0, RZ, RZ, R12 ;  /* 0x000000ffff007224 */ /* 0x000fe400078e000c */
[----:B------:R-:W-:Y:S02]  /*1b50*/  @P3 IMAD.MOV.U32 R0, RZ, RZ, R11 ;  /* 0x000000ffff003224 */ /* 0x000fe400078e000b */
[----:B0-----:R-:W-:-:S07]  /*1b60*/  @P3 FADD R20, R20, R51 ;  /* 0x0000003314143221 */ /* 0x001fce0000000000 */
.L_x_211:
[----:B------:R-:W-:Y:S05]  /*1b70*/  BSYNC.RECONVERGENT B2 ;  /* 0x0000000000027941 */ /* 0x000fea0003800200 */
.L_x_210:
[----:B------:R-:W-:Y:S05]  /*1b80*/  @!P0 BRA `(.L_x_209) ;  /* 0x0000000000d48947 */ /* 0x000fea0003800000 */
.L_x_212:
        /* <DEDUP_REMOVED lines=14> */
[----:B------:R-:W2:Y:S04]  /*1c70*/  LDG.E.CONSTANT R58, desc[UR6][R44.64+0x10] ;  /* 0x000010062c3a7981 */ /* 0x000ea8000c1e9900 */
[----:B------:R-:W2:Y:S04]  /*1c80*/  LDG.E.CONSTANT R59, desc[UR6][R46.64+0x10] ;  /* 0x000010062e3b7981 */ /* 0x000ea8000c1e9900 */
[----:B------:R-:W2:Y:S01]  /*1c90*/  LDG.E.CONSTANT R57, desc[UR6][R42.64+0xc] ;  /* 0x00000c062a397981 */ /* 0x000ea2000c1e9900 */
[----:B------:R-:W-:-:S02]  /*1ca0*/  VIADD R0, R0, 0x4 ;  /* 0x0000000400007836 */ /* 0x000fc40000000000 */
[C---:B---3-5:R-:W-:Y:S01]  /*1cb0*/  FADD R48, R19.reuse, -R16 ;  /* 0x8000001013307221 */ /* 0x068fe20000000000 */
[----:B----4-:R-:W-:Y:S01]  /*1cc0*/  FADD R19, R19, -R22 ;  /* 0x8000001613137221 */ /* 0x010fe20000000000 */
[----:B------:R-:W-:Y:S02]  /*1cd0*/  FADD R50, R22, -R16 ;  /* 0x8000001016327221 */ /* 0x000fe40000000000 */
[----:B------:R0:W5:Y:S02]  /*1ce0*/  LDG.E.CONSTANT R16, desc[UR6][R42.64+0x10] ;  /* 0x000010062a107981 */ /* 0x000164000c1e9900 */
[-C--:B------:R-:W-:Y:S01]  /*1cf0*/  FSETP.GT.AND P0, PT, |R48|, R19.reuse, PT ;  /* 0x000000133000720b */ /* 0x080fe20003f04200 */
[C---:B--2---:R-:W-:Y:S01]  /*1d00*/  FADD R53, -R49.reuse, R52 ;  /* 0x0000003431357221 */ /* 0x044fe20000000100 */
[--C-:B------:R-:W-:Y:S02]  /*1d10*/  FADD R52, R52, -R51.reuse ;  /* 0x8000003334347221 */ /* 0x100fe40000000000 */
[----:B------:R-:W-:Y:S01]  /*1d20*/  FSEL R19, |R48|, R19, P0 ;  /* 0x0000001330137208 */ /* 0x000fe20000000200 */
[----:B------:R-:W-:-:S02]  /*1d30*/  FADD R49, -R49, R51 ;  /* 0x0000003331317221 */ /* 0x000fc40000000100 */
[-C--:B------:R-:W-:Y:S01]  /*1d40*/  FSETP.GT.AND P0, PT, |R53|, R52.reuse, PT ;  /* 0x000000343500720b */ /* 0x080fe20003f04200 */
[----:B------:R-:W-:Y:S01]  /*1d50*/  FADD R22, -R54, R55 ;  /* 0x0000003736167221 */ /* 0x000fe20000000100 */
[----:B------:R-:W-:Y:S02]  /*1d60*/  FADD R55, R55, -R56 ;  /* 0x8000003837377221 */ /* 0x000fe40000000000 */
[----:B------:R-:W-:Y:S02]  /*1d70*/  FSEL R52, |R53|, R52, P0 ;  /* 0x0000003435347208 */ /* 0x000fe40000000200 */
[----:B------:R-:W-:Y:S02]  /*1d80*/  FSETP.GT.AND P0, PT, |R50|, R19, PT ;  /* 0x000000133200720b */ /* 0x000fe40003f04200 */
[-C--:B------:R-:W-:Y:S01]  /*1d90*/  FSETP.GT.AND P2, PT, |R22|, R55.reuse, PT ;  /* 0x000000371600720b */ /* 0x080fe20003f44200 */
[----:B0-----:R-:W-:Y:S01]  /*1da0*/  FADD R42, R58, -R59 ;  /* 0x8000003b3a2a7221 */ /* 0x001fe20000000000 */
[----:B------:R-:W-:Y:S01]  /*1db0*/  FSETP.GT.AND P1, PT, |R49|, R52, PT ;  /* 0x000000343100720b */ /* 0x000fe20003f24200 */
[----:B------:R-:W-:Y:S01]  /*1dc0*/  FADD R45, -R57, R58 ;  /* 0x0000003a392d7221 */ /* 0x000fe20000000100 */
[----:B------:R-:W-:Y:S01]  /*1dd0*/  FADD R43, -R54, R56 ;  /* 0x00000038362b7221 */ /* 0x000fe20000000100 */
[----:B------:R-:W-:-:S02]  /*1de0*/  FSEL R22, |R22|, R55, P2 ;  /* 0x0000003716167208 */ /* 0x000fc40001000200 */
[----:B------:R-:W-:Y:S02]  /*1df0*/  FSEL R19, |R50|, R19, P0 ;  /* 0x0000001332137208 */ /* 0x000fe40000000200 */
[----:B------:R-:W-:Y:S02]  /*1e00*/  FSETP.GT.AND P2, PT, |R45|, R42, PT ;  /* 0x0000002a2d00720b */ /* 0x000fe40003f44200 */
[----:B------:R-:W-:Y:S01]  /*1e10*/  FSEL R52, |R49|, R52, P1 ;  /* 0x0000003431347208 */ /* 0x000fe20000800200 */
[----:B------:R-:W-:Y:S01]  /*1e20*/  FADD R57, -R57, R59 ;  /* 0x0000003b39397221 */ /* 0x000fe20000000100 */
[----:B------:R-:W-:Y:S02]  /*1e30*/  ISETP.NE.AND P1, PT, R0, R17, PT ;  /* 0x000000110000720c */ /* 0x000fe40003f25270 */
[----:B------:R-:W-:Y:S01]  /*1e40*/  FSETP.GT.AND P0, PT, |R43|, R22, PT ;  /* 0x000000162b00720b */ /* 0x000fe20003f04200 */
[----:B------:R-:W-:Y:S01]  /*1e50*/  FADD R19, R19, R20 ;  /* 0x0000001413137221 */ /* 0x000fe20000000000 */
[----:B------:R-:W-:-:S02]  /*1e60*/  FSEL R42, |R45|, R42, P2 ;  /* 0x0000002a2d2a7208 */ /* 0x000fc40001000200 */
[----:B------:R-:W-:Y:S01]  /*1e70*/  FSEL R22, |R43|, R22, P0 ;  /* 0x000000162b167208 */ /* 0x000fe20000000200 */
[----:B------:R-:W-:Y:S01]  /*1e80*/  FADD R19, R19, R52 ;  /* 0x0000003413137221 */ /* 0x000fe20000000000 */
[----:B------:R-:W-:-:S03]  /*1e90*/  FSETP.GT.AND P0, PT, |R57|, R42, PT ;  /* 0x0000002a3900720b */ /* 0x000fc60003f04200 */
[----:B------:R-:W-:Y:S01]  /*1ea0*/  FADD R19, R19, R22 ;  /* 0x0000001613137221 */ /* 0x000fe20000000000 */
[----:B------:R-:W-:-:S05]  /*1eb0*/  FSEL R20, |R57|, R42, P0 ;  /* 0x0000002a39147208 */ /* 0x000fca0000000200 */
[----:B------:R-:W-:Y:S01]  /*1ec0*/  FADD R20, R19, R20 ;  /* 0x0000001413147221 */ /* 0x000fe20000000000 */
[----:B------:R-:W-:Y:S06]  /*1ed0*/  @P1 BRA `(.L_x_212) ;  /* 0xfffffffc002c1947 */ /* 0x000fec000383ffff */
.L_x_209:
[----:B------:R-:W-:Y:S05]  /*1ee0*/  BSYNC.RECONVERGENT B1 ;  /* 0x0000000000017941 */ /* 0x000fea0003800200 */
.L_x_208:
        /* <DEDUP_REMOVED lines=9> */
[----:B------:R-:W-:Y:S01]  /*1f80*/  IMAD.MOV.U32 R17, RZ, RZ, R20 ;  /* 0x000000ffff117224 */ /* 0x000fe200078e0014 */
[----:B------:R-:W-:-:S07]  /*1f90*/  MOV R20, 0x1fb0 ;  /* 0x00001fb000147802 */ /* 0x000fce0000000f00 */
[----:B-----5:R-:W-:Y:S05]  /*1fa0*/  CALL.REL.NOINC `($__internal_3_$__cuda_sm3x_div_rn_noftz_f32_slowpath) ;  /* 0x0000001800887944 */ /* 0x020fea0003c00000 */
[----:B------:R-:W-:-:S07]  /*1fb0*/  IMAD.MOV.U32 R0, RZ, RZ, R17 ;  /* 0x000000ffff007224 */ /* 0x000fce00078e0011 */
.L_x_214:
[----:B------:R-:W-:Y:S05]  /*1fc0*/  BSYNC.RECONVERGENT B1 ;  /* 0x0000000000017941 */ /* 0x000fea0003800200 */
.L_x_213:
[----:B------:R-:W0:Y:S01]  /*1fd0*/  LDC.64 R20, c[0x0][0x380] ;  /* 0x0000e000ff147b82 */ /* 0x000e220000000a00 */
[----:B------:R-:W-:Y:S01]  /*1fe0*/  ISETP.GT.AND P0, PT, R18, R5, PT ;  /* 0x000000051200720c */ /* 0x000fe20003f04270 */
[----:B------:R-:W-:Y:S01]  /*1ff0*/  BSSY.RECONVERGENT B1, `(.L_x_215) ;  /* 0x0000019000017945 */ /* 0x000fe20003800200 */
[----:B------:R-:W-:Y:S01]  /*2000*/  IADD3 R54, PT, PT, R5, 0x1, -R7 ;  /* 0x0000000105367810 */ /* 0x000fe20007ffe807 */
[----:B------:R-:W-:-:S03]  /*2010*/  IMAD.MOV.U32 R66, RZ, RZ, RZ ;  /* 0x000000ffff427224 */ /* 0x000fc600078e00ff */
[----:B------:R-:W-:Y:S01]  /*2020*/  ISETP.GT.AND P1, PT, R54, R5, PT ;  /* 0x000000053600720c */ /* 0x000fe20003f24270 */
[----:B------:R-:W1:Y:S08]  /*2030*/  LDC.64 R42, c[0x0][0x388] ;  /* 0x0000e200ff2a7b82 */ /* 0x000e700000000a00 */
[----:B------:R-:W2:Y:S01]  /*2040*/  LDC.64 R44, c[0x0][0x390] ;  /* 0x0000e400ff2c7b82 */ /* 0x000ea20000000a00 */
[----:B------:R-:W-:Y:S05]  /*2050*/  @P0 BRA `(.L_x_216) ;  /* 0x0000000000480947 */ /* 0x000fea0003800000 */
.L_x_217:
        /* <DEDUP_REMOVED lines=13> */
[C---:B------:R-:W-:Y:S01]  /*2130*/  ISETP.NE.AND P0, PT, R18.reuse, R5, PT ;  /* 0x000000051200720c */ /* 0x040fe20003f05270 */
[----:B------:R-:W-:Y:S02]  /*2140*/  VIADD R18, R18, 0x1 ;  /* 0x0000000112127836 */ /* 0x000fe40000000000 */
[----:B------:R-:W-:-:S04]  /*2150*/  FADD R17, R17, -R0 ;  /* 0x8000000011117221 */ /* 0x000fc80000000000 */
[----:B------:R-:W-:-:S06]  /*2160*/  FFMA R0, R17, R3, R0 ;  /* 0x0000000311007223 */ /* 0x000fcc0000000000 */
[----:B---3--:R-:W-:Y:S05]  /*2170*/  @P0 BRA `(.L_x_217) ;  /* 0xfffffffc00b80947 */ /* 0x008fea000383ffff */
.L_x_216:
[----:B------:R-:W-:Y:S05]  /*2180*/  BSYNC.RECONVERGENT B1 ;  /* 0x0000000000017941 */ /* 0x000fea0003800200 */
.L_x_215:
[----:B------:R-:W-:Y:S01]  /*2190*/  BSSY.RECONVERGENT B1, `(.L_x_218) ;  /* 0x0000040000017945 */ /* 0x000fe20003800200 */
[----:B------:R-:W-:Y:S01]  /*21a0*/  IMAD.MOV.U32 R67, RZ, RZ, RZ ;  /* 0x000000ffff437224 */ /* 0x000fe200078e00ff */
[----:B-----5:R-:W-:Y:S02]  /*21b0*/  CS2R R16, SRZ ;  /* 0x0000000000107805 */ /* 0x020fe4000001ff00 */
[----:B------:R-:W-:Y:S05]  /*21c0*/  @P1 BRA `(.L_x_219) ;  /* 0x0000000000f01947 */ /* 0x000fea0003800000 */
[----:B------:R-:W-:Y:S02]  /*21d0*/  CS2R R16, SRZ ;  /* 0x0000000000107805 */ /* 0x000fe4000001ff00 */
[----:B------:R-:W-:-:S07]  /*21e0*/  CS2R R66, SRZ ;  /* 0x0000000000427805 */ /* 0x000fce000001ff00 */
.L_x_226:
[----:B------:R-:W-:Y:S01]  /*21f0*/  ISETP.GE.AND P0, PT, R67, 0x1, PT ;  /* 0x000000014300780c */ /* 0x000fe20003f06270 */
[----:B------:R-:W-:-:S12]  /*2200*/  BSSY.RECONVERGENT B2, `(.L_x_220) ;  /* 0x0000013000027945 */ /* 0x000fd80003800200 */
[----:B------:R-:W-:Y:S05]  /*2210*/  @!P0 BRA `(.L_x_221) ;  /* 0x0000000000448947 */ /* 0x000fea0003800000 */
[----:B0-----:R-:W0:Y:S08]  /*2220*/  LDC.64 R20, c[0x0][0x380] ;  /* 0x0000e000ff147b82 */ /* 0x001e300000000a00 */
[----:B------:R-:W3:Y:S01]  /*2230*/  LDC.64 R18, c[0x0][0x380] ;  /* 0x0000e000ff127b82 */ /* 0x000ee20000000a00 */
[----:B0-----:R-:W-:-:S05]  /*2240*/  IMAD.WIDE R20, R54, 0x4, R20 ;  /* 0x0000000436147825 */ /* 0x001fca00078e0214 */
[----:B-1----:R0:W5:Y:S02]  /*2250*/  LDG.E.CONSTANT R43, desc[UR6][R20.64] ;  /* 0x00000006142b7981 */ /* 0x002164000c1e9900 */
.L_x_222:
[----:B------:R-:W-:-:S04]  /*2260*/  ISETP.NE.AND P0, PT, R66, RZ, PT ;  /* 0x000000ff4200720c */ /* 0x000fc80003f05270 */
[----:B------:R-:W-:-:S05]  /*2270*/  SEL R42, R7, R66, !P0 ;  /* 0x00000042072a7207 */ /* 0x000fca0004000000 */
[----:B------:R-:W-:-:S05]  /*2280*/  IMAD R22, R42, 0x4, R1 ;  /* 0x000000042a167824 */ /* 0x000fca00078e0201 */
[----:B0-----:R-:W3:Y:S02]  /*2290*/  LDL R21, [R22+-0x4] ;  /* 0xfffffc0016157983 */ /* 0x001ee40000100800 */
[----:B---3--:R-:W-:-:S06]  /*22a0*/  IMAD.WIDE R20, R21, 0x4, R18 ;  /* 0x0000000415147825 */ /* 0x008fcc00078e0212 */
[----:B------:R-:W3:Y:S02]  /*22b0*/  LDG.E.CONSTANT R20, desc[UR6][R20.64] ;  /* 0x0000000614147981 */ /* 0x000ee4000c1e9900 */
[----:B---3-5:R-:W-:-:S13]  /*22c0*/  FSETP.GTU.AND P0, PT, R20, R43, PT ;  /* 0x0000002b1400720b */ /* 0x028fda0003f0c000 */
[----:B------:R-:W-:Y:S05]  /*22d0*/  @P0 BRA `(.L_x_221) ;  /* 0x0000000000140947 */ /* 0x000fea0003800000 */
[C---:B------:R-:W-:Y:S01]  /*22e0*/  ISETP.GT.AND P0, PT, R67.reuse, 0x1, PT ;  /* 0x000000014300780c */ /* 0x040fe20003f04270 */
[----:B------:R-:W-:Y:S02]  /*22f0*/  VIADD R67, R67, 0xffffffff ;  /* 0xffffffff43437836 */ /* 0x000fe40000000000 */
[----:B------:R-:W-:-:S10]  /*2300*/  VIADD R66, R42, 0xffffffff ;  /* 0xffffffff2a427836 */ /* 0x000fd40000000000 */
[----:B------:R-:W-:Y:S05]  /*2310*/  @P0 BRA `(.L_x_222) ;  /* 0xfffffffc00d00947 */ /* 0x000fea000383ffff */
[----:B------:R-:W-:-:S07]  /*2320*/  IMAD.MOV.U32 R67, RZ, RZ, RZ ;  /* 0x000000ffff437224 */ /* 0x000fce00078e00ff */
.L_x_221:
[----:B------:R-:W-:Y:S05]  /*2330*/  BSYNC.RECONVERGENT B2 ;  /* 0x0000000000027941 */ /* 0x000fea0003800200 */
.L_x_220:
[C---:B------:R-:W-:Y:S01]  /*2340*/  IMAD R19, R66.reuse, 0x4, R1 ;  /* 0x0000000442137824 */ /* 0x040fe200078e0201 */
[----:B------:R-:W-:Y:S01]  /*2350*/  ISETP.GE.AND P1, PT, R17, 0x1, PT ;  /* 0x000000011100780c */ /* 0x000fe20003f26270 */
[----:B------:R-:W-:Y:S01]  /*2360*/  VIADD R66, R66, 0x1 ;  /* 0x0000000142427836 */ /* 0x000fe20000000000 */
[----:B------:R-:W-:Y:S01]  /*2370*/  BSSY.RECONVERGENT B2, `(.L_x_223) ;  /* 0x0000017000027945 */ /* 0x000fe20003800200 */
[----:B------:R-:W-:Y:S01]  /*2380*/  VIADD R67, R67, 0x1 ;  /* 0x0000000143437836 */ /* 0x000fe20000000000 */
[----:B------:R3:W-:Y:S02]  /*2390*/  STL [R19], R54 ;  /* 0x0000003613007387 */ /* 0x0007e40000100800 */
[----:B------:R-:W-:-:S04]  /*23a0*/  ISETP.NE.AND P0, PT, R66, R7, PT ;  /* 0x000000074200720c */ /* 0x000fc80003f05270 */
[----:B------:R-:W-:-:S03]  /*23b0*/  SEL R66, R66, RZ, P0 ;  /* 0x000000ff42427207 */ /* 0x000fc60000000000 */
[----:B------:R-:W-:Y:S06]  /*23c0*/  @!P1 BRA `(.L_x_224) ;  /* 0x0000000000449947 */ /* 0x000fec0003800000 */
[----:B0-----:R-:W0:Y:S08]  /*23d0*/  LDC.64 R20, c[0x0][0x388] ;  /* 0x0000e200ff147b82 */ /* 0x001e300000000a00 */
[----:B---3--:R-:W3:Y:S01]  /*23e0*/  LDC.64 R18, c[0x0][0x388] ;  /* 0x0000e200ff127b82 */ /* 0x008ee20000000a00 */
[----:B0-----:R-:W-:-:S05]  /*23f0*/  IMAD.WIDE R20, R54, 0x4, R20 ;  /* 0x0000000436147825 */ /* 0x001fca00078e0214 */
[----:B-1----:R0:W5:Y:S02]  /*2400*/  LDG.E.CONSTANT R43, desc[UR6][R20.64] ;  /* 0x00000006142b7981 */ /* 0x002164000c1e9900 */
.L_x_225:
[----:B------:R-:W-:-:S04]  /*2410*/  ISETP.NE.AND P0, PT, R16, RZ, PT ;  /* 0x000000ff1000720c */ /* 0x000fc80003f05270 */
[----:B------:R-:W-:-:S05]  /*2420*/  SEL R42, R7, R16, !P0 ;  /* 0x00000010072a7207 */ /* 0x000fca0004000000 */
[----:B------:R-:W-:-:S05]  /*2430*/  IMAD R22, R42, 0x4, R9 ;  /* 0x000000042a167824 */ /* 0x000fca00078e0209 */
[----:B0-----:R-:W3:Y:S02]  /*2440*/  LDL R21, [R22+-0x4] ;  /* 0xfffffc0016157983 */ /* 0x001ee40000100800 */
[----:B---3--:R-:W-:-:S06]  /*2450*/  IMAD.WIDE R20, R21, 0x4, R18 ;  /* 0x0000000415147825 */ /* 0x008fcc00078e0212 */
[----:B------:R-:W3:Y:S02]  /*2460*/  LDG.E.CONSTANT R20, desc[UR6][R20.64] ;  /* 0x0000000614147981 */ /* 0x000ee4000c1e9900 */
[----:B---3-5:R-:W-:-:S13]  /*2470*/  FSETP.GE.AND P0, PT, R20, R43, PT ;  /* 0x0000002b1400720b */ /* 0x028fda0003f06000 */
[----:B------:R-:W-:Y:S05]  /*2480*/  @!P0 BRA `(.L_x_224) ;  /* 0x0000000000148947 */ /* 0x000fea0003800000 */
[C---:B------:R-:W-:Y:S01]  /*2490*/  ISETP.GT.AND P0, PT, R17.reuse, 0x1, PT ;  /* 0x000000011100780c */ /* 0x040fe20003f04270 */
[----:B------:R-:W-:Y:S02]  /*24a0*/  VIADD R17, R17, 0xffffffff ;  /* 0xffffffff11117836 */ /* 0x000fe40000000000 */
[----:B------:R-:W-:-:S10]  /*24b0*/  VIADD R16, R42, 0xffffffff ;  /* 0xffffffff2a107836 */ /* 0x000fd40000000000 */
[----:B------:R-:W-:Y:S05]  /*24c0*/  @P0 BRA `(.L_x_225) ;  /* 0xfffffffc00d00947 */ /* 0x000fea000383ffff */
[----:B------:R-:W-:-:S07]  /*24d0*/  IMAD.MOV.U32 R17, RZ, RZ, RZ ;  /* 0x000000ffff117224 */ /* 0x000fce00078e00ff */
.L_x_224:
[----:B------:R-:W-:Y:S05]  /*24e0*/  BSYNC.RECONVERGENT B2 ;  /* 0x0000000000027941 */ /* 0x000fea0003800200 */
.L_x_223:
[----:B------:R-:W-:Y:S01]  /*24f0*/  ISETP.NE.AND P1, PT, R54, R5, PT ;  /* 0x000000053600720c */ /* 0x000fe20003f25270 */
[C---:B---3--:R-:W-:Y:S02]  /*2500*/  IMAD R19, R16.reuse, 0x4, R9 ;  /* 0x0000000410137824 */ /* 0x048fe400078e0209 */
[----:B------:R-:W-:Y:S02]  /*2510*/  VIADD R16, R16, 0x1 ;  /* 0x0000000110107836 */ /* 0x000fe40000000000 */
[----:B------:R-:W-:Y:S01]  /*2520*/  VIADD R18, R54, 0x1 ;  /* 0x0000000136127836 */ /* 0x000fe20000000000 */
[----:B------:R3:W-:Y:S01]  /*2530*/  STL [R19], R54 ;  /* 0x0000003613007387 */ /* 0x0007e20000100800 */
[----:B------:R-:W-:Y:S01]  /*2540*/  VIADD R17, R17, 0x1 ;  /* 0x0000000111117836 */ /* 0x000fe20000000000 */
[----:B------:R-:W-:-:S04]  /*2550*/  ISETP.NE.AND P0, PT, R16, R7, PT ;  /* 0x000000071000720c */ /* 0x000fc80003f05270 */
[----:B------:R-:W-:Y:S01]  /*2560*/  SEL R16, R16, RZ, P0 ;  /* 0x000000ff10107207 */ /* 0x000fe20000000000 */
[----:B---3--:R-:W-:Y:S01]  /*2570*/  IMAD.MOV.U32 R54, RZ, RZ, R18 ;  /* 0x000000ffff367224 */ /* 0x008fe200078e0012 */
[----:B------:R-:W-:Y:S07]  /*2580*/  @P1 BRA `(.L_x_226) ;  /* 0xfffffffc00181947 */ /* 0x000fee000383ffff */
.L_x_219:
[----:B------:R-:W-:Y:S05]  /*2590*/  BSYNC.RECONVERGENT B1 ;  /* 0x0000000000017941 */ /* 0x000fea0003800200 */
.L_x_218:
[----:B0-----:R-:W0:Y:S01]  /*25a0*/  LDC.64 R20, c[0x0][0x388] ;  /* 0x0000e200ff147b82 */ /* 0x001e220000000a00 */
[----:B------:R-:W-:-:S07]  /*25b0*/  ISETP.GE.AND P0, PT, R5, 0x1, PT ;  /* 0x000000010500780c */ /* 0x000fce0003f06270 */
[----:B-1----:R-:W1:Y:S06]  /*25c0*/  LDC.64 R42, c[0x0][0x380] ;  /* 0x0000e000ff2a7b82 */ /* 0x002e6c0000000a00 */
[----:B------:R-:W-:-:S04]  /*25d0*/  @P0 VIADD R19, R5, 0xffffffff ;  /* 0xffffffff05130836 */ /* 0x000fc80000000000 */
[----:B0-----:R-:W-:-:S05]  /*25e0*/  @P0 IMAD.WIDE.U32 R20, R19, 0x4, R20 ;  /* 0x0000000413140825 */ /* 0x001fca00078e0014 */
[----:B------:R0:W5:Y:S01]  /*25f0*/  @P0 LDG.E.CONSTANT R18, desc[UR6][R20.64] ;  /* 0x0000000614120981 */ /* 0x000162000c1e9900 */
[----:B-1----:R-:W-:-:S05]  /*2600*/  @P0 IMAD.WIDE.U32 R42, R19, 0x4, R42 ;  /* 0x00000004132a0825 */ /* 0x002fca00078e002a */
[----:B------:R0:W5:Y:S01]  /*2610*/  @P0 LDG.E.CONSTANT R19, desc[UR6][R42.64] ;  /* 0x000000062a130981 */ /* 0x000162000c1e9900 */
[----:B--2---:R-:W1:Y:S08]  /*2620*/  @!P0 LDC.64 R44, c[0x0][0x388] ;  /* 0x0000e200ff2c8b82 */ /* 0x004e700000000a00 */
[----:B------:R-:W2:Y:S01]  /*2630*/  @!P0 LDC.64 R46, c[0x0][0x380] ;  /* 0x0000e000ff2e8b82 */ /* 0x000ea20000000a00 */
[----:B------:R-:W-:-:S05]  /*2640*/  I2FP.F32.U32 R48, R7 ;  /* 0x0000000700307245 */ /* 0x000fca0000201000 */
[----:B------:R-:W-:-:S05]  /*2650*/  VIADD R22, R48, 0x1800000 ;  /* 0x0180000030167836 */ /* 0x000fca0000000000 */
[----:B------:R-:W-:Y:S01]  /*2660*/  LOP3.LUT R22, R22, 0x7f800000, RZ, 0xc0, !PT ;  /* 0x7f80000016167812 */ /* 0x000fe200078ec0ff */
[----:B------:R-:W-:Y:S01]  /*2670*/  BSSY.RECONVERGENT B1, `(.L_x_227) ;  /* 0x000000e000017945 */ /* 0x000fe20003800200 */
[----:B-1----:R0:W5:Y:S04]  /*2680*/  @!P0 LDG.E.CONSTANT R18, desc[UR6][R44.64] ;  /* 0x000000062c128981 */ /* 0x002168000c1e9900 */
[----:B--2---:R0:W5:Y:S01]  /*2690*/  @!P0 LDG.E.CONSTANT R19, desc[UR6][R46.64] ;  /* 0x000000062e138981 */ /* 0x004162000c1e9900 */
[----:B------:R-:W-:-:S13]  /*26a0*/  ISETP.GT.U32.AND P0, PT, R22, 0x1ffffff, PT ;  /* 0x01ffffff1600780c */ /* 0x000fda0003f04070 */
[----:B0-----:R-:W-:Y:S05]  /*26b0*/  @P0 BRA `(.L_x_228) ;  /* 0x0000000000140947 */ /* 0x001fea0003800000 */
[----:B------:R-:W-:Y:S01]  /*26c0*/  IMAD.MOV.U32 R21, RZ, RZ, R48 ;  /* 0x000000ffff157224 */ /* 0x000fe200078e0030 */
[----:B------:R-:W-:-:S07]  /*26d0*/  MOV R44, 0x26f0 ;  /* 0x000026f0002c7802 */ /* 0x000fce0000000f00 */
[----:B-----5:R-:W-:Y:S05]  /*26e0*/  CALL.REL.NOINC `($__internal_2_$__cuda_sm20_rcp_rn_f32_slowpath) ;  /* 0x0000000c00e47944 */ /* 0x020fea0003c00000 */
[----:B------:R-:W-:Y:S01]  /*26f0*/  IMAD.MOV.U32 R21, RZ, RZ, R22 ;  /* 0x000000ffff157224 */ /* 0x000fe200078e0016 */
[----:B------:R-:W-:Y:S06]  /*2700*/  BRA `(.L_x_229) ;  /* 0x0000000000107947 */ /* 0x000fec0003800000 */
.L_x_228:
[----:B------:R-:W0:Y:S02]  /*2710*/  MUFU.RCP R21, R48 ;  /* 0x0000003000157308 */ /* 0x000e240000001000 */
[----:B0-----:R-:W-:-:S04]  /*2720*/  FFMA R20, R48, R21, -1 ;  /* 0xbf80000030147423 */ /* 0x001fc80000000015 */
[----:B------:R-:W-:-:S04]  /*2730*/  FADD.FTZ R20, -R20, -RZ ;  /* 0x800000ff14147221 */ /* 0x000fc80000010100 */
[----:B------:R-:W-:-:S07]  /*2740*/  FFMA R21, R21, R20, R21 ;  /* 0x0000001415157223 */ /* 0x000fce0000000015 */
.L_x_229:
[----:B------:R-:W-:Y:S05]  /*2750*/  BSYNC.RECONVERGENT B1 ;  /* 0x0000000000017941 */ /* 0x000fea0003800200 */
.L_x_227:
[----:B------:R-:W-:Y:S01]  /*2760*/  FMUL R23, R23, 0.5 ;  /* 0x3f00000017177820 */ /* 0x000fe20000400000 */
[----:B------:R-:W-:Y:S01]  /*2770*/  PLOP3.LUT P0, PT, PT, PT, PT, 0x80, 0x8 ;  /* 0x000000000008781c */ /* 0x000fe20003f0f070 */
[----:B------:R-:W-:Y:S02]  /*2780*/  IMAD.MOV.U32 R20, RZ, RZ, RZ ;  /* 0x000000ffff147224 */ /* 0x000fe400078e00ff */
[----:B------:R-:W-:Y:S02]  /*2790*/  IMAD.MOV.U32 R57, RZ, RZ, RZ ;  /* 0x000000ffff397224 */ /* 0x000fe400078e00ff */
[----:B------:R-:W-:Y:S02]  /*27a0*/  IMAD.MOV.U32 R22, RZ, RZ, R5 ;  /* 0x000000ffff167224 */ /* 0x000fe400078e0005 */
[----:B-----5:R-:W-:Y:S02]  /*27b0*/  IMAD.MOV.U32 R56, RZ, RZ, R19 ;  /* 0x000000ffff387224 */ /* 0x020fe400078e0013 */
[----:B------:R-:W-:-:S02]  /*27c0*/  IMAD.MOV.U32 R58, RZ, RZ, R18 ;  /* 0x000000ffff3a7224 */ /* 0x000fc400078e0012 */
[----:B------:R-:W-:Y:S02]  /*27d0*/  IMAD.MOV.U32 R59, RZ, RZ, RZ ;  /* 0x000000ffff3b7224 */ /* 0x000fe400078e00ff */
[----:B------:R-:W-:Y:S02]  /*27e0*/  IMAD.MOV.U32 R60, RZ, RZ, RZ ;  /* 0x000000ffff3c7224 */ /* 0x000fe400078e00ff */
[----:B------:R-:W-:-:S07]  /*27f0*/  IMAD.MOV.U32 R62, RZ, RZ, RZ ;  /* 0x000000ffff3e7224 */ /* 0x000fce00078e00ff */
.L_x_253:
[----:B------:R-:W-:Y:S01]  /*2800*/  IMAD.MOV.U32 R51, RZ, RZ, 0x7fc00000 ;  /* 0x7fc00000ff337424 */ /* 0x000fe200078e00ff */
[----:B0-----:R-:W0:Y:S01]  /*2810*/  LDC.64 R46, c[0x0][0x380] ;  /* 0x0000e000ff2e7b82 */ /* 0x001e220000000a00 */
[----:B------:R-:W-:Y:S01]  /*2820*/  IMAD.WIDE R42, R22, 0x4, R30 ;  /* 0x00000004162a7825 */ /* 0x000fe200078e021e */
[----:B------:R-:W-:Y:S01]  /*2830*/  ISETP.GT.AND P1, PT, R6, R22, PT ;  /* 0x000000160600720c */ /* 0x000fe20003f24270 */
[----:B------:R-:W-:Y:S01]  /*2840*/  BSSY.RECONVERGENT B1, `(.L_x_230) ;  /* 0x000005d000017945 */ /* 0x000fe20003800200 */
[----:B------:R-:W-:Y:S01]  /*2850*/  SHF.R.S32.HI R65, RZ, 0x1f, R22 ;  /* 0x0000001fff417819 */ /* 0x000fe20000011416 */
[----:B------:R-:W-:Y:S01]  /*2860*/  IMAD.WIDE R44, R22, 0x4, R32 ;  /* 0x00000004162c7825 */ /* 0x000fe200078e0220 */
[----:B------:R1:W-:Y:S02]  /*2870*/  STG.E desc[UR6][R42.64], R51 ;  /* 0x000000332a007986 */ /* 0x0003e4000c101906 */
[----:B--2---:R-:W2:Y:S01]  /*2880*/  LDC.64 R48, c[0x0][0x388] ;  /* 0x0000e200ff307b82 */ /* 0x004ea20000000a00 */
[----:B------:R-:W-:Y:S01]  /*2890*/  IMAD.MOV.U32 R61, RZ, RZ, R18 ;  /* 0x000000ffff3d7224 */ /* 0x000fe200078e0012 */
[----:B------:R1:W-:Y:S01]  /*28a0*/  STG.E desc[UR6][R44.64], R51 ;  /* 0x000000332c007986 */ /* 0x0003e2000c101906 */
[----:B------:R-:W-:-:S02]  /*28b0*/  IMAD.MOV.U32 R63, RZ, RZ, R19 ;  /* 0x000000ffff3f7224 */ /* 0x000fc400078e0013 */
[----:B------:R-:W-:Y:S02]  /*28c0*/  IMAD.MOV.U32 R64, RZ, RZ, R22 ;  /* 0x000000ffff407224 */ /* 0x000fe400078e0016 */
[----:B0-----:R-:W-:-:S04]  /*28d0*/  IMAD.WIDE R46, R22, 0x4, R46 ;  /* 0x00000004162e7825 */ /* 0x001fc800078e022e */
[----:B--2---:R-:W-:Y:S01]  /*28e0*/  IMAD.WIDE R48, R22, 0x4, R48 ;  /* 0x0000000416307825 */ /* 0x004fe200078e0230 */
[----:B-1---5:R-:W-:Y:S06]  /*28f0*/  @P1 BRA `(.L_x_231) ;  /* 0x0000000400441947 */ /* 0x022fec0003800000 */
[----:B------:R-:W-:Y:S01]  /*2900*/  ISETP.GE.AND P1, PT, R67, 0x1, PT ;  /* 0x000000014300780c */ /* 0x000fe20003f26270 */
[----:B------:R-:W-:Y:S01]  /*2910*/  BSSY.RECONVERGENT B2, `(.L_x_232) ;  /* 0x000000e000027945 */ /* 0x000fe20003800200 */
[----:B------:R-:W-:-:S11]  /*2920*/  IADD3 R51, PT, PT, R22, 0x1, -R7 ;  /* 0x0000000116337810 */ /* 0x000fd60007ffe807 */
[----:B------:R-:W-:Y:S05]  /*2930*/  @!P1 BRA `(.L_x_233) ;  /* 0x00000000002c9947 */ /* 0x000fea0003800000 */
.L_x_234:
[----:B------:R-:W-:-:S06]  /*2940*/  IMAD R50, R62, 0x4, R1 ;  /* 0x000000043e327824 */ /* 0x000fcc00078e0201 */
[----:B------:R-:W2:Y:S02]  /*2950*/  LDL R50, [R50] ;  /* 0x0000000032327983 */ /* 0x000ea40000100800 */
[----:B--2---:R-:W-:-:S13]  /*2960*/  ISETP.GE.AND P1, PT, R50, R51, PT ;  /* 0x000000333200720c */ /* 0x004fda0003f26270 */
[----:B------:R-:W-:Y:S05]  /*2970*/  @P1 BRA `(.L_x_233) ;  /* 0x00000000001c1947 */ /* 0x000fea0003800000 */
[C---:B------:R-:W-:Y:S01]  /*2980*/  ISETP.GT.AND P2, PT, R67.reuse, 0x1, PT ;  /* 0x000000014300780c */ /* 0x040fe20003f44270 */
[----:B------:R-:W-:Y:S02]  /*2990*/  VIADD R62, R62, 0x1 ;  /* 0x000000013e3e7836 */ /* 0x000fe40000000000 */
[----:B------:R-:W-:-:S03]  /*29a0*/  VIADD R67, R67, 0xffffffff ;  /* 0xffffffff43437836 */ /* 0x000fc60000000000 */
[----:B------:R-:W-:-:S04]  /*29b0*/  ISETP.NE.AND P1, PT, R62, R7, PT ;  /* 0x000000073e00720c */ /* 0x000fc80003f25270 */
[----:B------:R-:W-:-:S03]  /*29c0*/  SEL R62, R62, RZ, P1 ;  /* 0x000000ff3e3e7207 */ /* 0x000fc60000800000 */
[----:B------:R-:W-:Y:S06]  /*29d0*/  @P2 BRA `(.L_x_234) ;  /* 0xfffffffc00d82947 */ /* 0x000fec000383ffff */
[----:B------:R-:W-:-:S07]  /*29e0*/  IMAD.MOV.U32 R67, RZ, RZ, RZ ;  /* 0x000000ffff437224 */ /* 0x000fce00078e00ff */
.L_x_233:
[----:B------:R-:W-:Y:S05]  /*29f0*/  BSYNC.RECONVERGENT B2 ;  /* 0x0000000000027941 */ /* 0x000fea0003800200 */
.L_x_232:
[----:B------:R-:W-:Y:S01]  /*2a00*/  ISETP.GE.AND P1, PT, R17, 0x1, PT ;  /* 0x000000011100780c */ /* 0x000fe20003f26270 */
[----:B------:R-:W-:-:S12]  /*2a10*/  BSSY.RECONVERGENT B2, `(.L_x_235) ;  /* 0x000000d000027945 */ /* 0x000fd80003800200 */
[----:B------:R-:W-:Y:S05]  /*2a20*/  @!P1 BRA `(.L_x_236) ;  /* 0x00000000002c9947 */ /* 0x000fea0003800000 */
.L_x_237:
        /* <DEDUP_REMOVED lines=11> */
.L_x_236:
[----:B------:R-:W-:Y:S05]  /*2ae0*/  BSYNC.RECONVERGENT B2 ;  /* 0x0000000000027941 */ /* 0x000fea0003800200 */
.L_x_235:
[----:B------:R-:W-:Y:S01]  /*2af0*/  ISETP.GE.AND P1, PT, R67, 0x1, PT ;  /* 0x000000014300780c */ /* 0x000fe20003f26270 */
[----:B------:R-:W-:-:S12]  /*2b00*/  BSSY.RECONVERGENT B2, `(.L_x_238) ;  /* 0x0000011000027945 */ /* 0x000fd80003800200 */
[----:B------:R-:W-:Y:S05]  /*2b10*/  @!P1 BRA `(.L_x_239) ;  /* 0x00000000003c9947 */ /* 0x000fea0003800000 */
[----:B------:R0:W5:Y:S01]  /*2b20*/  LDG.E.CONSTANT R55, desc[UR6][R46.64] ;  /* 0x000000062e377981 */ /* 0x000162000c1e9900 */
[----:B------:R-:W1:Y:S02]  /*2b30*/  LDC.64 R50, c[0x0][0x380] ;  /* 0x0000e000ff327b82 */ /* 0x000e640000000a00 */
.L_x_240:
[----:B------:R-:W-:-:S04]  /*2b40*/  ISETP.NE.AND P1, PT, R66, RZ, PT ;  /* 0x000000ff4200720c */ /* 0x000fc80003f25270 */
[----:B------:R-:W-:-:S05]  /*2b50*/  SEL R68, R7, R66, !P1 ;  /* 0x0000004207447207 */ /* 0x000fca0004800000 */
[----:B------:R-:W-:-:S05]  /*2b60*/  IMAD R54, R68, 0x4, R1 ;  /* 0x0000000444367824 */ /* 0x000fca00078e0201 */
[----:B------:R-:W1:Y:S02]  /*2b70*/  LDL R53, [R54+-0x4] ;  /* 0xfffffc0036357983 */ /* 0x000e640000100800 */
[----:B-1----:R-:W-:-:S06]  /*2b80*/  IMAD.WIDE R52, R53, 0x4, R50 ;  /* 0x0000000435347825 */ /* 0x002fcc00078e0232 */
[----:B------:R-:W2:Y:S02]  /*2b90*/  LDG.E.CONSTANT R52, desc[UR6][R52.64] ;  /* 0x0000000634347981 */ /* 0x000ea4000c1e9900 */
[----:B--2--5:R-:W-:-:S13]  /*2ba0*/  FSETP.GTU.AND P1, PT, R52, R55, PT ;  /* 0x000000373400720b */ /* 0x024fda0003f2c000 */
[----:B------:R-:W-:Y:S05]  /*2bb0*/  @P1 BRA `(.L_x_239) ;  /* 0x0000000000141947 */ /* 0x000fea0003800000 */
[C---:B------:R-:W-:Y:S01]  /*2bc0*/  ISETP.GT.AND P1, PT, R67.reuse, 0x1, PT ;  /* 0x000000014300780c */ /* 0x040fe20003f24270 */
[----:B------:R-:W-:Y:S02]  /*2bd0*/  VIADD R67, R67, 0xffffffff ;  /* 0xffffffff43437836 */ /* 0x000fe40000000000 */
[----:B------:R-:W-:-:S10]  /*2be0*/  VIADD R66, R68, 0xffffffff ;  /* 0xffffffff44427836 */ /* 0x000fd40000000000 */
[----:B------:R-:W-:Y:S05]  /*2bf0*/  @P1 BRA `(.L_x_240) ;  /* 0xfffffffc00d01947 */ /* 0x000fea000383ffff */
[----:B------:R-:W-:-:S07]  /*2c00*/  IMAD.MOV.U32 R67, RZ, RZ, RZ ;  /* 0x000000ffff437224 */ /* 0x000fce00078e00ff */
.L_x_239:
[----:B------:R-:W-:Y:S05]  /*2c10*/  BSYNC.RECONVERGENT B2 ;  /* 0x0000000000027941 */ /* 0x000fea0003800200 */
.L_x_238:
[C---:B------:R-:W-:Y:S01]  /*2c20*/  IMAD R51, R66.reuse, 0x4, R1 ;  /* 0x0000000442337824 */ /* 0x040fe200078e0201 */
[----:B------:R-:W-:Y:S01]  /*2c30*/  ISETP.GE.AND P1, PT, R17, 0x1, PT ;  /* 0x000000011100780c */ /* 0x000fe20003f26270 */
[----:B------:R-:W-:Y:S01]  /*2c40*/  BSSY.RECONVERGENT B2, `(.L_x_241) ;  /* 0x0000013000027945 */ /* 0x000fe20003800200 */
[----:B------:R-:W-:Y:S02]  /*2c50*/  VIADD R66, R66, 0x1 ;  /* 0x0000000142427836 */ /* 0x000fe40000000000 */
[----:B------:R1:W-:Y:S09]  /*2c60*/  STL [R51], R22 ;  /* 0x0000001633007387 */ /* 0x0003f20000100800 */
[----:B------:R-:W-:Y:S05]  /*2c70*/  @!P1 BRA `(.L_x_242) ;  /* 0x00000000003c9947 */ /* 0x000fea0003800000 */
[----:B------:R2:W5:Y:S01]  /*2c80*/  LDG.E.CONSTANT R55, desc[UR6][R48.64] ;  /* 0x0000000630377981 */ /* 0x000562000c1e9900 */
[----:B-1----:R-:W1:Y:S02]  /*2c90*/  LDC.64 R50, c[0x0][0x388] ;  /* 0x0000e200ff327b82 */ /* 0x002e640000000a00 */
.L_x_243:
[----:B------:R-:W-:-:S04]  /*2ca0*/  ISETP.NE.AND P1, PT, R16, RZ, PT ;  /* 0x000000ff1000720c */ /* 0x000fc80003f25270 */
[----:B------:R-:W-:-:S05]  /*2cb0*/  SEL R68, R7, R16, !P1 ;  /* 0x0000001007447207 */ /* 0x000fca0004800000 */
[----:B------:R-:W-:-:S05]  /*2cc0*/  IMAD R54, R68, 0x4, R9 ;  /* 0x0000000444367824 */ /* 0x000fca00078e0209 */
[----:B------:R-:W1:Y:S02]  /*2cd0*/  LDL R53, [R54+-0x4] ;  /* 0xfffffc0036357983 */ /* 0x000e640000100800 */
[----:B-1----:R-:W-:-:S06]  /*2ce0*/  IMAD.WIDE R52, R53, 0x4, R50 ;  /* 0x0000000435347825 */ /* 0x002fcc00078e0232 */
        /* <DEDUP_REMOVED lines=8> */
.L_x_242:
[----:B------:R-:W-:Y:S05]  /*2d70*/  BSYNC.RECONVERGENT B2 ;  /* 0x0000000000027941 */ /* 0x000fea0003800200 */
.L_x_241:
[----:B-1----:R-:W-:Y:S01]  /*2d80*/  IMAD R51, R16, 0x4, R9 ;  /* 0x0000000410337824 */ /* 0x002fe200078e0209 */
[-C--:B------:R-:W-:Y:S01]  /*2d90*/  ISETP.NE.AND P1, PT, R66, R7.reuse, PT ;  /* 0x000000074200720c */ /* 0x080fe20003f25270 */
[----:B------:R-:W-:Y:S02]  /*2da0*/  VIADD R16, R16, 0x1 ;  /* 0x0000000110107836 */ /* 0x000fe40000000000 */
[----:B------:R-:W-:Y:S01]  /*2db0*/  VIADD R17, R17, 0x1 ;  /* 0x0000000111117836 */ /* 0x000fe20000000000 */
[----:B------:R1:W-:Y:S01]  /*2dc0*/  STL [R51], R22 ;  /* 0x0000001633007387 */ /* 0x0003e20000100800 */
[----:B------:R-:W-:Y:S01]  /*2dd0*/  VIADD R67, R67, 0x1 ;  /* 0x0000000143437836 */ /* 0x000fe20000000000 */
[----:B------:R-:W-:Y:S02]  /*2de0*/  ISETP.NE.AND P2, PT, R16, R7, PT ;  /* 0x000000071000720c */ /* 0x000fe40003f45270 */
[----:B------:R-:W-:Y:S02]  /*2df0*/  SEL R66, R66, RZ, P1 ;  /* 0x000000ff42427207 */ /* 0x000fe40000800000 */
[----:B------:R-:W-:-:S09]  /*2e00*/  SEL R16, R16, RZ, P2 ;  /* 0x000000ff10107207 */ /* 0x000fd20001000000 */
.L_x_231:
[----:B------:R-:W-:Y:S05]  /*2e10*/  BSYNC.RECONVERGENT B1 ;  /* 0x0000000000017941 */ /* 0x000fea0003800200 */
.L_x_230:
[----:B------:R-:W-:Y:S01]  /*2e20*/  IMAD R75, R60, 0x4, R9 ;  /* 0x000000043c4b7824 */ /* 0x000fe200078e0209 */
[----:B------:R-:W3:Y:S01]  /*2e30*/  LDC.64 R54, c[0x0][0x388] ;  /* 0x0000e200ff367b82 */ /* 0x000ee20000000a00 */
[----:B------:R-:W-:Y:S01]  /*2e40*/  IMAD R73, R62, 0x4, R1 ;  /* 0x000000043e497824 */ /* 0x000fe200078e0201 */
[----:B------:R-:W4:Y:S03]  /*2e50*/  LDCU.64 UR4, c[0x0][0x390] ;  /* 0x00007200ff0477ac */ /* 0x000f260008000a00 */
[----:B------:R-:W3:Y:S03]  /*2e60*/  LDL R75, [R75] ;  /* 0x000000004b4b7983 */ /* 0x000ee60000100800 */
[----:B-1----:R-:W1:Y:S01]  /*2e70*/  LDC.64 R50, c[0x0][0x380] ;  /* 0x0000e000ff327b82 */ /* 0x002e620000000a00 */
[----:B------:R-:W1:Y:S01]  /*2e80*/  LDL R73, [R73] ;  /* 0x0000000049497983 */ /* 0x000e620000100800 */
[C---:B------:R-:W-:Y:S01]  /*2e90*/  IMAD.SHL.U32 R71, R22.reuse, 0x4, RZ ;  /* 0x0000000416477824 */ /* 0x040fe200078e00ff */
[----:B------:R-:W-:-:S04]  /*2ea0*/  SHF.L.U64.HI R69, R22, 0x2, R65 ;  /* 0x0000000216457819 */ /* 0x000fc80000010241 */
[----:B----4-:R-:W-:-:S04]  /*2eb0*/  IADD3 R52, P1, PT, R71, UR4, RZ ;  /* 0x0000000447347c10 */ /* 0x010fc8000ff3e0ff */
[----:B------:R-:W-:-:S06]  /*2ec0*/  IADD3.X R53, PT, PT, R69, UR5, RZ, P1, !PT ;  /* 0x0000000545357c10 */ /* 0x000fcc0008ffe4ff */
[----:B------:R-:W4:Y:S01]  /*2ed0*/  LDG.E.CONSTANT R53, desc[UR6][R52.64] ;  /* 0x0000000634357981 */ /* 0x000f22000c1e9900 */
[----:B---3--:R-:W-:-:S04]  /*2ee0*/  IMAD.WIDE R54, R75, 0x4, R54 ;  /* 0x000000044b367825 */ /* 0x008fc800078e0236 */
[----:B-1----:R-:W-:Y:S02]  /*2ef0*/  IMAD.WIDE R50, R73, 0x4, R50 ;  /* 0x0000000449327825 */ /* 0x002fe400078e0232 */
[----:B------:R-:W3:Y:S04]  /*2f00*/  LDG.E.CONSTANT R54, desc[UR6][R54.64] ;  /* 0x0000000636367981 */ /* 0x000ee8000c1e9900 */
[----:B------:R-:W5:Y:S01]  /*2f10*/  LDG.E.CONSTANT R50, desc[UR6][R50.64] ;  /* 0x0000000632327981 */ /* 0x000f62000c1e9900 */
[-C--:B------:R-:W-:Y:S01]  /*2f20*/  @!P0 FMUL R73, R2, R21.reuse ;  /* 0x0000001502498220 */ /* 0x080fe20000400000 */
[C---:B----4-:R-:W-:Y:S01]  /*2f30*/  @!P0 FSETP.GEU.AND P1, PT, R53.reuse, R58, PT ;  /* 0x0000003a3500820b */ /* 0x050fe20003f2e000 */
[----:B------:R-:W-:Y:S01]  /*2f40*/  @P0 FMUL R58, R4, R21 ;  /* 0x00000015043a0220 */ /* 0x000fe20000400000 */
[----:B------:R-:W-:Y:S01]  /*2f50*/  @P0 FSETP.GT.AND P2, PT, R53, R56, PT ;  /* 0x000000383500020b */ /* 0x000fe20003f44000 */
[----:B------:R-:W-:Y:S01]  /*2f60*/  BSSY.RECONVERGENT B1, `(.L_x_244) ;  /* 0x0000044000017945 */ /* 0x000fe20003800200 */
[----:B---3--:R-:W-:-:S04]  /*2f70*/  @!P0 FMNMX R18, R54, R18, !PT ;  /* 0x0000001236128209 */ /* 0x008fc80007800000 */
[----:B------:R-:W-:-:S04]  /*2f80*/  @!P0 FSETP.GEU.OR P1, PT, R73, R18, P1 ;  /* 0x000000124900820b */ /* 0x000fc80000f2e400 */
[----:B-----5:R-:W-:Y:S02]  /*2f90*/  @!P0 FSEL R19, R19, R50, P1 ;  /* 0x0000003213138208 */ /* 0x020fe40000800000 */
[----:B------:R-:W-:Y:S02]  /*2fa0*/  @P0 FMNMX R19, R50, R63, PT ;  /* 0x0000003f32130209 */ /* 0x000fe40003800000 */
[----:B------:R-:W-:Y:S02]  /*2fb0*/  @!P0 SEL R55, R20, 0x1, P1 ;  /* 0x0000000114378807 */ /* 0x000fe40000800000 */
[----:B------:R-:W-:-:S04]  /*2fc0*/  @P0 FSETP.GT.AND P1, PT, R58, R19, P2 ;  /* 0x000000133a00020b */ /* 0x000fc80001724000 */
[----:B------:R-:W-:-:S04]  /*2fd0*/  @P0 SEL R55, R20, RZ, !P1 ;  /* 0x000000ff14370207 */ /* 0x000fc80004800000 */
[----:B------:R-:W-:Y:S02]  /*2fe0*/  ISETP.NE.AND P3, PT, R55, RZ, PT ;  /* 0x000000ff3700720c */ /* 0x000fe40003f65270 */
[----:B------:R-:W-:Y:S01]  /*2ff0*/  ISETP.NE.AND P2, PT, R20, R55, PT ;  /* 0x000000371400720c */ /* 0x000fe20003f45270 */
[----:B------:R-:W-:Y:S01]  /*3000*/  FMUL R20, R0, R23 ;  /* 0x0000001700147220 */ /* 0x000fe20000400000 */
[----:B------:R-:W-:Y:S02]  /*3010*/  @P0 FSEL R18, R54, R61, P1 ;  /* 0x0000003d36120208 */ /* 0x000fe40000800000 */
[----:B------:R-:W-:-:S07]  /*3020*/  ISETP.GT.AND P2, PT, R22, R5, P2 ;  /* 0x000000051600720c */ /* 0x000fce0001744270 */
[----:B------:R-:W-:Y:S06]  /*3030*/  @P3 BRA `(.L_x_245) ;  /* 0x0000000000683947 */ /* 0x000fec0003800000 */
[--C-:B------:R-:W-:Y:S01]  /*3040*/  @P2 FFMA R51, R0, -0.5, R57.reuse ;  /* 0xbf00000000332823 */ /* 0x100fe20000000039 */
[----:B------:R-:W-:Y:S01]  /*3050*/  IADD3 R44, P0, PT, R71, R34, RZ ;  /* 0x00000022472c7210 */ /* 0x000fe20007f1e0ff */
[----:B------:R-:W-:Y:S01]  /*3060*/  BSSY.RECONVERGENT B2, `(.L_x_246) ;  /* 0x000000a000027945 */ /* 0x000fe20003800200 */
[----:B------:R-:W-:Y:S02]  /*3070*/  @P2 IMAD.MOV.U32 R61, RZ, RZ, R57 ;  /* 0x000000ffff3d2224 */ /* 0x000fe400078e0039 */
[----:B------:R1:W-:Y:S01]  /*3080*/  @P2 STG.E desc[UR6][R42.64], R51 ;  /* 0x000000332a002986 */ /* 0x0003e2000c101906 */
[----:B------:R-:W-:Y:S01]  /*3090*/  IMAD.X R45, R69, 0x1, R35, P0 ;  /* 0x00000001452d7824 */ /* 0x000fe200000e0623 */
[----:B------:R-:W-:Y:S07]  /*30a0*/  @P2 BRA `(.L_x_247) ;  /* 0x0000000000142947 */ /* 0x000fee0003800000 */
[----:B------:R-:W-:Y:S01]  /*30b0*/  FSETP.NEU.AND P0, PT, R59, RZ, PT ;  /* 0x000000ff3b00720b */ /* 0x000fe20003f0d000 */
[----:B------:R-:W-:-:S03]  /*30c0*/  IMAD.MOV.U32 R61, RZ, RZ, R18 ;  /* 0x000000ffff3d7224 */ /* 0x000fc600078e0012 */
[----:B------:R-:W-:-:S13]  /*30d0*/  ISETP.EQ.OR P0, PT, R22, R5, !P0 ;  /* 0x000000051600720c */ /* 0x000fda0004702670 */
[----:B------:R-:W-:-:S04]  /*30e0*/  @!P0 FSETP.GT.AND P2, PT, R18, R59, PT ;  /* 0x0000003b1200820b */ /* 0x000fc80003f44000 */
[----:B------:R-:W-:-:S09]  /*30f0*/  @!P0 FSEL R61, R18, R59, P2 ;  /* 0x0000003b123d8208 */ /* 0x000fd20001000000 */
.L_x_247:
[----:B------:R-:W-:Y:S05]  /*3100*/  BSYNC.RECONVERGENT B2 ;  /* 0x0000000000027941 */ /* 0x000fea0003800200 */
.L_x_246:
[C---:B------:R-:W-:Y:S01]  /*3110*/  IADD3 R50, P0, PT, R71.reuse, R38, RZ ;  /* 0x0000002647327210 */ /* 0x040fe20007f1e0ff */
[C---:B------:R-:W-:Y:S01]  /*3120*/  FADD R63, R20.reuse, R61 ;  /* 0x0000003d143f7221 */ /* 0x040fe20000000000 */
[C---:B-1----:R-:W-:Y:S01]  /*3130*/  IADD3 R42, P2, PT, R71.reuse, R40, RZ ;  /* 0x00000028472a7210 */ /* 0x042fe20007f5e0ff */
[----:B------:R1:W-:Y:S01]  /*3140*/  STG.E desc[UR6][R44.64], R61 ;  /* 0x0000003d2c007986 */ /* 0x0003e2000c101906 */
[----:B------:R-:W-:Y:S01]  /*3150*/  IADD3 R58, P3, PT, R71, R36, RZ ;  /* 0x00000024473a7210 */ /* 0x000fe20007f7e0ff */
[C---:B------:R-:W-:Y:S02]  /*3160*/  IMAD.X R51, R69.reuse, 0x1, R39, P0 ;  /* 0x0000000145337824 */ /* 0x040fe400000e0627 */
[C---:B------:R-:W-:Y:S02]  /*3170*/  IMAD.X R43, R69.reuse, 0x1, R41, P2 ;  /* 0x00000001452b7824 */ /* 0x040fe400010e0629 */
[----:B------:R-:W-:Y:S02]  /*3180*/  IMAD.X R59, R69, 0x1, R37, P3 ;  /* 0x00000001453b7824 */ /* 0x000fe400018e0625 */
[----:B------:R-:W-:Y:S01]  /*3190*/  FADD R69, -R20, R61 ;  /* 0x0000003d14457221 */ /* 0x000fe20000000100 */
[----:B------:R1:W-:Y:S04]  /*31a0*/  STG.E desc[UR6][R50.64], R63 ;  /* 0x0000003f32007986 */ /* 0x0003e8000c101906 */
[----:B------:R1:W-:Y:S04]  /*31b0*/  STG.E desc[UR6][R42.64], R69 ;  /* 0x000000452a007986 */ /* 0x0003e8000c101906 */
[----:B------:R1:W-:Y:S01]  /*31c0*/  STG.E desc[UR6][R58.64], RZ ;  /* 0x000000ff3a007986 */ /* 0x0003e2000c101906 */
[----:B------:R-:W-:Y:S05]  /*31d0*/  BRA `(.L_x_248) ;  /* 0x0000000000707947 */ /* 0x000fea0003800000 */
.L_x_245:
[--C-:B------:R-:W-:Y:S01]  /*31e0*/  @P2 FFMA R51, R0, 0.5, R59.reuse ;  /* 0x3f00000000332823 */ /* 0x100fe2000000003b */
        /* <DEDUP_REMOVED lines=9> */
[----:B------:R-:W-:-:S04]  /*3280*/  @!P0 FSETP.GEU.AND P2, PT, R19, R57, PT ;  /* 0x000000391300820b */ /* 0x000fc80003f4e000 */
[----:B------:R-:W-:-:S09]  /*3290*/  @!P0 FSEL R63, R19, R57, !P2 ;  /* 0x00000039133f8208 */ /* 0x000fd20005000000 */
.L_x_250:
[----:B------:R-:W-:Y:S05]  /*32a0*/  BSYNC.RECONVERGENT B2 ;  /* 0x0000000000027941 */ /* 0x000fea0003800200 */
.L_x_249:
[C---:B------:R-:W-:Y:S01]  /*32b0*/  IADD3 R50, P0, PT, R71.reuse, R38, RZ ;  /* 0x0000002647327210 */ /* 0x040fe20007f1e0ff */
[C---:B------:R-:W-:Y:S01]  /*32c0*/  FADD R73, -R20.reuse, R63 ;  /* 0x0000003f14497221 */ /* 0x040fe20000000100 */
[C---:B-1----:R-:W-:Y:S01]  /*32d0*/  IADD3 R44, P2, PT, R71.reuse, R40, RZ ;  /* 0x00000028472c7210 */ /* 0x042fe20007f5e0ff */
[----:B------:R-:W-:Y:S01]  /*32e0*/  IMAD.MOV.U32 R75, RZ, RZ, 0x3f800000 ;  /* 0x3f800000ff4b7424 */ /* 0x000fe200078e00ff */
[----:B------:R-:W-:Y:S01]  /*32f0*/  IADD3 R68, P3, PT, R71, R36, RZ ;  /* 0x0000002447447210 */ /* 0x000fe20007f7e0ff */
[C---:B------:R-:W-:Y:S02]  /*3300*/  IMAD.X R51, R69.reuse, 0x1, R39, P0 ;  /* 0x0000000145337824 */ /* 0x040fe400000e0627 */
[----:B------:R-:W-:Y:S01]  /*3310*/  FADD R71, R20, R63 ;  /* 0x0000003f14477221 */ /* 0x000fe20000000000 */
[C---:B------:R-:W-:Y:S01]  /*3320*/  IMAD.X R45, R69.reuse, 0x1, R41, P2 ;  /* 0x00000001452d7824 */ /* 0x040fe200010e0629 */
[----:B------:R3:W-:Y:S01]  /*3330*/  STG.E desc[UR6][R42.64], R63 ;  /* 0x0000003f2a007986 */ /* 0x0007e2000c101906 */
[----:B------:R-:W-:-:S02]  /*3340*/  IMAD.X R69, R69, 0x1, R37, P3 ;  /* 0x0000000145457824 */ /* 0x000fc400018e0625 */
[----:B------:R-:W-:Y:S01]  /*3350*/  IMAD.MOV.U32 R61, RZ, RZ, R59 ;  /* 0x000000ffff3d7224 */ /* 0x000fe200078e003b */
[----:B------:R3:W-:Y:S01]  /*3360*/  STG.E desc[UR6][R50.64], R71 ;  /* 0x0000004732007986 */ /* 0x0007e2000c101906 */
[----:B------:R-:W-:-:S03]  /*3370*/  IMAD.MOV.U32 R57, RZ, RZ, R63 ;  /* 0x000000ffff397224 */ /* 0x000fc600078e003f */
[----:B------:R3:W-:Y:S04]  /*3380*/  STG.E desc[UR6][R44.64], R73 ;  /* 0x000000492c007986 */ /* 0x0007e8000c101906 */
[----:B------:R3:W-:Y:S02]  /*3390*/  STG.E desc[UR6][R68.64], R75 ;  /* 0x0000004b44007986 */ /* 0x0007e4000c101906 */
.L_x_248:
[----:B------:R-:W-:Y:S05]  /*33a0*/  BSYNC.RECONVERGENT B1 ;  /* 0x0000000000017941 */ /* 0x000fea0003800200 */
.L_x_244:
[----:B-1-3--:R-:W1:Y:S01]  /*33b0*/  LDC R51, c[0x0][0x3b4] ;  /* 0x0000ed00ff337b82 */ /* 0x00ae620000000800 */
[----:B------:R-:W-:Y:S01]  /*33c0*/  VIADD R22, R22, 0x1 ;  /* 0x0000000116167836 */ /* 0x000fe20000000000 */
[----:B------:R-:W-:Y:S04]  /*33d0*/  BSSY.RECONVERGENT B1, `(.L_x_251) ;  /* 0x000001d000017945 */ /* 0x000fe80003800200 */
[----:B-1----:R-:W-:-:S13]  /*33e0*/  ISETP.GE.AND P0, PT, R22, R51, PT ;  /* 0x000000331600720c */ /* 0x002fda0003f06270 */
[----:B------:R-:W-:Y:S05]  /*33f0*/  @P0 BRA `(.L_x_252) ;  /* 0x0000000000680947 */ /* 0x000fea0003800000 */
[----:B------:R-:W1:Y:S01]  /*3400*/  LDCU.128 UR8, c[0x0][0x380] ;  /* 0x00007000ff0877ac */ /* 0x000e620008000c00 */
[----:B------:R-:W3:Y:S04]  /*3410*/  LDG.E.CONSTANT R20, desc[UR6][R46.64+0x4] ;  /* 0x000004062e147981 */ /* 0x000ee8000c1e9900 */
[----:B------:R-:W4:Y:S01]  /*3420*/  LDG.E.CONSTANT R59, desc[UR6][R48.64+0x4] ;  /* 0x00000406303b7981 */ /* 0x000f22000c1e9900 */
[----:B------:R-:W-:-:S04]  /*3430*/  IADD3 R43, P0, PT, -R7, R64, RZ ;  /* 0x00000040072b7210 */ /* 0x000fc80007f1e1ff */
[----:B------:R-:W-:Y:S01]  /*3440*/  IADD3.X R44, PT, PT, R65, -0x1, RZ, P0, !PT ;  /* 0xffffffff412c7810 */ /* 0x000fe200007fe4ff */
[----:B------:R-:W-:-:S03]  /*3450*/  IMAD.SHL.U32 R42, R43, 0x4, RZ ;  /* 0x000000042b2a7824 */ /* 0x000fc600078e00ff */
[----:B------:R-:W-:Y:S02]  /*3460*/  SHF.L.U64.HI R43, R43, 0x2, R44 ;  /* 0x000000022b2b7819 */ /* 0x000fe4000001022c */
[C---:B-1----:R-:W-:Y:S02]  /*3470*/  IADD3 R44, P0, PT, R42.reuse, UR8, RZ ;  /* 0x000000082a2c7c10 */ /* 0x042fe4000ff1e0ff */
[----:B------:R-:W-:Y:S02]  /*3480*/  IADD3 R42, P2, PT, R42, UR10, RZ ;  /* 0x0000000a2a2a7c10 */ /* 0x000fe4000ff5e0ff */
[C---:B------:R-:W-:Y:S02]  /*3490*/  IADD3.X R45, PT, PT, R43.reuse, UR9, RZ, P0, !PT ;  /* 0x000000092b2d7c10 */ /* 0x040fe400087fe4ff */
[----:B------:R-:W-:-:S04]  /*34a0*/  IADD3.X R43, PT, PT, R43, UR11, RZ, P2, !PT ;  /* 0x0000000b2b2b7c10 */ /* 0x000fc800097fe4ff */
[----:B------:R-:W5:Y:S04]  /*34b0*/  LDG.E.CONSTANT R45, desc[UR6][R44.64+0x4] ;  /* 0x000004062c2d7981 */ /* 0x000f68000c1e9900 */
[----:B------:R-:W2:Y:S01]  /*34c0*/  LDG.E.CONSTANT R43, desc[UR6][R42.64+0x4] ;  /* 0x000004062a2b7981 */ /* 0x000ea2000c1e9900 */
[C-C-:B---3--:R-:W-:Y:S01]  /*34d0*/  FADD R63, -R53.reuse, R20.reuse ;  /* 0x00000014353f7221 */ /* 0x148fe20000000100 */
[----:B------:R-:W-:Y:S01]  /*34e0*/  FADD R2, R2, R20 ;  /* 0x0000001402027221 */ /* 0x000fe20000000000 */
[--C-:B----4-:R-:W-:Y:S01]  /*34f0*/  FADD R50, R20, -R59.reuse ;  /* 0x8000003b14327221 */ /* 0x110fe20000000000 */
[--C-:B------:R-:W-:Y:S01]  /*3500*/  FADD R53, -R53, R59.reuse ;  /* 0x0000003b35357221 */ /* 0x100fe20000000100 */
[----:B------:R-:W-:-:S03]  /*3510*/  FADD R4, R4, R59 ;  /* 0x0000003b04047221 */ /* 0x000fc60000000000 */
[----:B------:R-:W-:-:S04]  /*3520*/  FSETP.GT.AND P0, PT, |R63|, R50, PT ;  /* 0x000000323f00720b */ /* 0x000fc80003f04200 */
[----:B------:R-:W-:-:S04]  /*3530*/  FSEL R50, |R63|, R50, P0 ;  /* 0x000000323f327208 */ /* 0x000fc80000000200 */
[----:B------:R-:W-:-:S04]  /*3540*/  FSETP.GT.AND P0, PT, |R53|, R50, PT ;  /* 0x000000323500720b */ /* 0x000fc80003f04200 */
[----:B------:R-:W-:-:S05]  /*3550*/  FSEL R53, |R53|, R50, P0 ;  /* 0x0000003235357208 */ /* 0x000fca0000000200 */
[----:B------:R-:W-:Y:S01]  /*3560*/  FADD R53, -R0, R53 ;  /* 0x0000003500357221 */ /* 0x000fe20000000100 */
[----:B-----5:R-:W-:-:S03]  /*3570*/  FADD R2, R2, -R45 ;  /* 0x8000002d02027221 */ /* 0x020fc60000000000 */
[----:B------:R-:W-:Y:S01]  /*3580*/  FFMA R0, R53, R3, R0 ;  /* 0x0000000335007223 */ /* 0x000fe20000000000 */
[----:B--2---:R-:W-:-:S07]  /*3590*/  FADD R4, R4, -R43 ;  /* 0x8000002b04047221 */ /* 0x004fce0000000000 */
.L_x_252:
[----:B------:R-:W-:Y:S05]  /*35a0*/  BSYNC.RECONVERGENT B1 ;  /* 0x0000000000017941 */ /* 0x000fea0003800200 */
.L_x_251:
[----:B------:R1:W5:Y:S04]  /*35b0*/  LDG.E.CONSTANT R58, desc[UR6][R48.64] ;  /* 0x00000006303a7981 */ /* 0x000368000c1e9900 */
[----:B------:R1:W5:Y:S01]  /*35c0*/  LDG.E.CONSTANT R56, desc[UR6][R46.64] ;  /* 0x000000062e387981 */ /* 0x000362000c1e9900 */
[----:B------:R-:W-:Y:S01]  /*35d0*/  ISETP.GE.AND P2, PT, R22, R51, PT ;  /* 0x000000331600720c */ /* 0x000fe20003f46270 */
[----:B------:R-:W-:Y:S01]  /*35e0*/  IMAD.MOV.U32 R59, RZ, RZ, R61 ;  /* 0x000000ffff3b7224 */ /* 0x000fe200078e003d */
[----:B------:R-:W-:Y:S01]  /*35f0*/  PLOP3.LUT P0, PT, P1, PT, PT, 0x8, 0x80 ;  /* 0x000000000080781c */ /* 0x000fe20000f0e170 */
[----:B------:R-:W-:-:S10]  /*3600*/  IMAD.MOV.U32 R20, RZ, RZ, R55 ;  /* 0x000000ffff147224 */ /* 0x000fd400078e0037 */
[----:B-1----:R-:W-:Y:S05]  /*3610*/  @!P2 BRA `(.L_x_253) ;  /* 0xfffffff00078a947 */ /* 0x002fea000383ffff */
.L_x_191:
[----:B------:R-:W-:Y:S05]  /*3620*/  BSYNC.RECONVERGENT B0 ;  /* 0x0000000000007941 */ /* 0x000fea0003800200 */
.L_x_189:
[----:B------:R-:W2:Y:S01]  /*3630*/  LDCU UR4, c[0x0][0x3b8] ;  /* 0x00007700ff0477ac */ /* 0x000ea20008000800 */
[----:B------:R-:W-:-:S05]  /*3640*/  IMAD.IADD R10, R8, 0x1, R10 ;  /* 0x00000001080a7824 */ /* 0x000fca00078e020a */
[----:B--2---:R-:W-:-:S13]  /*3650*/  ISETP.GE.AND P0, PT, R10, UR4, PT ;  /* 0x000000040a007c0c */ /* 0x004fda000bf06270 */
[----:B------:R-:W-:Y:S05]  /*3660*/  @!P0 BRA `(.L_x_254) ;  /* 0xffffffc800c88947 */ /* 0x000fea000383ffff */
[----:B------:R-:W-:Y:S05]  /*3670*/  EXIT ;  /* 0x000000000000794d */ /* 0x000fea0003800000 */
        .weak           $__internal_2_$__cuda_sm20_rcp_rn_f32_slowpath
        .type           $__internal_2_$__cuda_sm20_rcp_rn_f32_slowpath,@function
        .size           $__internal_2_$__cuda_sm20_rcp_rn_f32_slowpath,($__internal_3_$__cuda_sm3x_div_rn_noftz_f32_slowpath - $__internal_2_$__cuda_sm20_rcp_rn_f32_slowpath)
$__internal_2_$__cuda_sm20_rcp_rn_f32_slowpath:
[----:B------:R-:W-:Y:S01]  /*3680*/  IMAD.SHL.U32 R20, R21, 0x2, RZ ;  /* 0x0000000215147824 */ /* 0x000fe200078e00ff */
[----:B------:R-:W-:Y:S04]  /*3690*/  BSSY.RECONVERGENT B2, `(.L_x_255) ;  /* 0x0000030000027945 */ /* 0x000fe80003800200 */
[----:B------:R-:W-:-:S04]  /*36a0*/  SHF.R.U32.HI R46, RZ, 0x18, R20 ;  /* 0x00000018ff2e7819 */ /* 0x000fc80000011614 */
[----:B------:R-:W-:-:S13]  /*36b0*/  ISETP.NE.U32.AND P0, PT, R46, RZ, PT ;  /* 0x000000ff2e00720c */ /* 0x000fda0003f05070 */
[----:B------:R-:W-:Y:S05]  /*36c0*/  @P0 BRA `(.L_x_256) ;  /* 0x0000000000280947 */ /* 0x000fea0003800000 */
[----:B------:R-:W-:-:S05]  /*36d0*/  IMAD.SHL.U32 R20, R21, 0x2, RZ ;  /* 0x0000000215147824 */ /* 0x000fca00078e00ff */
        /* <DEDUP_REMOVED lines=9> */
.L_x_256:
[----:B------:R-:W-:-:S05]  /*3770*/  VIADD R48, R46, 0xffffff03 ;  /* 0xffffff032e307836 */ /* 0x000fca0000000000 */
[----:B------:R-:W-:-:S13]  /*3780*/  ISETP.GT.U32.AND P0, PT, R48, 0x1, PT ;  /* 0x000000013000780c */ /* 0x000fda0003f04070 */
[----:B------:R-:W-:Y:S05]  /*3790*/  @P0 BRA `(.L_x_258) ;  /* 0x0000000000780947 */ /* 0x000fea0003800000 */
[----:B------:R-:W-:Y:S01]  /*37a0*/  LOP3.LUT R20, R21, 0x7fffff, RZ, 0xc0, !PT ;  /* 0x007fffff15147812 */ /* 0x000fe200078ec0ff */
[----:B------:R-:W-:-:S03]  /*37b0*/  IMAD.MOV.U32 R45, RZ, RZ, 0x3 ;  /* 0x00000003ff2d7424 */ /* 0x000fc600078e00ff */
[----:B------:R-:W-:Y:S02]  /*37c0*/  LOP3.LUT R20, R20, 0x3f800000, RZ, 0xfc, !PT ;  /* 0x3f80000014147812 */ /* 0x000fe400078efcff */
[----:B------:R-:W-:Y:S02]  /*37d0*/  SHF.L.U32 R45, R45, R48, RZ ;  /* 0x000000302d2d7219 */ /* 0x000fe400000006ff */
[----:B------:R-:W0:Y:S02]  /*37e0*/  MUFU.RCP R43, R20 ;  /* 0x00000014002b7308 */ /* 0x000e240000001000 */
        /* <DEDUP_REMOVED lines=11> */
[--C-:B------:R-:W-:Y:S01]  /*38a0*/  LOP3.LUT P1, RZ, R43, R48, R22.reuse, 0xf8, !PT ;  /* 0x000000302bff7212 */ /* 0x100fe2000782f816 */
[----:B------:R-:W-:Y:S01]  /*38b0*/  VIADD R43, R46, 0xffffff04 ;  /* 0xffffff042e2b7836 */ /* 0x000fe20000000000 */
[C---:B------:R-:W-:Y:S02]  /*38c0*/  LOP3.LUT P0, RZ, R45.reuse, 0x1, RZ, 0xc0, !PT ;  /* 0x000000012dff7812 */ /* 0x040fe4000780c0ff */
[----:B------:R-:W-:Y:S02]  /*38d0*/  LOP3.LUT P2, RZ, R45, 0x2, RZ, 0xc0, !PT ;  /* 0x000000022dff7812 */ /* 0x000fe4000784c0ff */
[----:B------:R-:W-:Y:S02]  /*38e0*/  SHF.R.U32.HI R22, RZ, R43, R22 ;  /* 0x0000002bff167219 */ /* 0x000fe40000011616 */
[----:B------:R-:W-:Y:S02]  /*38f0*/  PLOP3.LUT P0, PT, P0, P1, P2, 0xe0, 0x0 ;  /* 0x000000000000781c */ /* 0x000fe40000703c20 */
[----:B------:R-:W-:-:S02]  /*3900*/  LOP3.LUT P1, RZ, R21, 0x7fffff, RZ, 0xc0, !PT ;  /* 0x007fffff15ff7812 */ /* 0x000fc4000782c0ff */
[----:B------:R-:W-:-:S05]  /*3910*/  SEL R20, RZ, 0x1, !P0 ;  /* 0x00000001ff147807 */ /* 0x000fca0004000000 */
[----:B------:R-:W-:-:S05]  /*3920*/  IMAD.MOV R20, RZ, RZ, -R20 ;  /* 0x000000ffff147224 */ /* 0x000fca00078e0a14 */
[----:B------:R-:W-:-:S13]  /*3930*/  ISETP.GE.AND P0, PT, R20, RZ, PT ;  /* 0x000000ff1400720c */ /* 0x000fda0003f06270 */
[----:B------:R-:W-:-:S04]  /*3940*/  @!P0 VIADD R22, R22, 0x1 ;  /* 0x0000000116168836 */ /* 0x000fc80000000000 */
[----:B------:R-:W-:-:S05]  /*3950*/  @!P1 IMAD.SHL.U32 R22, R22, 0x2, RZ ;  /* 0x0000000216169824 */ /* 0x000fca00078e00ff */
[----:B------:R-:W-:Y:S01]  /*3960*/  LOP3.LUT R22, R22, 0x80000000, R21, 0xf8, !PT ;  /* 0x8000000016167812 */ /* 0x000fe200078ef815 */
[----:B------:R-:W-:Y:S06]  /*3970*/  BRA `(.L_x_257) ;  /* 0x0000000000047947 */ /* 0x000fec0003800000 */
.L_x_258:
[----:B------:R0:W1:Y:S02]  /*3980*/  MUFU.RCP R22, R21 ;  /* 0x0000001500167308 */ /* 0x0000640000001000 */
.L_x_257:
[----:B------:R-:W-:Y:S05]  /*3990*/  BSYNC.RECONVERGENT B2 ;  /* 0x0000000000027941 */ /* 0x000fea0003800200 */
.L_x_255:
[----:B------:R-:W-:Y:S02]  /*39a0*/  IMAD.MOV.U32 R42, RZ, RZ, R44 ;  /* 0x000000ffff2a7224 */ /* 0x000fe400078e002c */
[----:B------:R-:W-:-:S04]  /*39b0*/  IMAD.MOV.U32 R43, RZ, RZ, 0x0 ;  /* 0x00000000ff2b7424 */ /* 0x000fc800078e00ff */
[----:B01----:R-:W-:Y:S05]  /*39c0*/  RET.REL.NODEC R42 `(halftrend_batch_fused_f32) ;  /* 0xffffffc42a8c7950 */ /* 0x003fea0003c3ffff */
        .weak           $__internal_3_$__cuda_sm3x_div_rn_noftz_f32_slowpath
        .type           $__internal_3_$__cuda_sm3x_div_rn_noftz_f32_slowpath,@function
        .size           $__internal_3_$__cuda_sm3x_div_rn_noftz_f32_slowpath,(.L_x_325 - $__internal_3_$__cuda_sm3x_div_rn_noftz_f32_slowpath)
$__internal_3_$__cuda_sm3x_div_rn_noftz_f32_slowpath:
[----:B------:R-:W-:Y:S01]  /*39d0*/  SHF.R.U32.HI R19, RZ, 0x17, R21 ;  /* 0x00000017ff137819 */ /* 0x000fe20000011615 */
[----:B------:R-:W-:Y:S01]  /*39e0*/  BSSY.RECONVERGENT B2, `(.L_x_259) ;  /* 0x0000063000027945 */ /* 0x000fe20003800200 */
[----:B------:R-:W-:Y:S02]  /*39f0*/  SHF.R.U32.HI R0, RZ, 0x17, R17 ;  /* 0x00000017ff007819 */ /* 0x000fe40000011611 */
[----:B------:R-:W-:Y:S02]  /*3a00*/  LOP3.LUT R47, R19, 0xff, RZ, 0xc0, !PT ;  /* 0x000000ff132f7812 */ /* 0x000fe400078ec0ff */
[----:B------:R-:W-:-:S03]  /*3a10*/  LOP3.LUT R22, R0, 0xff, RZ, 0xc0, !PT ;  /* 0x000000ff00167812 */ /* 0x000fc600078ec0ff */
[----:B------:R-:W-:Y:S02]  /*3a20*/  VIADD R43, R47, 0xffffffff ;  /* 0xffffffff2f2b7836 */ /* 0x000fe40000000000 */
[----:B------:R-:W-:-:S03]  /*3a30*/  VIADD R42, R22, 0xffffffff ;  /* 0xffffffff162a7836 */ /* 0x000fc60000000000 */
[----:B------:R-:W-:-:S04]  /*3a40*/  ISETP.GT.U32.AND P0, PT, R43, 0xfd, PT ;  /* 0x000000fd2b00780c */ /* 0x000fc80003f04070 */
[----:B------:R-:W-:-:S13]  /*3a50*/  ISETP.GT.U32.OR P0, PT, R42, 0xfd, P0 ;  /* 0x000000fd2a00780c */ /* 0x000fda0000704470 */
[----:B------:R-:W-:Y:S01]  /*3a60*/  @!P0 IMAD.MOV.U32 R19, RZ, RZ, RZ ;  /* 0x000000ffff138224 */ /* 0x000fe200078e00ff */
        /* <DEDUP_REMOVED lines=20> */
[----:B------:R-:W-:Y:S02]  /*3bb0*/  @P0 IMAD.MOV.U32 R19, RZ, RZ, RZ ;  /* 0x000000ffff130224 */ /* 0x000fe400078e00ff */
[----:B------:R-:W-:Y:S01]  /*3bc0*/  @!P0 FFMA R17, R17, 1.84467440737095516160e+19, RZ ;  /* 0x5f80000011118823 */ /* 0x000fe200000000ff */
[----:B------:R-:W-:Y:S02]  /*3bd0*/  @!P0 IMAD.MOV.U32 R19, RZ, RZ, -0x40 ;  /* 0xffffffc0ff138424 */ /* 0x000fe400078e00ff */
[----:B------:R-:W-:Y:S02]  /*3be0*/  @!P1 FFMA R21, R0, 1.84467440737095516160e+19, RZ ;  /* 0x5f80000000159823 */ /* 0x000fe400000000ff */
[----:B------:R-:W-:-:S07]  /*3bf0*/  @!P1 VIADD R19, R19, 0x40 ;  /* 0x0000004013139836 */ /* 0x000fce0000000000 */
.L_x_260:
[----:B------:R-:W-:Y:S01]  /*3c00*/  LEA R0, R47, 0xc0800000, 0x17 ;  /* 0xc08000002f007811 */ /* 0x000fe200078eb8ff */
[----:B------:R-:W-:Y:S01]  /*3c10*/  VIADD R22, R22, 0xffffff81 ;  /* 0xffffff8116167836 */ /* 0x000fe20000000000 */
[----:B------:R-:W-:Y:S03]  /*3c20*/  BSSY.RECONVERGENT B3, `(.L_x_265) ;  /* 0x0000035000037945 */ /* 0x000fe60003800200 */
[----:B------:R-:W-:Y:S02]  /*3c30*/  IMAD.IADD R21, R21, 0x1, -R0 ;  /* 0x0000000115157824 */ /* 0x000fe400078e0a00 */
[C---:B------:R-:W-:Y:S01]  /*3c40*/  IMAD R0, R22.reuse, -0x800000, R17 ;  /* 0xff80000016007824 */ /* 0x040fe200078e0211 */
[----:B------:R-:W-:Y:S01]  /*3c50*/  IADD3 R22, PT, PT, R22, 0x7f, -R47 ;  /* 0x0000007f16167810 */ /* 0x000fe20007ffe82f */
[----:B------:R-:W0:Y:S01]  /*3c60*/  MUFU.RCP R42, R21 ;  /* 0x00000015002a7308 */ /* 0x000e220000001000 */
[----:B------:R-:W-:-:S03]  /*3c70*/  FADD.FTZ R43, -R21, -RZ ;  /* 0x800000ff152b7221 */ /* 0x000fc60000010100 */
[----:B------:R-:W-:Y:S02]  /*3c80*/  IMAD.IADD R22, R22, 0x1, R19 ;  /* 0x0000000116167824 */ /* 0x000fe400078e0213 */
[----:B0-----:R-:W-:-:S04]  /*3c90*/  FFMA R45, R42, R43, 1 ;  /* 0x3f8000002a2d7423 */ /* 0x001fc8000000002b */
[----:B------:R-:W-:-:S04]  /*3ca0*/  FFMA R44, R42, R45, R42 ;  /* 0x0000002d2a2c7223 */ /* 0x000fc8000000002a */
[----:B------:R-:W-:-:S04]  /*3cb0*/  FFMA R17, R0, R44, RZ ;  /* 0x0000002c00117223 */ /* 0x000fc800000000ff */
[----:B------:R-:W-:-:S04]  /*3cc0*/  FFMA R42, R43, R17, R0 ;  /* 0x000000112b2a7223 */ /* 0x000fc80000000000 */
[----:B------:R-:W-:-:S04]  /*3cd0*/  FFMA R45, R44, R42, R17 ;  /* 0x0000002a2c2d7223 */ /* 0x000fc80000000011 */
[----:B------:R-:W-:-:S04]  /*3ce0*/  FFMA R42, R43, R45, R0 ;  /* 0x0000002d2b2a7223 */ /* 0x000fc80000000000 */
[----:B------:R-:W-:-:S05]  /*3cf0*/  FFMA R17, R44, R42, R45 ;  /* 0x0000002a2c117223 */ /* 0x000fca000000002d */
[----:B------:R-:W-:-:S04]  /*3d00*/  SHF.R.U32.HI R0, RZ, 0x17, R17 ;  /* 0x00000017ff007819 */ /* 0x000fc80000011611 */
[----:B------:R-:W-:-:S05]  /*3d10*/  LOP3.LUT R0, R0, 0xff, RZ, 0xc0, !PT ;  /* 0x000000ff00007812 */ /* 0x000fca00078ec0ff */
[----:B------:R-:W-:-:S04]  /*3d20*/  IMAD.IADD R43, R0, 0x1, R22 ;  /* 0x00000001002b7824 */ /* 0x000fc800078e0216 */
[----:B------:R-:W-:-:S05]  /*3d30*/  VIADD R0, R43, 0xffffffff ;  /* 0xffffffff2b007836 */ /* 0x000fca0000000000 */
        /* <DEDUP_REMOVED lines=9> */
[CCC-:B------:R-:W-:Y:S01]  /*3dd0*/  FFMA.RZ R0, R44.reuse, R42.reuse, R45.reuse ;  /* 0x0000002a2c007223 */ /* 0x1c0fe2000000c02d */
[C---:B------:R-:W-:Y:S02]  /*3de0*/  VIADD R22, R43.reuse, 0x20 ;  /* 0x000000202b167836 */ /* 0x040fe40000000000 */
[-CC-:B------:R-:W-:Y:S01]  /*3df0*/  FFMA.RM R19, R44, R42.reuse, R45.reuse ;  /* 0x0000002a2c137223 */ /* 0x180fe2000000402d */
[C---:B------:R-:W-:Y:S02]  /*3e00*/  ISETP.NE.AND P2, PT, R43.reuse, RZ, PT ;  /* 0x000000ff2b00720c */ /* 0x040fe40003f45270 */
[----:B------:R-:W-:Y:S01]  /*3e10*/  LOP3.LUT R21, R0, 0x7fffff, RZ, 0xc0, !PT ;  /* 0x007fffff00157812 */ /* 0x000fe200078ec0ff */
[----:B------:R-:W-:Y:S01]  /*3e20*/  FFMA.RP R0, R44, R42, R45 ;  /* 0x0000002a2c007223 */ /* 0x000fe2000000802d */
[----:B------:R-:W-:Y:S01]  /*3e30*/  IMAD.MOV R42, RZ, RZ, -R43 ;  /* 0x000000ffff2a7224 */ /* 0x000fe200078e0a2b */
[----:B------:R-:W-:Y:S02]  /*3e40*/  ISETP.NE.AND P1, PT, R43, RZ, PT ;  /* 0x000000ff2b00720c */ /* 0x000fe40003f25270 */
[----:B------:R-:W-:-:S02]  /*3e50*/  LOP3.LUT R21, R21, 0x800000, RZ, 0xfc, !PT ;  /* 0x0080000015157812 */ /* 0x000fc400078efcff */
[----:B------:R-:W-:Y:S02]  /*3e60*/  FSETP.NEU.FTZ.AND P0, PT, R0, R19, PT ;  /* 0x000000130000720b */ /* 0x000fe40003f1d000 */
[----:B------:R-:W-:Y:S02]  /*3e70*/  SHF.L.U32 R22, R21, R22, RZ ;  /* 0x0000001615167219 */ /* 0x000fe400000006ff */
[----:B------:R-:W-:Y:S02]  /*3e80*/  SEL R0, R42, RZ, P2 ;  /* 0x000000ff2a007207 */ /* 0x000fe40001000000 */
[----:B------:R-:W-:Y:S02]  /*3e90*/  ISETP.NE.AND P1, PT, R22, RZ, P1 ;  /* 0x000000ff1600720c */ /* 0x000fe40000f25270 */
[----:B------:R-:W-:Y:S02]  /*3ea0*/  SHF.R.U32.HI R0, RZ, R0, R21 ;  /* 0x00000000ff007219 */ /* 0x000fe40000011615 */
[----:B------:R-:W-:-:S02]  /*3eb0*/  PLOP3.LUT P0, PT, P0, P1, PT, 0xf8, 0x8f ;  /* 0x00000000008f781c */ /* 0x000fc40000703f70 */
[----:B------:R-:W-:Y:S02]  /*3ec0*/  SHF.R.U32.HI R22, RZ, 0x1, R0 ;  /* 0x00000001ff167819 */ /* 0x000fe40000011600 */
[----:B------:R-:W-:-:S04]  /*3ed0*/  SEL R19, RZ, 0x1, !P0 ;  /* 0x00000001ff137807 */ /* 0x000fc80004000000 */
[----:B------:R-:W-:-:S04]  /*3ee0*/  LOP3.LUT R19, R19, 0x1, R22, 0xf8, !PT ;  /* 0x0000000113137812 */ /* 0x000fc800078ef816 */
[----:B------:R-:W-:-:S05]  /*3ef0*/  LOP3.LUT R19, R19, R0, RZ, 0xc0, !PT ;  /* 0x0000000013137212 */ /* 0x000fca00078ec0ff */
[----:B------:R-:W-:-:S05]  /*3f00*/  IMAD.IADD R22, R22, 0x1, R19 ;  /* 0x0000000116167824 */ /* 0x000fca00078e0213 */
[----:B------:R-:W-:Y:S01]  /*3f10*/  LOP3.LUT R17, R22, R17, RZ, 0xfc, !PT ;  /* 0x0000001116117212 */ /* 0x000fe200078efcff */
[----:B------:R-:W-:Y:S06]  /*3f20*/  BRA `(.L_x_268) ;  /* 0x0000000000107947 */ /* 0x000fec0003800000 */
.L_x_267:
[----:B------:R-:W-:-:S04]  /*3f30*/  LOP3.LUT R17, R17, 0x80000000, RZ, 0xc0, !PT ;  /* 0x8000000011117812 */ /* 0x000fc800078ec0ff */
[----:B------:R-:W-:Y:S01]  /*3f40*/  LOP3.LUT R17, R17, 0x7f800000, RZ, 0xfc, !PT ;  /* 0x7f80000011117812 */ /* 0x000fe200078efcff */
[----:B------:R-:W-:Y:S06]  /*3f50*/  BRA `(.L_x_268) ;  /* 0x0000000000047947 */ /* 0x000fec0003800000 */
.L_x_266:
[----:B------:R-:W-:-:S07]  /*3f60*/  IMAD R17, R22, 0x800000, R17 ;  /* 0x0080000016117824 */ /* 0x000fce00078e0211 */
.L_x_268:
[----:B------:R-:W-:Y:S05]  /*3f70*/  BSYNC.RECONVERGENT B3 ;  /* 0x0000000000037941 */ /* 0x000fea0003800200 */
.L_x_265:
[----:B------:R-:W-:Y:S05]  /*3f80*/  BRA `(.L_x_269) ;  /* 0x0000000000207947 */ /* 0x000fea0003800000 */
.L_x_264:
[----:B------:R-:W-:-:S04]  /*3f90*/  LOP3.LUT R17, R21, 0x80000000, R17, 0x48, !PT ;  /* 0x8000000015117812 */ /* 0x000fc800078e4811 */
[----:B------:R-:W-:Y:S01]  /*3fa0*/  LOP3.LUT R17, R17, 0x7f800000, RZ, 0xfc, !PT ;  /* 0x7f80000011117812 */ /* 0x000fe200078efcff */
[----:B------:R-:W-:Y:S06]  /*3fb0*/  BRA `(.L_x_269) ;  /* 0x0000000000147947 */ /* 0x000fec0003800000 */
.L_x_263:
[----:B------:R-:W-:Y:S01]  /*3fc0*/  LOP3.LUT R17, R21, 0x80000000, R17, 0x48, !PT ;  /* 0x8000000015117812 */ /* 0x000fe200078e4811 */
[----:B------:R-:W-:Y:S06]  /*3fd0*/  BRA `(.L_x_269) ;  /* 0x00000000000c7947 */ /* 0x000fec0003800000 */
.L_x_262:
[----:B------:R-:W0:Y:S01]  /*3fe0*/  MUFU.RSQ R17, -QNAN ;  /* 0xffc0000000117908 */ /* 0x000e220000001400 */
[----:B------:R-:W-:Y:S05]  /*3ff0*/  BRA `(.L_x_269) ;  /* 0x0000000000047947 */ /* 0x000fea0003800000 */
.L_x_261:
[----:B------:R-:W-:-:S07]  /*4000*/  FADD.FTZ R17, R17, R0 ;  /* 0x0000000011117221 */ /* 0x000fce0000010000 */
.L_x_269:
[----:B------:R-:W-:Y:S05]  /*4010*/  BSYNC.RECONVERGENT B2 ;  /* 0x0000000000027941 */ /* 0x000fea0003800200 */
.L_x_259:
[----:B------:R-:W-:-:S04]  /*4020*/  IMAD.MOV.U32 R21, RZ, RZ, 0x0 ;  /* 0x00000000ff157424 */ /* 0x000fc800078e00ff */
[----:B0-----:R-:W-:Y:S05]  /*4030*/  RET.REL.NODEC R20 `(halftrend_batch_fused_f32) ;  /* 0xffffffbc14f07950 */ /* 0x001fea0003c3ffff */
.L_x_270:
        /* <DEDUP_REMOVED lines=12> */
.L_x_325:


//--------------------- .text.halftrend_batch_f32 --------------------------
	.section	.text.halftrend_batch_f32,"ax",@progbits
	.align	128
        .global         halftrend_batch_f32
        .type           halftrend_batch_f32,@function
        .size           halftrend_batch_f32,(.L_x_330 - halftrend_batch_f32)
        .other          halftrend_batch_f32,@"STO_CUDA_ENTRY STV_DEFAULT"
halftrend_batch_f32:
.text.halftrend_batch_f32:
        /* <DEDUP_REMOVED lines=9> */
[----:B------:R-:W-:Y:S01]  /*0090*/  BSSY.RECONVERGENT B0, `(.L_x_271) ;  /* 0x0000220000007945 */ /* 0x000fe20003800200 */
[----:B------:R-:W1:Y:S01]  /*00a0*/  LDCU.64 UR6, c[0x0][0x358] ;  /* 0x00006b00ff0677ac */ /* 0x000e620008000a00 */
[----:B------:R-:W2:Y:S01]  /*00b0*/  LDCU.64 UR16, c[0x0][0x398] ;  /* 0x00007300ff1077ac */ /* 0x000ea20008000a00 */
[----:B------:R-:W3:Y:S01]  /*00c0*/  LDCU.128 UR8, c[0x0][0x3b0] ;  /* 0x00007600ff0877ac */ /* 0x000ee20008000c00 */
[----:B------:R-:W4:Y:S01]  /*00d0*/  LDCU.128 UR12, c[0x0][0x3a0] ;  /* 0x00007400ff0c77ac */ /* 0x000f220008000c00 */
[----:B0-----:R-:W-:Y:S01]  /*00e0*/  IMAD R53, R53, UR4, RZ ;  /* 0x0000000435357c24 */ /* 0x001fe2000f8e02ff */
[----:B------:R-:W0:Y:S06]  /*00f0*/  LDCU.128 UR20, c[0x0][0x380] ;  /* 0x00007000ff1477ac */ /* 0x000e2c0008000c00 */
.L_x_320:
[----:B0----5:R-:W5:Y:S08]  /*0100*/  LDC.64 R2, c[0x0][0x3c0] ;  /* 0x0000f000ff027b82 */ /* 0x021f700000000a00 */
[----:B--2---:R-:W2:Y:S08]  /*0110*/  LDC.64 R4, c[0x0][0x3c8] ;  /* 0x0000f200ff047b82 */ /* 0x004eb00000000a00 */
[----:B---3--:R-:W3:Y:S01]  /*0120*/  LDC.64 R46, c[0x0][0x3d0] ;  /* 0x0000f400ff2e7b82 */ /* 0x008ee20000000a00 */
[----:B-----5:R-:W-:-:S07]  /*0130*/  IMAD.WIDE R2, R56, 0x4, R2 ;  /* 0x0000000438027825 */ /* 0x020fce00078e0202 */
[----:B------:R-:W5:Y:S01]  /*0140*/  LDC.64 R6, c[0x0][0x3d8] ;  /* 0x0000f600ff067b82 */ /* 0x000f620000000a00 */
[----:B-1--4-:R5:W4:Y:S01]  /*0150*/  LDG.E.CONSTANT R15, desc[UR6][R2.64] ;  /* 0x00000006020f7981 */ /* 0x012b22000c1e9900 */
[----:B--2---:R-:W-:-:S06]  /*0160*/  IMAD.WIDE R4, R56, 0x4, R4 ;  /* 0x0000000438047825 */ /* 0x004fcc00078e0204 */
[----:B------:R-:W1:Y:S01]  /*0170*/  LDC.64 R8, c[0x0][0x3e0] ;  /* 0x0000f800ff087b82 */ /* 0x000e620000000a00 */
[----:B------:R1:W2:Y:S01]  /*0180*/  LDG.E.CONSTANT R50, desc[UR6][R4.64] ;  /* 0x0000000604327981 */ /* 0x0002a2000c1e9900 */
[----:B------:R-:W-:Y:S01]  /*0190*/  BSSY.RECONVERGENT B1, `(.L_x_272) ;  /* 0x00000a3000017945 */ /* 0x000fe20003800200 */
[----:B---3--:R-:W-:-:S05]  /*01a0*/  IMAD R54, R56, R46, RZ ;  /* 0x0000002e38367224 */ /* 0x008fca00078e02ff */
[----:B------:R-:W3:Y:S01]  /*01b0*/  LDC.64 R10, c[0x0][0x3e8] ;  /* 0x0000fa00ff0a7b82 */ /* 0x000ee20000000a00 */
[----:B------:R-:W-:Y:S01]  /*01c0*/  IMAD.IADD R56, R53, 0x1, R56 ;  /* 0x0000000135387824 */ /* 0x000fe200078e0238 */
[----:B------:R-:W-:-:S04]  /*01d0*/  SHF.R.S32.HI R51, RZ, 0x1f, R54 ;  /* 0x0000001fff337819 */ /* 0x000fc80000011436 */
[----:B------:R-:W-:Y:S02]  /*01e0*/  ISETP.GE.AND P3, PT, R56, R47, PT ;  /* 0x0000002f3800720c */ /* 0x000fe40003f66270 */
[----:B------:R-:W0:Y:S01]  /*01f0*/  LDC.64 R12, c[0x0][0x3f0] ;  /* 0x0000fc00ff0c7b82 */ /* 0x000e220000000a00 */
[----:B-----5:R-:W-:-:S07]  /*0200*/  IMAD.WIDE R2, R54, 0x4, R6 ;  /* 0x0000000436027825 */ /* 0x020fce00078e0206 */
[----:B------:R-:W5:Y:S01]  /*0210*/  LDC.64 R16, c[0x0][0x3f8] ;  /* 0x0000fe00ff107b82 */ /* 0x000f620000000a00 */
[----:B-1----:R-:W-:-:S07]  /*0220*/  IMAD.WIDE R4, R54, 0x4, R8 ;  /* 0x0000000436047825 */ /* 0x002fce00078e0208 */
[----:B------:R-:W1:Y:S01]  /*0230*/  LDC.64 R18, c[0x0][0x400] ;  /* 0x00010000ff127b82 */ /* 0x000e620000000a00 */
[----:B---3--:R-:W-:-:S04]  /*0240*/  IMAD.WIDE R6, R54, 0x4, R10 ;  /* 0x0000000436067825 */ /* 0x008fc800078e020a */
[----:B0-----:R-:W-:-:S04]  /*0250*/  IMAD.WIDE R8, R54, 0x4, R12 ;  /* 0x0000000436087825 */ /* 0x001fc800078e020c */
[----:B-----5:R-:W-:-:S04]  /*0260*/  IMAD.WIDE R10, R54, 0x4, R16 ;  /* 0x00000004360a7825 */ /* 0x020fc800078e0210 */
[----:B-1----:R-:W-:Y:S01]  /*0270*/  IMAD.WIDE R12, R54, 0x4, R18 ;  /* 0x00000004360c7825 */ /* 0x002fe200078e0212 */
[----:B----4-:R-:W-:-:S04]  /*0280*/  VIMNMX R52, PT, PT, R15, R46, PT ;  /* 0x0000002e0f347248 */ /* 0x010fc80003fe0100 */
[----:B------:R-:W-:Y:S01]  /*0290*/  ISETP.GE.AND P0, PT, R52, 0x1, PT ;  /* 0x000000013400780c */ /* 0x000fe20003f06270 */
[----:B--2---:R-:W-:-:S12]  /*02a0*/  FMUL R50, R50, 0.5 ;  /* 0x3f00000032327820 */ /* 0x004fd80000400000 */
[----:B------:R-:W-:Y:S05]  /*02b0*/  @!P0 BRA `(.L_x_273) ;  /* 0x0000000800408947 */ /* 0x000fea0003800000 */
[C---:B------:R-:W-:Y:S01]  /*02c0*/  ISETP.GE.U32.AND P1, PT, R52.reuse, 0x8, PT ;  /* 0x000000083400780c */ /* 0x040fe20003f26070 */
[----:B------:R-:W-:Y:S01]  /*02d0*/  BSSY.RECONVERGENT B2, `(.L_x_274) ;  /* 0x0000051000027945 */ /* 0x000fe20003800200 */
[----:B------:R-:W-:Y:S01]  /*02e0*/  LOP3.LUT R40, R52, 0x7, RZ, 0xc0, !PT ;  /* 0x0000000734287812 */ /* 0x000fe200078ec0ff */
[----:B------:R-:W-:-:S03]  /*02f0*/  IMAD.MOV.U32 R41, RZ, RZ, RZ ;  /* 0x000000ffff297224 */ /* 0x000fc600078e00ff */
[----:B------:R-:W-:-:S07]  /*0300*/  ISETP.NE.AND P0, PT, R40, RZ, PT ;  /* 0x000000ff2800720c */ /* 0x000fce0003f05270 */
[----:B------:R-:W-:Y:S06]  /*0310*/  @!P1 BRA `(.L_x_275) ;  /* 0x0000000400309947 */ /* 0x000fec0003800000 */
[----:B------:R-:W0:Y:S01]  /*0320*/  LDC.64 R16, c[0x0][0x3e0] ;  /* 0x0000f800ff107b82 */ /* 0x000e220000000a00 */
[----:B------:R-:W-:Y:S01]  /*0330*/  LOP3.LUT R41, R52, 0x7ffffff8, RZ, 0xc0, !PT ;  /* 0x7ffffff834297812 */ /* 0x000fe200078ec0ff */
[C---:B------:R-:W-:Y:S01]  /*0340*/  IMAD.SHL.U32 R43, R54.reuse, 0x4, RZ ;  /* 0x00000004362b7824 */ /* 0x040fe200078e00ff */
[----:B------:R-:W-:-:S03]  /*0350*/  SHF.L.U64.HI R14, R54, 0x2, R51 ;  /* 0x00000002360e7819 */ /* 0x000fc60000010233 */
[----:B------:R-:W-:Y:S02]  /*0360*/  IMAD.MOV R0, RZ, RZ, -R41 ;  /* 0x000000ffff007224 */ /* 0x000fe400078e0a29 */
[----:B------:R-:W1:Y:S08]  /*0370*/  LDC.64 R18, c[0x0][0x3e8] ;  /* 0x0000fa00ff127b82 */ /* 0x000e700000000a00 */
[----:B------:R-:W2:Y:S08]  /*0380*/  LDC.64 R20, c[0x0][0x3f0] ;  /* 0x0000fc00ff147b82 */ /* 0x000eb00000000a00 */
[----:B------:R-:W3:Y:S08]  /*0390*/  LDC.64 R22, c[0x0][0x3f8] ;  /* 0x0000fe00ff167b82 */ /* 0x000ef00000000a00 */
[----:B------:R-:W4:Y:S08]  /*03a0*/  LDC.64 R24, c[0x0][0x3d8] ;  /* 0x0000f600ff187b82 */ /* 0x000f300000000a00 */
[----:B------:R-:W0:Y:S02]  /*03b0*/  LDC.64 R26, c[0x0][0x400] ;  /* 0x00010000ff1a7b82 */ /* 0x000e240000000a00 */
.L_x_276:
[C---:B0---4-:R-:W-:Y:S01]  /*03c0*/  IADD3 R28, P1, P2, R43.reuse, 0x10, R24 ;  /* 0x000000102b1c7810 */ /* 0x051fe20007a3e018 */
[----:B------:R-:W-:Y:S01]  /*03d0*/  IMAD.MOV.U32 R45, RZ, RZ, 0x7fc00000 ;  /* 0x7fc00000ff2d7424 */ /* 0x000fe200078e00ff */
[C---:B0-----:R-:W-:Y:S01]  /*03e0*/  IADD3 R30, P4, P5, R43.reuse, 0x10, R16 ;  /* 0x000000102b1e7810 */ /* 0x041fe20007d9e010 */
[----:B------:R-:W-:Y:S01]  /*03f0*/  VIADD R0, R0, 0x8 ;  /* 0x0000000800007836 */ /* 0x000fe20000000000 */
[C---:B------:R-:W-:Y:S02]  /*0400*/  IADD3.X R29, PT, PT, R14.reuse, R25, RZ, P1, P2 ;  /* 0x000000190e1d7210 */ /* 0x040fe40000fe44ff */
[C---:B-1----:R-:W-:Y:S02]  /*0410*/  IADD3 R32, P1, P2, R43.reuse, 0x10, R18 ;  /* 0x000000102b207810 */ /* 0x042fe40007a3e012 */
[----:B------:R-:W-:Y:S01]  /*0420*/  IADD3.X R31, PT, PT, R14, R17, RZ, P4, P5 ;  /* 0x000000110e1f7210 */ /* 0x000fe200027ea4ff */
[----:B------:R0:W-:Y:S01]  /*0430*/  STG.E desc[UR6][R28.64+-0x10], R45 ;  /* 0xfffff02d1c007986 */ /* 0x0001e2000c101906 */
[----:B--2---:R-:W-:-:S02]  /*0440*/  IADD3 R34, P4, P5, R43, 0x10, R20 ;  /* 0x000000102b227810 */ /* 0x004fc40007d9e014 */
[C---:B------:R-:W-:Y:S01]  /*0450*/  IADD3.X R33, PT, PT, R14.reuse, R19, RZ, P1, P2 ;  /* 0x000000130e217210 */ /* 0x040fe20000fe44ff */
[----:B------:R0:W-:Y:S01]  /*0460*/  STG.E desc[UR6][R30.64+-0x10], R45 ;  /* 0xfffff02d1e007986 */ /* 0x0001e2000c101906 */
[C---:B---3--:R-:W-:Y:S02]  /*0470*/  IADD3 R36, P2, P1, R43.reuse, 0x10, R22 ;  /* 0x000000102b247810 */ /* 0x048fe4000795e016 */
[C---:B------:R-:W-:Y:S01]  /*0480*/  IADD3.X R35, PT, PT, R14.reuse, R21, RZ, P4, P5 ;  /* 0x000000150e237210 */ /* 0x040fe200027ea4ff */
[----:B------:R0:W-:Y:S01]  /*0490*/  STG.E desc[UR6][R32.64+-0x10], R45 ;  /* 0xfffff02d20007986 */ /* 0x0001e2000c101906 */
[----:B------:R-:W-:Y:S02]  /*04a0*/  IADD3 R38, P4, P5, R43, 0x1c, R26 ;  /* 0x0000001c2b267810 */ /* 0x000fe40007d9e01a */
[C---:B------:R-:W-:Y:S01]  /*04b0*/  IADD3.X R37, PT, PT, R14.reuse, R23, RZ, P2, P1 ;  /* 0x000000170e257210 */ /* 0x040fe200017e24ff */
[----:B------:R0:W-:Y:S01]  /*04c0*/  STG.E desc[UR6][R34.64+-0x10], R45 ;  /* 0xfffff02d22007986 */ /* 0x0001e2000c101906 */
[----:B------:R-:W-:-:S02]  /*04d0*/  IADD3.X R39, PT, PT, R14, R27, RZ, P4, P5 ;  /* 0x0000001b0e277210 */ /* 0x000fc400027ea4ff */
[----:B------:R-:W-:Y:S01]  /*04e0*/  ISETP.NE.AND P1, PT, R0, RZ, PT ;  /* 0x000000ff0000720c */ /* 0x000fe20003f25270 */
[----:B------:R0:W-:Y:S01]  /*04f0*/  STG.E desc[UR6][R36.64+-0x10], R45 ;  /* 0xfffff02d24007986 */ /* 0x0001e2000c101906 */
[----:B------:R-:W-:-:S03]  /*0500*/  IADD3 R43, P2, PT, R43, 0x20, RZ ;  /* 0x000000202b2b7810 */ /* 0x000fc60007f5e0ff */
[----:B------:R0:W-:Y:S02]  /*0510*/  STG.E desc[UR6][R38.64+-0x1c], R45 ;  /* 0xffffe42d26007986 */ /* 0x0001e4000c101906 */
[----:B------:R-:W-:Y:S02]  /*0520*/  IMAD.X R14, RZ, RZ, R14, P2 ;  /* 0x000000ffff0e7224 */ /* 0x000fe400010e060e */
        /* <DEDUP_REMOVED lines=43> */
.L_x_275:
[----:B------:R-:W-:Y:S05]  /*07e0*/  BSYNC.RECONVERGENT B2 ;  /* 0x0000000000027941 */ /* 0x000fea0003800200 */
.L_x_274:
        /* <DEDUP_REMOVED lines=61> */
.L_x_273:
[----:B------:R-:W-:Y:S05]  /*0bc0*/  BSYNC.RECONVERGENT B1 ;  /* 0x0000000000017941 */ /* 0x000fea0003800200 */
.L_x_272:
[----:B------:R-:W-:Y:S01]  /*0bd0*/  ISETP.GE.AND P0, PT, R15, R46, PT ;  /* 0x0000002e0f00720c */ /* 0x000fe20003f06270 */
[----:B------:R-:W-:-:S12]  /*0be0*/  BSSY.RECONVERGENT B2, `(.L_x_277) ;  /* 0x0000169000027945 */ /* 0x000fd80003800200 */
[----:B------:R-:W-:Y:S05]  /*0bf0*/  @P0 BRA `(.L_x_278) ;  /* 0x00000014009c0947 */ /* 0x000fea0003800000 */
[----:B------:R-:W5:Y:S01]  /*0c00*/  LDC.64 R14, c[0x0][0x388] ;  /* 0x0000e200ff0e7b82 */ /* 0x000f620000000a00 */
[----:B------:R-:W-:-:S07]  /*0c10*/  ISETP.GE.AND P0, PT, R52, 0x1, PT ;  /* 0x000000013400780c */ /* 0x000fce0003f06270 */
[----:B01234-:R-:W0:Y:S06]  /*0c20*/  LDC.64 R18, c[0x0][0x380] ;  /* 0x0000e000ff127b82 */ /* 0x01fe2c0000000a00 */
[----:B------:R-:W-:-:S04]  /*0c30*/  @P0 VIADD R17, R52, 0xffffffff ;  /* 0xffffffff34110836 */ /* 0x000fc80000000000 */
[----:B-----5:R-:W-:-:S05]  /*0c40*/  @P0 IMAD.WIDE.U32 R14, R17, 0x4, R14 ;  /* 0x00000004110e0825 */ /* 0x020fca00078e000e */
[----:B------:R-:W2:Y:S01]  /*0c50*/  @P0 LDG.E.CONSTANT R48, desc[UR6][R14.64] ;  /* 0x000000060e300981 */ /* 0x000ea2000c1e9900 */
[----:B0-----:R-:W-:-:S05]  /*0c60*/  @P0 IMAD.WIDE.U32 R18, R17, 0x4, R18 ;  /* 0x0000000411120825 */ /* 0x001fca00078e0012 */
[----:B------:R-:W3:Y:S01]  /*0c70*/  @P0 LDG.E.CONSTANT R57, desc[UR6][R18.64] ;  /* 0x0000000612390981 */ /* 0x000ee2000c1e9900 */
[----:B------:R-:W0:Y:S08]  /*0c80*/  @!P0 LDC.64 R20, c[0x0][0x388] ;  /* 0x0000e200ff148b82 */ /* 0x000e300000000a00 */
[----:B------:R-:W1:Y:S01]  /*0c90*/  @!P0 LDC.64 R22, c[0x0][0x380] ;  /* 0x0000e000ff168b82 */ /* 0x000e620000000a00 */
[----:B------:R-:W-:Y:S01]  /*0ca0*/  VIADD R17, R52, 0x1 ;  /* 0x0000000134117836 */ /* 0x000fe20000000000 */
[----:B0-----:R-:W2:Y:S04]  /*0cb0*/  @!P0 LDG.E.CONSTANT R48, desc[UR6][R20.64] ;  /* 0x0000000614308981 */ /* 0x001ea8000c1e9900 */
[----:B-1----:R-:W3:Y:S01]  /*0cc0*/  @!P0 LDG.E.CONSTANT R57, desc[UR6][R22.64] ;  /* 0x0000000616398981 */ /* 0x002ee2000c1e9900 */
[----:B------:R-:W-:Y:S01]  /*0cd0*/  ISETP.NE.AND P1, PT, R17, R46, PT ;  /* 0x0000002e1100720c */ /* 0x000fe20003f25270 */
[----:B------:R-:W-:Y:S01]  /*0ce0*/  BSSY.RECONVERGENT B1, `(.L_x_279) ;  /* 0x00000db000017945 */ /* 0x000fe20003800200 */
[----:B------:R-:W-:Y:S01]  /*0cf0*/  IMAD.IADD R46, R46, 0x1, -R52 ;  /* 0x000000012e2e7824 */ /* 0x000fe200078e0a34 */
[----:B------:R-:W-:Y:S01]  /*0d00*/  PLOP3.LUT P0, PT, PT, PT, PT, 0x80, 0x8 ;  /* 0x000000000008781c */ /* 0x000fe20003f0f070 */
[----:B------:R-:W-:-:S02]  /*0d10*/  IMAD.MOV.U32 R58, RZ, RZ, RZ ;  /* 0x000000ffff3a7224 */ /* 0x000fc400078e00ff */
[----:B------:R-:W-:Y:S02]  /*0d20*/  IMAD.MOV.U32 R17, RZ, RZ, RZ ;  /* 0x000000ffff117224 */ /* 0x000fe400078e00ff */
[----:B------:R-:W-:Y:S02]  /*0d30*/  IMAD.MOV.U32 R49, RZ, RZ, R52 ;  /* 0x000000ffff317224 */ /* 0x000fe400078e0034 */
[----:B------:R-:W-:Y:S02]  /*0d40*/  IMAD.MOV.U32 R47, RZ, RZ, RZ ;  /* 0x000000ffff2f7224 */ /* 0x000fe400078e00ff */
[----:B--2---:R-:W-:Y:S02]  /*0d50*/  IMAD.MOV.U32 R40, RZ, RZ, R48 ;  /* 0x000000ffff287224 */ /* 0x004fe400078e0030 */
[----:B---3--:R-:W-:Y:S01]  /*0d60*/  IMAD.MOV.U32 R42, RZ, RZ, R57 ;  /* 0x000000ffff2a7224 */ /* 0x008fe200078e0039 */
[----:B------:R-:W-:Y:S06]  /*0d70*/  @!P1 BRA `(.L_x_280) ;  /* 0x0000000c00449947 */ /* 0x000fec0003800000 */
[----:B------:R-:W0:Y:S01]  /*0d80*/  LDC.64 R14, c[0x0][0x390] ;  /* 0x0000e400ff0e7b82 */ /* 0x000e220000000a00 */
[----:B------:R-:W-:Y:S02]  /*0d90*/  PLOP3.LUT P0, PT, PT, PT, PT, 0x80, 0x8 ;  /* 0x000000000008781c */ /* 0x000fe40003f0f070 */
[----:B------:R-:W-:Y:S02]  /*0da0*/  CS2R R58, SRZ ;  /* 0x00000000003a7805 */ /* 0x000fe4000001ff00 */
[----:B------:R-:W-:Y:S01]  /*0db0*/  LOP3.LUT R45, R46, 0xfffffffe, RZ, 0xc0, !PT ;  /* 0xfffffffe2e2d7812 */ /* 0x000fe200078ec0ff */
[----:B------:R-:W-:Y:S02]  /*0dc0*/  IMAD.MOV.U32 R44, RZ, RZ, RZ ;  /* 0x000000ffff2c7224 */ /* 0x000fe400078e00ff */
[----:B------:R-:W-:Y:S02]  /*0dd0*/  IMAD.MOV.U32 R49, RZ, RZ, R52 ;  /* 0x000000ffff317224 */ /* 0x000fe400078e0034 */
[----:B------:R-:W-:-:S02]  /*0de0*/  IMAD.MOV.U32 R42, RZ, RZ, R57 ;  /* 0x000000ffff2a7224 */ /* 0x000fc400078e0039 */
[----:B------:R-:W-:Y:S02]  /*0df0*/  IMAD.MOV.U32 R40, RZ, RZ, R48 ;  /* 0x000000ffff287224 */ /* 0x000fe400078e0030 */
[----:B------:R-:W-:-:S07]  /*0e00*/  IMAD.MOV.U32 R0, RZ, RZ, RZ ;  /* 0x000000ffff007224 */ /* 0x000fce00078e00ff */
.L_x_307:
[----:B01----:R-:W-:Y:S02]  /*0e10*/  SHF.R.S32.HI R28, RZ, 0x1f, R49 ;  /* 0x0000001fff1c7819 */ /* 0x003fe40000011431 */
[----:B------:R-:W-:-:S05]  /*0e20*/  IADD3 R16, P1, PT, R54, R49, RZ ;  /* 0x0000003136107210 */ /* 0x000fca0007f3e0ff */
[----:B------:R-:W-:Y:S02]  /*0e30*/  IMAD.X R17, R51, 0x1, R28, P1 ;  /* 0x0000000133117824 */ /* 0x000fe400008e061c */
[----:B------:R-:W-:-:S03]  /*0e40*/  IMAD.SHL.U32 R30, R16, 0x4, RZ ;  /* 0x00000004101e7824 */ /* 0x000fc600078e00ff */
[----:B------:R-:W-:Y:S02]  /*0e50*/  SHF.L.U64.HI R29, R16, 0x2, R17 ;  /* 0x00000002101d7819 */ /* 0x000fe40000010211 */
[C---:B------:R-:W-:Y:S02]  /*0e60*/  IADD3 R36, P1, PT, R30.reuse, UR8, RZ ;  /* 0x000000081e247c10 */ /* 0x040fe4000ff3e0ff */
[----:B------:R-:W-:Y:S02]  /*0e70*/  IADD3 R38, P2, PT, R30, UR10, RZ ;  /* 0x0000000a1e267c10 */ /* 0x000fe4000ff5e0ff */
[C---:B------:R-:W-:Y:S02]  /*0e80*/  IADD3.X R37, PT, PT, R29.reuse, UR9, RZ, P1, !PT ;  /* 0x000000091d257c10 */ /* 0x040fe40008ffe4ff */
[----:B------:R-:W-:-:S03]  /*0e90*/  IADD3.X R39, PT, PT, R29, UR11, RZ, P2, !PT ;  /* 0x0000000b1d277c10 */ /* 0x000fc600097fe4ff */
[----:B-----5:R1:W5:Y:S04]  /*0ea0*/  LDG.E.CONSTANT R32, desc[UR6][R36.64] ;  /* 0x0000000624207981 */ /* 0x020368000c1e9900 */
[----:B------:R1:W5:Y:S01]  /*0eb0*/  LDG.E.CONSTANT R31, desc[UR6][R38.64] ;  /* 0x00000006261f7981 */ /* 0x000362000c1e9900 */
[----:B------:R-:W-:Y:S01]  /*0ec0*/  IMAD.MOV.U32 R61, RZ, RZ, 0x7fc00000 ;  /* 0x7fc00000ff3d7424 */ /* 0x000fe200078e00ff */
[C---:B------:R-:W-:Y:S01]  /*0ed0*/  IADD3 R20, P1, PT, R30.reuse, UR14, RZ ;  /* 0x0000000e1e147c10 */ /* 0x040fe2000ff3e0ff */
[----:B------:R-:W-:Y:S01]  /*0ee0*/  IMAD.WIDE R16, R49, 0x4, R10 ;  /* 0x0000000431107825 */ /* 0x000fe200078e020a */
[----:B------:R-:W-:Y:S01]  /*0ef0*/  IADD3 R22, P2, PT, R30, UR12, RZ ;  /* 0x0000000c1e167c10 */ /* 0x000fe2000ff5e0ff */
[----:B------:R-:W-:Y:S01]  /*0f00*/  BSSY.RECONVERGENT B3, `(.L_x_281) ;  /* 0x0000020000037945 */ /* 0x000fe20003800200 */
[----:B------:R-:W-:Y:S01]  /*0f10*/  IADD3.X R21, PT, PT, R29, UR15, RZ, P1, !PT ;  /* 0x0000000f1d157c10 */ /* 0x000fe20008ffe4ff */
[----:B------:R-:W-:Y:S01]  /*0f20*/  IMAD.WIDE R18, R49, 0x4, R12 ;  /* 0x0000000431127825 */ /* 0x000fe200078e020c */
[----:B------:R1:W-:Y:S01]  /*0f30*/  STG.E desc[UR6][R16.64], R61 ;  /* 0x0000003d10007986 */ /* 0x0003e2000c101906 */
[----:B------:R-:W-:-:S02]  /*0f40*/  IADD3.X R23, PT, PT, R29, UR13, RZ, P2, !PT ;  /* 0x0000000d1d177c10 */ /* 0x000fc400097fe4ff */
[----:B0-----:R-:W-:Y:S01]  /*0f50*/  IMAD.WIDE R24, R49, 0x4, R14 ;  /* 0x0000000431187825 */ /* 0x001fe200078e020e */
[----:B------:R1:W-:Y:S01]  /*0f60*/  STG.E desc[UR6][R18.64], R61 ;  /* 0x0000003d12007986 */ /* 0x0003e2000c101906 */
[----:B------:R-:W-:Y:S05]  /*0f70*/  @P0 BRA `(.L_x_282) ;  /* 0x0000000000300947 */ /* 0x000fea0003800000 */
        /* <DEDUP_REMOVED lines=8> */
.L_x_284:
[----:B------:R-:W-:Y:S05]  /*1000*/  BSYNC.RECONVERGENT B4 ;  /* 0x0000000000047941 */ /* 0x000fea0003800200 */
.L_x_283:
[----:B------:R-:W-:Y:S02]  /*1010*/  FSEL R57, R32, R57, P0 ;  /* 0x0000003920397208 */ /* 0x000fe40000000000 */
[----:B------:R-:W-:Y:S01]  /*1020*/  SEL R55, R58, 0x1, !P0 ;  /* 0x000000013a377807 */ /* 0x000fe20004000000 */
[----:B------:R-:W-:Y:S06]  /*1030*/  BRA `(.L_x_285) ;  /* 0x0000000000307947 */ /* 0x000fec0003800000 */
.L_x_282:
[----:B------:R-:W2:Y:S01]  /*1040*/  LDG.E.CONSTANT R26, desc[UR6][R20.64] ;  /* 0x00000006141a7981 */ /* 0x000ea2000c1e9900 */
[----:B-----5:R-:W-:Y:S01]  /*1050*/  FMNMX R57, R32, R57, PT ;  /* 0x0000003920397209 */ /* 0x020fe20003800000 */
[----:B------:R-:W-:Y:S01]  /*1060*/  IMAD.MOV.U32 R55, RZ, RZ, R58 ;  /* 0x000000ffff377224 */ /* 0x000fe200078e003a */
[----:B------:R-:W-:Y:S02]  /*1070*/  PLOP3.LUT P0, PT, PT, PT, PT, 0x80, 0x8 ;  /* 0x000000000008781c */ /* 0x000fe40003f0f070 */
[----:B--2---:R-:W-:-:S13]  /*1080*/  FSETP.GT.AND P1, PT, R26, R57, PT ;  /* 0x000000391a00720b */ /* 0x004fda0003f24000 */
[----:B------:R-:W-:Y:S05]  /*1090*/  @!P1 BRA `(.L_x_285) ;  /* 0x0000000000189947 */ /* 0x000fea0003800000 */
[----:B------:R-:W2:Y:S01]  /*10a0*/  LDG.E.CONSTANT R27, desc[UR6][R24.64] ;  /* 0x00000006181b7981 */ /* 0x000ea2000c1e9900 */
[----:B------:R-:W-:Y:S01]  /*10b0*/  IMAD.MOV.U32 R55, RZ, RZ, R58 ;  /* 0x000000ffff377224 */ /* 0x000fe200078e003a */
[----:B--2---:R-:W-:-:S13]  /*10c0*/  FSETP.GT.AND P1, PT, R27, R42, PT ;  /* 0x0000002a1b00720b */ /* 0x004fda0003f24000 */
[----:B------:R-:W-:Y:S01]  /*10d0*/  @P1 PLOP3.LUT P0, PT, PT, PT, PT, 0x8, 0x80 ;  /* 0x000000000080181c */ /* 0x000fe20003f0e170 */
[----:B------:R-:W-:Y:S02]  /*10e0*/  @P1 IMAD.MOV.U32 R48, RZ, RZ, R31 ;  /* 0x000000ffff301224 */ /* 0x000fe400078e001f */
[----:B------:R-:W-:-:S10]  /*10f0*/  @P1 IMAD.MOV.U32 R55, RZ, RZ, RZ ;  /* 0x000000ffff371224 */ /* 0x000fd400078e00ff */
.L_x_285:
[----:B------:R-:W-:Y:S05]  /*1100*/  BSYNC.RECONVERGENT B3 ;  /* 0x0000000000037941 */ /* 0x000fea0003800200 */
.L_x_281:
[----:B------:R-:W-:-:S04]  /*1110*/  IADD3 R26, P1, PT, R30, UR16, RZ ;  /* 0x000000101e1a7c10 */ /* 0x000fc8000ff3e0ff */
[----:B------:R-:W-:-:S05]  /*1120*/  IADD3.X R27, PT, PT, R29, UR17, RZ, P1, !PT ;  /* 0x000000111d1b7c10 */ /* 0x000fca0008ffe4ff */
[----:B------:R-:W2:Y:S01]  /*1130*/  LDG.E.CONSTANT R47, desc[UR6][R26.64] ;  /* 0x000000061a2f7981 */ /* 0x000ea2000c1e9900 */
[----:B------:R-:W-:Y:S01]  /*1140*/  IMAD.SHL.U32 R41, R49, 0x4, RZ ;  /* 0x0000000431297824 */ /* 0x000fe200078e00ff */
[----:B------:R-:W-:Y:S01]  /*1150*/  ISETP.NE.AND P2, PT, R55, RZ, PT ;  /* 0x000000ff3700720c */ /* 0x000fe20003f45270 */
[----:B------:R-:W-:Y:S01]  /*1160*/  BSSY.RECONVERGENT B3, `(.L_x_286) ;  /* 0x0000034000037945 */ /* 0x000fe20003800200 */
[----:B------:R-:W-:Y:S02]  /*1170*/  SHF.L.U64.HI R43, R49, 0x2, R28 ;  /* 0x00000002312b7819 */ /* 0x000fe4000001021c */
[-C--:B------:R-:W-:Y:S02]  /*1180*/  IADD3 R28, P4, PT, R2, R41.reuse, RZ ;  /* 0x00000029021c7210 */ /* 0x080fe40007f9e0ff */
[-C--:B------:R-:W-:Y:S02]  /*1190*/  IADD3 R30, P6, PT, R6, R41.reuse, RZ ;  /* 0x00000029061e7210 */ /* 0x080fe40007fde0ff */
[-C--:B------:R-:W-:Y:S01]  /*11a0*/  IADD3 R32, P5, PT, R8, R41.reuse, RZ ;  /* 0x0000002908207210 */ /* 0x080fe20007fbe0ff */
[--C-:B------:R-:W-:Y:S01]  /*11b0*/  IMAD.X R29, R3, 0x1, R43.reuse, P4 ;  /* 0x00000001031d7824 */ /* 0x100fe200020e062b */
[----:B------:R-:W-:Y:S01]  /*11c0*/  IADD3 R34, P4, PT, R4, R41, RZ ;  /* 0x0000002904227210 */ /* 0x000fe20007f9e0ff */
[--C-:B------:R-:W-:Y:S01]  /*11d0*/  IMAD.X R31, R7, 0x1, R43.reuse, P6 ;  /* 0x00000001071f7824 */ /* 0x100fe200030e062b */
[----:B------:R-:W-:Y:S01]  /*11e0*/  ISETP.NE.AND P1, PT, R58, R55, PT ;  /* 0x000000373a00720c */ /* 0x000fe20003f25270 */
[----:B------:R-:W-:-:S02]  /*11f0*/  IMAD.X R33, R9, 0x1, R43, P5 ;  /* 0x0000000109217824 */ /* 0x000fc400028e062b */
[----:B------:R-:W-:Y:S01]  /*1200*/  IMAD.X R35, R5, 0x1, R43, P4 ;  /* 0x0000000105237824 */ /* 0x000fe200020e062b */
[----:B------:R-:W-:Y:S01]  /*1210*/  ISETP.GT.AND P1, PT, R49, R52, P1 ;  /* 0x000000343100720c */ /* 0x000fe20000f24270 */
[----:B--2---:R-:W-:Y:S01]  /*1220*/  FMUL R40, R50, R47 ;  /* 0x0000002f32287220 */ /* 0x004fe20000400000 */
[----:B------:R-:W-:Y:S11]  /*1230*/  @P2 BRA `(.L_x_287) ;  /* 0x0000000000482947 */ /* 0x000ff60003800000 */
[----:B------:R-:W-:Y:S01]  /*1240*/  BSSY.RECONVERGENT B4, `(.L_x_288) ;  /* 0x0000009000047945 */ /* 0x000fe20003800200 */
[--C-:B------:R-:W-:Y:S01]  /*1250*/  @P1 FFMA R42, R47, -0.5, R44.reuse ;  /* 0xbf0000002f2a1823 */ /* 0x100fe2000000002c */
[----:B------:R-:W-:Y:S02]  /*1260*/  @P1 IMAD.MOV.U32 R47, RZ, RZ, R44 ;  /* 0x000000ffff2f1224 */ /* 0x000fe400078e002c */
[----:B------:R-:W-:Y:S05]  /*1270*/  @P1 BRA `(.L_x_289) ;  /* 0x0000000000141947 */ /* 0x000fea0003800000 */
[----:B------:R-:W-:Y:S01]  /*1280*/  FSETP.NEU.AND P2, PT, R59, RZ, PT ;  /* 0x000000ff3b00720b */ /* 0x000fe20003f4d000 */
[----:B------:R-:W-:-:S03]  /*1290*/  IMAD.MOV.U32 R47, RZ, RZ, R48 ;  /* 0x000000ffff2f7224 */ /* 0x000fc600078e0030 */
[----:B------:R-:W-:-:S13]  /*12a0*/  ISETP.EQ.OR P2, PT, R49, R52, !P2 ;  /* 0x000000343100720c */ /* 0x000fda0005742670 */
[----:B------:R-:W-:-:S04]  /*12b0*/  @!P2 FSETP.GT.AND P4, PT, R48, R59, PT ;  /* 0x0000003b3000a20b */ /* 0x000fc80003f84000 */
[----:B------:R-:W-:-:S09]  /*12c0*/  @!P2 FSEL R47, R48, R59, P4 ;  /* 0x0000003b302fa208 */ /* 0x000fd20002000000 */
.L_x_289:
[----:B------:R-:W-:Y:S05]  /*12d0*/  BSYNC.RECONVERGENT B4 ;  /* 0x0000000000047941 */ /* 0x000fea0003800200 */
.L_x_288:
[C-C-:B------:R-:W-:Y:S01]  /*12e0*/  FADD R59, R47.reuse, R40.reuse ;  /* 0x000000282f3b7221 */ /* 0x140fe20000000000 */
[----:B------:R-:W-:Y:S01]  /*12f0*/  FADD R40, R47, -R40 ;  /* 0x800000282f287221 */ /* 0x000fe20000000000 */
[----:B------:R0:W-:Y:S04]  /*1300*/  @P1 STG.E desc[UR6][R16.64], R42 ;  /* 0x0000002a10001986 */ /* 0x0001e8000c101906 */
[----:B------:R0:W-:Y:S04]  /*1310*/  STG.E desc[UR6][R28.64], R47 ;  /* 0x0000002f1c007986 */ /* 0x0001e8000c101906 */
[----:B------:R0:W-:Y:S04]  /*1320*/  STG.E desc[UR6][R30.64], R59 ;  /* 0x0000003b1e007986 */ /* 0x0001e8000c101906 */
[----:B------:R0:W-:Y:S04]  /*1330*/  STG.E desc[UR6][R32.64], R40 ;  /* 0x0000002820007986 */ /* 0x0001e8000c101906 */
[----:B------:R0:W-:Y:S01]  /*1340*/  STG.E desc[UR6][R34.64], RZ ;  /* 0x000000ff22007986 */ /* 0x0001e2000c101906 */
[----:B------:R-:W-:Y:S05]  /*1350*/  BRA `(.L_x_290) ;  /* 0x0000000000507947 */ /* 0x000fea0003800000 */
.L_x_287:
[----:B------:R-:W-:Y:S01]  /*1360*/  BSSY.RECONVERGENT B4, `(.L_x_291) ;  /* 0x0000009000047945 */ /* 0x000fe20003800200 */
[--C-:B------:R-:W-:Y:S01]  /*1370*/  @P1 FFMA R58, R47, 0.5, R59.reuse ;  /* 0x3f0000002f3a1823 */ /* 0x100fe2000000003b */
[----:B------:R-:W-:Y:S02]  /*1380*/  @P1 IMAD.MOV.U32 R42, RZ, RZ, R59 ;  /* 0x000000ffff2a1224 */ /* 0x000fe400078e003b */
[----:B------:R-:W-:Y:S05]  /*1390*/  @P1 BRA `(.L_x_292) ;  /* 0x0000000000141947 */ /* 0x000fea0003800000 */
[----:B------:R-:W-:Y:S01]  /*13a0*/  FSETP.NEU.AND P2, PT, R44, RZ, PT ;  /* 0x000000ff2c00720b */ /* 0x000fe20003f4d000 */
[----:B------:R-:W-:-:S03]  /*13b0*/  IMAD.MOV.U32 R42, RZ, RZ, R57 ;  /* 0x000000ffff2a7224 */ /* 0x000fc600078e0039 */
[----:B------:R-:W-:-:S13]  /*13c0*/  ISETP.EQ.OR P2, PT, R49, R52, !P2 ;  /* 0x000000343100720c */ /* 0x000fda0005742670 */
[----:B------:R-:W-:-:S04]  /*13d0*/  @!P2 FSETP.GEU.AND P4, PT, R57, R44, PT ;  /* 0x0000002c3900a20b */ /* 0x000fc80003f8e000 */
[----:B------:R-:W-:-:S09]  /*13e0*/  @!P2 FSEL R42, R57, R44, !P4 ;  /* 0x0000002c392aa208 */ /* 0x000fd20006000000 */
.L_x_292:
[----:B------:R-:W-:Y:S05]  /*13f0*/  BSYNC.RECONVERGENT B4 ;  /* 0x0000000000047941 */ /* 0x000fea0003800200 */
.L_x_291:
[C-C-:B------:R-:W-:Y:S01]  /*1400*/  FADD R60, R40.reuse, R42.reuse ;  /* 0x0000002a283c7221 */ /* 0x140fe20000000000 */
[--C-:B------:R-:W-:Y:S01]  /*1410*/  FADD R40, -R40, R42.reuse ;  /* 0x0000002a28287221 */ /* 0x100fe20000000100 */
[----:B------:R-:W-:Y:S01]  /*1420*/  IMAD.MOV.U32 R47, RZ, RZ, 0x3f800000 ;  /* 0x3f800000ff2f7424 */ /* 0x000fe200078e00ff */
[----:B------:R-:W-:Y:S01]  /*1430*/  @P1 STG.E desc[UR6][R18.64], R58 ;  /* 0x0000003a12001986 */ /* 0x000fe2000c101906 */
[----:B------:R-:W-:-:S03]  /*1440*/  IMAD.MOV.U32 R44, RZ, RZ, R42 ;  /* 0x000000ffff2c7224 */ /* 0x000fc600078e002a */
[----:B------:R-:W-:Y:S04]  /*1450*/  STG.E desc[UR6][R28.64], R42 ;  /* 0x0000002a1c007986 */ /* 0x000fe8000c101906 */
[----:B------:R-:W-:Y:S04]  /*1460*/  STG.E desc[UR6][R30.64], R60 ;  /* 0x0000003c1e007986 */ /* 0x000fe8000c101906 */
[----:B------:R-:W-:Y:S04]  /*1470*/  STG.E desc[UR6][R32.64], R40 ;  /* 0x0000002820007986 */ /* 0x000fe8000c101906 */
[----:B------:R0:W-:Y:S02]  /*1480*/  STG.E desc[UR6][R34.64], R47 ;  /* 0x0000002f22007986 */ /* 0x0001e4000c101906 */
[----:B0-----:R-:W-:-:S07]  /*1490*/  IMAD.MOV.U32 R47, RZ, RZ, R59 ;  /* 0x000000ffff2f7224 */ /* 0x001fce00078e003b */
.L_x_290:
[----:B------:R-:W-:Y:S05]  /*14a0*/  BSYNC.RECONVERGENT B3 ;  /* 0x0000000000037941 */ /* 0x000fea0003800200 */
.L_x_286:
[----:B-1----:R1:W5:Y:S04]  /*14b0*/  LDG.E.CONSTANT R36, desc[UR6][R36.64+0x4] ;  /* 0x0000040624247981 */ /* 0x002368000c1e9900 */
[----:B------:R1:W5:Y:S01]  /*14c0*/  LDG.E.CONSTANT R39, desc[UR6][R38.64+0x4] ;  /* 0x0000040626277981 */ /* 0x000362000c1e9900 */
[C---:B0-----:R-:W-:Y:S01]  /*14d0*/  IADD3 R40, P1, PT, R41.reuse, UR22, RZ ;  /* 0x0000001629287c10 */ /* 0x041fe2000ff3e0ff */
[----:B------:R-:W-:Y:S01]  /*14e0*/  BSSY.RECONVERGENT B3, `(.L_x_293) ;  /* 0x0000021000037945 */ /* 0x000fe20003800200 */
[----:B------:R-:W-:Y:S01]  /*14f0*/  IADD3 R42, P2, PT, R41, UR20, RZ ;  /* 0x00000014292a7c10 */ /* 0x000fe2000ff5e0ff */
[----:B------:R1:W-:Y:S01]  /*1500*/  STG.E desc[UR6][R16.64+0x4], R61 ;  /* 0x0000043d10007986 */ /* 0x0003e2000c101906 */
[C---:B------:R-:W-:Y:S02]  /*1510*/  IADD3.X R41, PT, PT, R43.reuse, UR23, RZ, P1, !PT ;  /* 0x000000172b297c10 */ /* 0x040fe40008ffe4ff */
[----:B------:R-:W-:Y:S01]  /*1520*/  IADD3.X R43, PT, PT, R43, UR21, RZ, P2, !PT ;  /* 0x000000152b2b7c10 */ /* 0x000fe200097fe4ff */
[----:B------:R1:W-:Y:S01]  /*1530*/  STG.E desc[UR6][R18.64+0x4], R61 ;  /* 0x0000043d12007986 */ /* 0x0003e2000c101906 */
[----:B------:R-:W-:Y:S07]  /*1540*/  @P0 BRA `(.L_x_294) ;  /* 0x0000000000340947 */ /* 0x000fee0003800000 */
        /* <DEDUP_REMOVED lines=9> */
.L_x_296:
[----:B------:R-:W-:Y:S05]  /*15e0*/  BSYNC.RECONVERGENT B4 ;  /* 0x0000000000047941 */ /* 0x000fea0003800200 */
.L_x_295:
[----:B------:R-:W-:Y:S02]  /*15f0*/  FSEL R57, R36, R57, P0 ;  /* 0x0000003924397208 */ /* 0x000fe40000000000 */
[----:B------:R-:W-:Y:S01]  /*1600*/  SEL R58, R55, 0x1, !P0 ;  /* 0x00000001373a7807 */ /* 0x000fe20004000000 */
[----:B------:R-:W-:Y:S06]  /*1610*/  BRA `(.L_x_297) ;  /* 0x0000000000347947 */ /* 0x000fec0003800000 */
.L_x_294:
[----:B------:R-:W2:Y:S01]  /*1620*/  LDG.E.CONSTANT R20, desc[UR6][R20.64+0x4] ;  /* 0x0000040614147981 */ /* 0x000ea2000c1e9900 */
[----:B-----5:R-:W-:Y:S01]  /*1630*/  FMNMX R57, R36, R57, PT ;  /* 0x0000003924397209 */ /* 0x020fe20003800000 */
[----:B------:R-:W-:Y:S01]  /*1640*/  IMAD.MOV.U32 R58, RZ, RZ, R55 ;  /* 0x000000ffff3a7224 */ /* 0x000fe200078e0037 */
[----:B------:R-:W-:Y:S02]  /*1650*/  PLOP3.LUT P0, PT, PT, PT, PT, 0x80, 0x8 ;  /* 0x000000000008781c */ /* 0x000fe40003f0f070 */
[----:B--2---:R-:W-:-:S13]  /*1660*/  FSETP.GT.AND P1, PT, R20, R57, PT ;  /* 0x000000391400720b */ /* 0x004fda0003f24000 */
[----:B------:R-:W-:Y:S05]  /*1670*/  @!P1 BRA `(.L_x_297) ;  /* 0x00000000001c9947 */ /* 0x000fea0003800000 */
[----:B------:R-:W2:Y:S04]  /*1680*/  LDG.E.CONSTANT R25, desc[UR6][R24.64+0x4] ;  /* 0x0000040618197981 */ /* 0x000ea8000c1e9900 */
[----:B------:R-:W2:Y:S01]  /*1690*/  LDG.E.CONSTANT R20, desc[UR6][R42.64] ;  /* 0x000000062a147981 */ /* 0x000ea2000c1e9900 */
[----:B------:R-:W-:Y:S01]  /*16a0*/  IMAD.MOV.U32 R58, RZ, RZ, R55 ;  /* 0x000000ffff3a7224 */ /* 0x000fe200078e0037 */
[----:B--2---:R-:W-:-:S13]  /*16b0*/  FSETP.GT.AND P1, PT, R25, R20, PT ;  /* 0x000000141900720b */ /* 0x004fda0003f24000 */
[----:B------:R-:W-:Y:S01]  /*16c0*/  @P1 PLOP3.LUT P0, PT, PT, PT, PT, 0x8, 0x80 ;  /* 0x000000000080181c */ /* 0x000fe20003f0e170 */
[----:B------:R-:W-:Y:S02]  /*16d0*/  @P1 IMAD.MOV.U32 R48, RZ, RZ, R39 ;  /* 0x000000ffff301224 */ /* 0x000fe400078e0027 */
[----:B------:R-:W-:-:S10]  /*16e0*/  @P1 IMAD.MOV.U32 R58, RZ, RZ, RZ ;  /* 0x000000ffff3a1224 */ /* 0x000fd400078e00ff */
.L_x_297:
[----:B------:R-:W-:Y:S05]  /*16f0*/  BSYNC.RECONVERGENT B3 ;  /* 0x0000000000037941 */ /* 0x000fea0003800200 */
.L_x_293:
        /* <DEDUP_REMOVED lines=10> */
[----:B------:R-:W-:Y:S01]  /*17a0*/  FSETP.NEU.AND P1, PT, R44, RZ, PT ;  /* 0x000000ff2c00720b */ /* 0x000fe20003f2d000 */
[----:B-1----:R-:W-:-:S12]  /*17b0*/  IMAD.MOV.U32 R17, RZ, RZ, R57 ;  /* 0x000000ffff117224 */ /* 0x002fd800078e0039 */
[----:B------:R-:W-:Y:S05]  /*17c0*/  @!P1 BRA `(.L_x_302) ;  /* 0x0000000000189947 */ /* 0x000fea0003800000 */
[----:B------:R-:W-:-:S04]  /*17d0*/  FSETP.GEU.AND P1, PT, R57, R44, PT ;  /* 0x0000002c3900720b */ /* 0x000fc80003f2e000 */
[----:B------:R-:W-:Y:S01]  /*17e0*/  FSEL R17, R57, R44, !P1 ;  /* 0x0000002c39117208 */ /* 0x000fe20004800000 */
[----:B------:R-:W-:Y:S08]  /*17f0*/  BRA `(.L_x_302) ;  /* 0x00000000000c7947 */ /* 0x000ff00003800000 */
.L_x_301:
[--C-:B------:R-:W-:Y:S01]  /*1800*/  FFMA R21, R21, 0.5, R47.reuse ;  /* 0x3f00000015157823 */ /* 0x100fe2000000002f */
[----:B-1----:R-:W-:-:S04]  /*1810*/  IMAD.MOV.U32 R17, RZ, RZ, R47 ;  /* 0x000000ffff117224 */ /* 0x002fc800078e002f */
[----:B------:R0:W-:Y:S03]  /*1820*/  STG.E desc[UR6][R18.64+0x4], R21 ;  /* 0x0000041512007986 */ /* 0x0001e6000c101906 */
.L_x_302:
[----:B------:R-:W-:Y:S05]  /*1830*/  BSYNC.RECONVERGENT B4 ;  /* 0x0000000000047941 */ /* 0x000fea0003800200 */
.L_x_300:
[C-C-:B0-----:R-:W-:Y:S01]  /*1840*/  FADD R19, R17.reuse, R20.reuse ;  /* 0x0000001411137221 */ /* 0x141fe20000000000 */
[----:B------:R-:W-:Y:S01]  /*1850*/  FADD R21, R17, -R20 ;  /* 0x8000001411157221 */ /* 0x000fe20000000000 */
[----:B------:R-:W-:Y:S01]  /*1860*/  IMAD.MOV.U32 R23, RZ, RZ, 0x3f800000 ;  /* 0x3f800000ff177424 */ /* 0x000fe200078e00ff */
[----:B------:R1:W-:Y:S01]  /*1870*/  STG.E desc[UR6][R28.64+0x4], R17 ;  /* 0x000004111c007986 */ /* 0x0003e2000c101906 */
[----:B------:R-:W-:-:S03]  /*1880*/  IMAD.MOV.U32 R44, RZ, RZ, R17 ;  /* 0x000000ffff2c7224 */ /* 0x000fc600078e0011 */
[----:B------:R1:W-:Y:S04]  /*1890*/  STG.E desc[UR6][R30.64+0x4], R19 ;  /* 0x000004131e007986 */ /* 0x0003e8000c101906 */
[----:B------:R1:W-:Y:S04]  /*18a0*/  STG.E desc[UR6][R32.64+0x4], R21 ;  /* 0x0000041520007986 */ /* 0x0003e8000c101906 */
[----:B------:R1:W-:Y:S01]  /*18b0*/  STG.E desc[UR6][R34.64+0x4], R23 ;  /* 0x0000041722007986 */ /* 0x0003e2000c101906 */
[----:B------:R-:W-:Y:S05]  /*18c0*/  BRA `(.L_x_303) ;  /* 0x0000000000507947 */ /* 0x000fea0003800000 */
.L_x_299:
[----:B------:R-:W-:Y:S04]  /*18d0*/  BSSY.RECONVERGENT B4, `(.L_x_304) ;  /* 0x000000b000047945 */ /* 0x000fe80003800200 */
[----:B------:R-:W-:Y:S05]  /*18e0*/  @P1 BRA P4, `(.L_x_305) ;  /* 0x0000000000181947 */ /* 0x000fea0002000000 */
[----:B------:R-:W-:Y:S01]  /*18f0*/  FSETP.NEU.AND P1, PT, R47, RZ, PT ;  /* 0x000000ff2f00720b */ /* 0x000fe20003f2d000 */
[----:B-1----:R-:W-:-:S12]  /*1900*/  IMAD.MOV.U32 R19, RZ, RZ, R48 ;  /* 0x000000ffff137224 */ /* 0x002fd800078e0030 */
[----:B------:R-:W-:Y:S05]  /*1910*/  @!P1 BRA `(.L_x_306) ;  /* 0x0000000000189947 */ /* 0x000fea0003800000 */
[----:B------:R-:W-:-:S04]  /*1920*/  FSETP.GT.AND P1, PT, R48, R47, PT ;  /* 0x0000002f3000720b */ /* 0x000fc80003f24000 */
[----:B------:R-:W-:Y:S01]  /*1930*/  FSEL R19, R48, R47, P1 ;  /* 0x0000002f30137208 */ /* 0x000fe20000800000 */
[----:B------:R-:W-:Y:S08]  /*1940*/  BRA `(.L_x_306) ;  /* 0x00000000000c7947 */ /* 0x000ff00003800000 */
.L_x_305:
[--C-:B------:R-:W-:Y:S01]  /*1950*/  FFMA R21, R21, -0.5, R44.reuse ;  /* 0xbf00000015157823 */ /* 0x100fe2000000002c */
[----:B-1----:R-:W-:-:S04]  /*1960*/  IMAD.MOV.U32 R19, RZ, RZ, R44 ;  /* 0x000000ffff137224 */ /* 0x002fc800078e002c */
[----:B------:R0:W-:Y:S03]  /*1970*/  STG.E desc[UR6][R16.64+0x4], R21 ;  /* 0x0000041510007986 */ /* 0x0001e6000c101906 */
.L_x_306:
[----:B------:R-:W-:Y:S05]  /*1980*/  BSYNC.RECONVERGENT B4 ;  /* 0x0000000000047941 */ /* 0x000fea0003800200 */
.L_x_304:
[C-C-:B0-----:R-:W-:Y:S01]  /*1990*/  FADD R21, R20.reuse, R19.reuse ;  /* 0x0000001314157221 */ /* 0x141fe20000000000 */
[--C-:B------:R-:W-:Y:S01]  /*19a0*/  FADD R23, -R20, R19.reuse ;  /* 0x0000001314177221 */ /* 0x100fe20000000100 */
[----:B------:R0:W-:Y:S01]  /*19b0*/  STG.E desc[UR6][R28.64+0x4], R19 ;  /* 0x000004131c007986 */ /* 0x0001e2000c101906 */
[----:B------:R-:W-:Y:S02]  /*19c0*/  IMAD.MOV.U32 R47, RZ, RZ, R19 ;  /* 0x000000ffff2f7224 */ /* 0x000fe400078e0013 */
[----:B------:R-:W-:Y:S01]  /*19d0*/  IMAD.MOV.U32 R17, RZ, RZ, R44 ;  /* 0x000000ffff117224 */ /* 0x000fe200078e002c */
[----:B------:R0:W-:Y:S04]  /*19e0*/  STG.E desc[UR6][R30.64+0x4], R21 ;  /* 0x000004151e007986 */ /* 0x0001e8000c101906 */
[----:B------:R0:W-:Y:S04]  /*19f0*/  STG.E desc[UR6][R32.64+0x4], R23 ;  /* 0x0000041720007986 */ /* 0x0001e8000c101906 */
[----:B------:R0:W-:Y:S02]  /*1a00*/  STG.E desc[UR6][R34.64+0x4], RZ ;  /* 0x000004ff22007986 */ /* 0x0001e4000c101906 */
.L_x_303:
[----:B------:R-:W-:Y:S05]  /*1a10*/  BSYNC.RECONVERGENT B3 ;  /* 0x0000000000037941 */ /* 0x000fea0003800200 */
.L_x_298:
[----:B------:R2:W5:Y:S04]  /*1a20*/  LDG.E.CONSTANT R40, desc[UR6][R40.64+0x4] ;  /* 0x0000040628287981 */ /* 0x000568000c1e9900 */
[----:B------:R2:W5:Y:S01]  /*1a30*/  LDG.E.CONSTANT R42, desc[UR6][R42.64+0x4] ;  /* 0x000004062a2a7981 */ /* 0x000562000c1e9900 */
[----:B------:R-:W-:Y:S02]  /*1a40*/  VIADD R0, R0, 0x2 ;  /* 0x0000000200007836 */ /* 0x000fe40000000000 */
[----:B------:R-:W-:Y:S02]  /*1a50*/  VIADD R49, R49, 0x2 ;  /* 0x0000000231317836 */ /* 0x000fe40000000000 */
[----:B------:R-:W-:Y:S01]  /*1a60*/  IMAD.MOV.U32 R59, RZ, RZ, R47 ;  /* 0x000000ffff3b7224 */ /* 0x000fe200078e002f */
[----:B------:R-:W-:-:S13]  /*1a70*/  ISETP.NE.AND P1, PT, R0, R45, PT ;  /* 0x0000002d0000720c */ /* 0x000fda0003f25270 */
[----:B--2---:R-:W-:Y:S05]  /*1a80*/  @P1 BRA `(.L_x_307) ;  /* 0xfffffff000e01947 */ /* 0x004fea000383ffff */
.L_x_280:
[----:B------:R-:W-:Y:S05]  /*1a90*/  BSYNC.RECONVERGENT B1 ;  /* 0x0000000000017941 */ /* 0x000fea0003800200 */
.L_x_279:
[----:B------:R-:W-:-:S04]  /*1aa0*/  LOP3.LUT R46, R46, 0x1, RZ, 0xc0, !PT ;  /* 0x000000012e2e7812 */ /* 0x000fc800078ec0ff */
[----:B------:R-:W-:-:S13]  /*1ab0*/  ISETP.NE.U32.AND P1, PT, R46, 0x1, PT ;  /* 0x000000012e00780c */ /* 0x000fda0003f25070 */
[----:B------:R-:W-:Y:S05]  /*1ac0*/  @P1 BRA `(.L_x_278) ;  /* 0x0000000400e81947 */ /* 0x000fea0003800000 */
[----:B------:R-:W2:Y:S01]  /*1ad0*/  LDCU.128 UR24, c[0x0][0x3b0] ;  /* 0x00007600ff1877ac */ /* 0x000ea20008000c00 */
[----:B------:R-:W-:Y:S02]  /*1ae0*/  IADD3 R54, P1, PT, R54, R49, RZ ;  /* 0x0000003136367210 */ /* 0x000fe40007f3e0ff */
[----:B------:R-:W-:-:S03]  /*1af0*/  SHF.R.S32.HI R0, RZ, 0x1f, R49 ;  /* 0x0000001fff007819 */ /* 0x000fc60000011431 */
[----:B------:R-:W-:Y:S02]  /*1b00*/  IMAD.SHL.U32 R20, R54, 0x4, RZ ;  /* 0x0000000436147824 */ /* 0x000fe400078e00ff */
[----:B------:R-:W-:-:S05]  /*1b10*/  IMAD.X R51, R51, 0x1, R0, P1 ;  /* 0x0000000133337824 */ /* 0x000fca00008e0600 */
[----:B------:R-:W-:Y:S02]  /*1b20*/  SHF.L.U64.HI R51, R54, 0x2, R51 ;  /* 0x0000000236337819 */ /* 0x000fe40000010233 */
[C---:B--2---:R-:W-:Y:S02]  /*1b30*/  IADD3 R14, P1, PT, R20.reuse, UR24, RZ ;  /* 0x00000018140e7c10 */ /* 0x044fe4000ff3e0ff */
[----:B------:R-:W-:Y:S02]  /*1b40*/  IADD3 R18, P2, PT, R20, UR26, RZ ;  /* 0x0000001a14127c10 */ /* 0x000fe4000ff5e0ff */
[C---:B------:R-:W-:Y:S02]  /*1b50*/  IADD3.X R15, PT, PT, R51.reuse, UR25, RZ, P1, !PT ;  /* 0x00000019330f7c10 */ /* 0x040fe40008ffe4ff */
[----:B01----:R-:W-:-:S03]  /*1b60*/  IADD3.X R19, PT, PT, R51, UR27, RZ, P2, !PT ;  /* 0x0000001b33137c10 */ /* 0x003fc600097fe4ff */
[----:B------:R0:W5:Y:S04]  /*1b70*/  LDG.E.CONSTANT R16, desc[UR6][R14.64] ;  /* 0x000000060e107981 */ /* 0x000168000c1e9900 */
[----:B------:R0:W5:Y:S01]  /*1b80*/  LDG.E.CONSTANT R21, desc[UR6][R18.64] ;  /* 0x0000000612157981 */ /* 0x000162000c1e9900 */
[C---:B------:R-:W-:Y:S01]  /*1b90*/  IMAD.WIDE R10, R49.reuse, 0x4, R10 ;  /* 0x00000004310a7825 */ /* 0x040fe200078e020a */
[----:B------:R-:W-:Y:S03]  /*1ba0*/  BSSY.RECONVERGENT B1, `(.L_x_308) ;  /* 0x0000028000017945 */ /* 0x000fe60003800200 */
[----:B------:R-:W-:Y:S02]  /*1bb0*/  IMAD.MOV.U32 R23, RZ, RZ, 0x7fc00000 ;  /* 0x7fc00000ff177424 */ /* 0x000fe400078e00ff */
[----:B------:R-:W-:-:S03]  /*1bc0*/  IMAD.WIDE R12, R49, 0x4, R12 ;  /* 0x00000004310c7825 */ /* 0x000fc600078e020c */
[----:B------:R0:W-:Y:S04]  /*1bd0*/  STG.E desc[UR6][R10.64], R23 ;  /* 0x000000170a007986 */ /* 0x0001e8000c101906 */
[----:B------:R0:W-:Y:S01]  /*1be0*/  STG.E desc[UR6][R12.64], R23 ;  /* 0x000000170c007986 */ /* 0x0001e2000c101906 */
[----:B------:R-:W-:Y:S05]  /*1bf0*/  @P0 BRA `(.L_x_309) ;  /* 0x0000000000480947 */ /* 0x000fea0003800000 */
[----:B------:R-:W0:Y:S02]  /*1c00*/  LDCU.64 UR4, c[0x0][0x3a0] ;  /* 0x00007400ff0477ac */ /* 0x000e240008000a00 */
[----:B0-----:R-:W-:-:S04]  /*1c10*/  IADD3 R14, P0, PT, R20, UR4, RZ ;  /* 0x00000004140e7c10 */ /* 0x001fc8000ff1e0ff */
[----:B------:R-:W-:-:S06]  /*1c20*/  IADD3.X R15, PT, PT, R51, UR5, RZ, P0, !PT ;  /* 0x00000005330f7c10 */ /* 0x000fcc00087fe4ff */
[----:B------:R-:W2:Y:S01]  /*1c30*/  LDG.E.CONSTANT R15, desc[UR6][R14.64] ;  /* 0x000000060e0f7981 */ /* 0x000ea2000c1e9900 */
[----:B-----5:R-:W-:Y:S01]  /*1c40*/  FMNMX R48, R48, R21, !PT ;  /* 0x0000001530307209 */ /* 0x020fe20007800000 */
[----:B------:R-:W-:Y:S01]  /*1c50*/  BSSY.RECONVERGENT B3, `(.L_x_310) ;  /* 0x0000009000037945 */ /* 0x000fe20003800200 */
[----:B------:R-:W-:Y:S02]  /*1c60*/  PLOP3.LUT P0, PT, PT, PT, PT, 0x8, 0x80 ;  /* 0x000000000080781c */ /* 0x000fe40003f0e170 */
[----:B--2---:R-:W-:-:S13]  /*1c70*/  FSETP.GEU.AND P1, PT, R15, R48, PT ;  /* 0x000000300f00720b */ /* 0x004fda0003f2e000 */
[----:B------:R-:W-:Y:S05]  /*1c80*/  @P1 BRA `(.L_x_311) ;  /* 0x0000000000141947 */ /* 0x000fea0003800000 */
[----:B------:R-:W0:Y:S02]  /*1c90*/  LDCU.64 UR4, c[0x0][0x390] ;  /* 0x00007200ff0477ac */ /* 0x000e240008000a00 */
[----:B0-----:R-:W-:-:S04]  /*1ca0*/  LEA R14, P0, R49, UR4, 0x2 ;  /* 0x00000004310e7c11 */ /* 0x001fc8000f8010ff */
[----:B------:R-:W-:-:S06]  /*1cb0*/  LEA.HI.X R15, R49, UR5, R0, 0x2, P0 ;  /* 0x00000005310f7c11 */ /* 0x000fcc00080f1400 */
[----:B------:R-:W2:Y:S02]  /*1cc0*/  LDG.E.CONSTANT R15, desc[UR6][R14.64] ;  /* 0x000000060e0f7981 */ /* 0x000ea4000c1e9900 */
[----:B--2---:R-:W-:-:S13]  /*1cd0*/  FSETP.LT.AND P0, PT, R15, R40, PT ;  /* 0x000000280f00720b */ /* 0x004fda0003f01000 */
.L_x_311:
[----:B------:R-:W-:Y:S05]  /*1ce0*/  BSYNC.RECONVERGENT B3 ;  /* 0x0000000000037941 */ /* 0x000fea0003800200 */
.L_x_310:
[----:B------:R-:W-:Y:S02]  /*1cf0*/  FSEL R16, R16, R57, P0 ;  /* 0x0000003910107208 */ /* 0x000fe40000000000 */
[----:B------:R-:W-:Y:S01]  /*1d00*/  SEL R19, R58, 0x1, !P0 ;  /* 0x000000013a137807 */ /* 0x000fe20004000000 */
[----:B------:R-:W-:Y:S06]  /*1d10*/  BRA `(.L_x_312) ;  /* 0x0000000000407947 */ /* 0x000fec0003800000 */
.L_x_309:
[----:B------:R-:W0:Y:S02]  /*1d20*/  LDCU.64 UR4, c[0x0][0x3a8] ;  /* 0x00007500ff0477ac */ /* 0x000e240008000a00 */
[----:B0-----:R-:W-:-:S04]  /*1d30*/  IADD3 R14, P0, PT, R20, UR4, RZ ;  /* 0x00000004140e7c10 */ /* 0x001fc8000ff1e0ff */
[----:B------:R-:W-:-:S06]  /*1d40*/  IADD3.X R15, PT, PT, R51, UR5, RZ, P0, !PT ;  /* 0x00000005330f7c10 */ /* 0x000fcc00087fe4ff */
[----:B------:R-:W2:Y:S01]  /*1d50*/  LDG.E.CONSTANT R15, desc[UR6][R14.64] ;  /* 0x000000060e0f7981 */ /* 0x000ea2000c1e9900 */
[----:B-----5:R-:W-:Y:S01]  /*1d60*/  FMNMX R16, R16, R57, PT ;  /* 0x0000003910107209 */ /* 0x020fe20003800000 */
[----:B------:R-:W-:-:S03]  /*1d70*/  IMAD.MOV.U32 R19, RZ, RZ, R58 ;  /* 0x000000ffff137224 */ /* 0x000fc600078e003a */
[----:B--2---:R-:W-:-:S13]  /*1d80*/  FSETP.GT.AND P0, PT, R15, R16, PT ;  /* 0x000000100f00720b */ /* 0x004fda0003f04000 */
[----:B------:R-:W-:Y:S05]  /*1d90*/  @!P0 BRA `(.L_x_312) ;  /* 0x0000000000208947 */ /* 0x000fea0003800000 */
[----:B------:R-:W0:Y:S02]  /*1da0*/  LDCU.64 UR4, c[0x0][0x390] ;  /* 0x00007200ff0477ac */ /* 0x000e240008000a00 */
[----:B0-----:R-:W-:-:S04]  /*1db0*/  LEA R14, P0, R49, UR4, 0x2 ;  /* 0x00000004310e7c11 */ /* 0x001fc8000f8010ff */
[----:B------:R-:W-:-:S06]  /*1dc0*/  LEA.HI.X R15, R49, UR5, R0, 0x2, P0 ;  /* 0x00000005310f7c11 */ /* 0x000fcc00080f1400 */
[----:B------:R-:W2:Y:S01]  /*1dd0*/  LDG.E.CONSTANT R15, desc[UR6][R14.64] ;  /* 0x000000060e0f7981 */ /* 0x000ea2000c1e9900 */
[----:B------:R-:W-:Y:S01]  /*1de0*/  IMAD.MOV.U32 R19, RZ, RZ, R58 ;  /* 0x000000ffff137224 */ /* 0x000fe200078e003a */
[----:B--2---:R-:W-:-:S13]  /*1df0*/  FSETP.GT.AND P0, PT, R15, R42, PT ;  /* 0x0000002a0f00720b */ /* 0x004fda0003f04000 */
[----:B------:R-:W-:Y:S02]  /*1e00*/  @P0 IMAD.MOV.U32 R48, RZ, RZ, R21 ;  /* 0x000000ffff300224 */ /* 0x000fe400078e0015 */
[----:B------:R-:W-:-:S07]  /*1e10*/  @P0 IMAD.MOV.U32 R19, RZ, RZ, RZ ;  /* 0x000000ffff130224 */ /* 0x000fce00078e00ff */
.L_x_312:
[----:B------:R-:W-:Y:S05]  /*1e20*/  BSYNC.RECONVERGENT B1 ;  /* 0x0000000000017941 */ /* 0x000fea0003800200 */
.L_x_308:
[----:B------:R-:W0:Y:S02]  /*1e30*/  LDCU.64 UR4, c[0x0][0x398] ;  /* 0x00007300ff0477ac */ /* 0x000e240008000a00 */
[----:B0-----:R-:W-:-:S04]  /*1e40*/  IADD3 R14, P0, PT, R20, UR4, RZ ;  /* 0x00000004140e7c10 */ /* 0x001fc8000ff1e0ff */
[----:B------:R-:W-:-:S05]  /*1e50*/  IADD3.X R15, PT, PT, R51, UR5, RZ, P0, !PT ;  /* 0x00000005330f7c10 */ /* 0x000fca00087fe4ff */
        /* <DEDUP_REMOVED lines=15> */
.L_x_315:
[--C-:B------:R-:W-:Y:S01]  /*1f50*/  FFMA R11, R14, 0.5, R47.reuse ;  /* 0x3f0000000e0b7823 */ /* 0x100fe2000000002f */
[----:B------:R-:W-:-:S04]  /*1f60*/  IMAD.MOV.U32 R16, RZ, RZ, R47 ;  /* 0x000000ffff107224 */ /* 0x000fc800078e002f */
[----:B------:R0:W-:Y:S03]  /*1f70*/  STG.E desc[UR6][R12.64], R11 ;  /* 0x0000000b0c007986 */ /* 0x0001e6000c101906 */
.L_x_316:
[----:B------:R-:W-:Y:S05]  /*1f80*/  BSYNC.RECONVERGENT B1 ;  /* 0x0000000000017941 */ /* 0x000fea0003800200 */
.L_x_314:
[C---:B0-----:R-:W-:Y:S01]  /*1f90*/  IMAD.SHL.U32 R11, R49.reuse, 0x4, RZ ;  /* 0x00000004310b7824 */ /* 0x041fe200078e00ff */
[----:B------:R-:W-:Y:S01]  /*1fa0*/  SHF.L.U64.HI R49, R49, 0x2, R0 ;  /* 0x0000000231317819 */ /* 0x000fe20000010200 */
[----:B------:R-:W-:Y:S01]  /*1fb0*/  FADD R13, -R19, R16 ;  /* 0x00000010130d7221 */ /* 0x000fe20000000100 */
[----:B------:R-:W-:Y:S02]  /*1fc0*/  IMAD.MOV.U32 R15, RZ, RZ, 0x3f800000 ;  /* 0x3f800000ff0f7424 */ /* 0x000fe400078e00ff */
[-C--:B------:R-:W-:Y:S02]  /*1fd0*/  IADD3 R2, P0, PT, R2, R11.reuse, RZ ;  /* 0x0000000b02027210 */ /* 0x080fe40007f1e0ff */
[-C--:B------:R-:W-:Y:S02]  /*1fe0*/  IADD3 R6, P1, PT, R6, R11.reuse, RZ ;  /* 0x0000000b06067210 */ /* 0x080fe40007f3e0ff */
[-C--:B------:R-:W-:Y:S01]  /*1ff0*/  IADD3 R8, P2, PT, R8, R11.reuse, RZ ;  /* 0x0000000b08087210 */ /* 0x080fe20007f5e0ff */
[--C-:B------:R-:W-:Y:S01]  /*2000*/  IMAD.X R3, R3, 0x1, R49.reuse, P0 ;  /* 0x0000000103037824 */ /* 0x100fe200000e0631 */
[----:B------:R-:W-:Y:S01]  /*2010*/  IADD3 R4, P4, PT, R4, R11, RZ ;  /* 0x0000000b04047210 */ /* 0x000fe20007f9e0ff */
[----:B------:R-:W-:-:S02]  /*2020*/  IMAD.X R7, R7, 0x1, R49, P1 ;  /* 0x0000000107077824 */ /* 0x000fc400008e0631 */
[----:B------:R-:W-:Y:S01]  /*2030*/  FADD R11, R19, R16 ;  /* 0x00000010130b7221 */ /* 0x000fe20000000000 */
[--C-:B------:R-:W-:Y:S01]  /*2040*/  IMAD.X R9, R9, 0x1, R49.reuse, P2 ;  /* 0x0000000109097824 */ /* 0x100fe200010e0631 */
[----:B------:R0:W-:Y:S01]  /*2050*/  STG.E desc[UR6][R2.64], R16 ;  /* 0x0000001002007986 */ /* 0x0001e2000c101906 */
[----:B------:R-:W-:-:S03]  /*2060*/  IMAD.X R5, R5, 0x1, R49, P4 ;  /* 0x0000000105057824 */ /* 0x000fc600020e0631 */
[----:B------:R0:W-:Y:S04]  /*2070*/  STG.E desc[UR6][R6.64], R11 ;  /* 0x0000000b06007986 */ /* 0x0001e8000c101906 */
[----:B------:R0:W-:Y:S04]  /*2080*/  STG.E desc[UR6][R8.64], R13 ;  /* 0x0000000d08007986 */ /* 0x0001e8000c101906 */
[----:B------:R0:W-:Y:S01]  /*2090*/  STG.E desc[UR6][R4.64], R15 ;  /* 0x0000000f04007986 */ /* 0x0001e2000c101906 */
[----:B------:R-:W-:Y:S05]  /*20a0*/  BRA `(.L_x_278) ;  /* 0x0000000000707947 */ /* 0x000fea0003800000 */
.L_x_313:
        /* <DEDUP_REMOVED lines=8> */
.L_x_318:
[--C-:B------:R-:W-:Y:S01]  /*2130*/  FFMA R13, R14, -0.5, R17.reuse ;  /* 0xbf0000000e0d7823 */ /* 0x100fe20000000011 */
[----:B------:R-:W-:-:S04]  /*2140*/  IMAD.MOV.U32 R48, RZ, RZ, R17 ;  /* 0x000000ffff307224 */ /* 0x000fc800078e0011 */
[----:B------:R0:W-:Y:S03]  /*2150*/  STG.E desc[UR6][R10.64], R13 ;  /* 0x0000000d0a007986 */ /* 0x0001e6000c101906 */
.L_x_319:
[----:B------:R-:W-:Y:S05]  /*2160*/  BSYNC.RECONVERGENT B1 ;  /* 0x0000000000017941 */ /* 0x000fea0003800200 */
.L_x_317:
[C---:B0-----:R-:W-:Y:S01]  /*2170*/  IMAD.SHL.U32 R11, R49.reuse, 0x4, RZ ;  /* 0x00000004310b7824 */ /* 0x041fe200078e00ff */
[----:B------:R-:W-:Y:S01]  /*2180*/  SHF.L.U64.HI R49, R49, 0x2, R0 ;  /* 0x0000000231317819 */ /* 0x000fe20000010200 */
[----:B------:R-:W-:-:S03]  /*2190*/  FADD R13, -R19, R48 ;  /* 0x00000030130d7221 */ /* 0x000fc60000000100 */
[-C--:B------:R-:W-:Y:S02]  /*21a0*/  IADD3 R2, P0, PT, R2, R11.reuse, RZ ;  /* 0x0000000b02027210 */ /* 0x080fe40007f1e0ff */
[-C--:B------:R-:W-:Y:S02]  /*21b0*/  IADD3 R6, P1, PT, R6, R11.reuse, RZ ;  /* 0x0000000b06067210 */ /* 0x080fe40007f3e0ff */
[-C--:B------:R-:W-:Y:S01]  /*21c0*/  IADD3 R8, P2, PT, R8, R11.reuse, RZ ;  /* 0x0000000b08087210 */ /* 0x080fe20007f5e0ff */
[--C-:B------:R-:W-:Y:S01]  /*21d0*/  IMAD.X R3, R3, 0x1, R49.reuse, P0 ;  /* 0x0000000103037824 */ /* 0x100fe200000e0631 */
[----:B------:R-:W-:Y:S01]  /*21e0*/  IADD3 R4, P4, PT, R4, R11, RZ ;  /* 0x0000000b04047210 */ /* 0x000fe20007f9e0ff */
[--C-:B------:R-:W-:Y:S02]  /*21f0*/  IMAD.X R7, R7, 0x1, R49.reuse, P1 ;  /* 0x0000000107077824 */ /* 0x100fe400008e0631 */
[----:B------:R-:W-:Y:S01]  /*2200*/  FADD R11, R19, R48 ;  /* 0x00000030130b7221 */ /* 0x000fe20000000000 */
[--C-:B------:R-:W-:Y:S01]  /*2210*/  IMAD.X R9, R9, 0x1, R49.reuse, P2 ;  /* 0x0000000109097824 */ /* 0x100fe200010e0631 */
[----:B------:R0:W-:Y:S01]  /*2220*/  STG.E desc[UR6][R2.64], R48 ;  /* 0x0000003002007986 */ /* 0x0001e2000c101906 */
[----:B------:R-:W-:-:S03]  /*2230*/  IMAD.X R5, R5, 0x1, R49, P4 ;  /* 0x0000000105057824 */ /* 0x000fc600020e0631 */
[----:B------:R0:W-:Y:S04]  /*2240*/  STG.E desc[UR6][R6.64], R11 ;  /* 0x0000000b06007986 */ /* 0x0001e8000c101906 */
[----:B------:R0:W-:Y:S04]  /*2250*/  STG.E desc[UR6][R8.64], R13 ;  /* 0x0000000d08007986 */ /* 0x0001e8000c101906 */
[----:B------:R0:W-:Y:S02]  /*2260*/  STG.E desc[UR6][R4.64], RZ ;  /* 0x000000ff04007986 */ /* 0x0001e4000c101906 */
.L_x_278:
[----:B------:R-:W-:Y:S05]  /*2270*/  BSYNC.RECONVERGENT B2 ;  /* 0x0000000000027941 */ /* 0x000fea0003800200 */
.L_x_277:
[----:B------:R-:W-:Y:S05]  /*2280*/  @!P3 BRA `(.L_x_320) ;  /* 0xffffffdc009cb947 */ /* 0x000fea000383ffff */
[----:B------:R-:W-:Y:S05]  /*2290*/  BSYNC.RECONVERGENT B0 ;  /* 0x0000000000007941 */ /* 0x000fea0003800200 */
.L_x_271:
[----:B------:R-:W-:Y:S05]  /*22a0*/  EXIT ;  /* 0x000000000000794d */ /* 0x000fea0003800000 */
.L_x_321:
        /* <DEDUP_REMOVED lines=13> */
.L_x_330:


//--------------------- .nv.shared.reserved.0     --------------------------
	.section	.nv.shared.reserved.0,"aw",@nobits
	.weak		__nv_reservedSMEM_offset_0_alias
	.size		__nv_reservedSMEM_offset_0_alias, 0, 64
	.other		__nv_reservedSMEM_offset_0_alias,@"STO_CUDA_RESERVED_SHARED STV_DEFAULT"
__nv_reservedSMEM_offset_0_alias:
	.zero		0
	.zero		64


//--------------------- .nv.constant0.halftrend_many_series_one_param_time_major_f32 --------------------------
	.section	.nv.constant0.halftrend_many_series_one_param_time_major_f32,"a",@progbits
	.sectionflags	@""
	.align	4
.nv.constant0.halftrend_many_series_one_param_time_major_f32:
	.zero		1032


//--------------------- .nv.constant0.halftrend_batch_fused_time_major_f32 --------------------------
	.section	.nv.constant0.halftrend_batch_fused_time_major_f32,"a",@progbits
	.sectionflags	@""
	.align	4
.nv.constant0.halftrend_batch_fused_time_major_f32:
	.zero		1008


//--------------------- .nv.constant0.halftrend_batch_time_major_f32 --------------------------
	.section	.nv.constant0.halftrend_batch_time_major_f32,"a",@progbits
	.sectionflags	@""
	.align	4
.nv.constant0.halftrend_batch_time_major_f32:
	.zero		1032


//--------------------- .nv.constant0.halftrend_batch_fused_f32 --------------------------
	.section	.nv.constant0.halftrend_batch_fused_f32,"a",@progbits
	.sectionflags	@""
	.align	4
.nv.constant0.halftrend_batch_fused_f32:
	.zero		1008


//--------------------- .nv.constant0.halftrend_batch_f32 --------------------------
	.section	.nv.constant0.halftrend_batch_f32,"a",@progbits
	.sectionflags	@""
	.align	4
.nv.constant0.halftrend_batch_f32:
	.zero		1032


//--------------------- SYMBOLS --------------------------

	.type		.nv.reservedSmem.offset0,@object
	.size		.nv.reservedSmem.offset0,0x4
